def matmul_kernel(
    a_ptr,
    b_ptr,
    c_ptr,
    M,
    N,
    K,
    stride_am,
    stride_ak,
    stride_bk,
    stride_bn,
    stride_cm,
    stride_cn,
    BLOCK_M: tl.constexpr,
    BLOCK_N: tl.constexpr,
    BLOCK_K: tl.constexpr,
    GROUP_M: tl.constexpr,
):
    pid = tl.program_id(axis=0)
    num_pid_m = tl.cdiv(M, BLOCK_M)
    num_pid_n = tl.cdiv(N, BLOCK_N)
    num_pid_in_group = GROUP_M * num_pid_n
    group_id = pid // num_pid_in_group
    first_pid_m = group_id * GROUP_M
    group_size_m = min(num_pid_m - first_pid_m, GROUP_M)
    pid_m = first_pid_m + ((pid % num_pid_in_group) % group_size_m)
    pid_n = (pid % num_pid_in_group) // group_size_m

    offs_am = (pid_m * BLOCK_M + tl.arange(0, BLOCK_M)) % M
    offs_bn = (pid_n * BLOCK_N + tl.arange(0, BLOCK_N)) % N
    offs_k = tl.arange(0, BLOCK_K)
    a_ptrs = a_ptr + offs_am[:, None] * stride_am + offs_k[None, :] * stride_ak
    b_ptrs = b_ptr + offs_k[:, None] * stride_bk + offs_bn[None, :] * stride_bn

    acc = tl.zeros((BLOCK_M, BLOCK_N), dtype=tl.float32)
    for kk in range(0, tl.cdiv(K, BLOCK_K)):
        a = tl.load(a_ptrs, mask=offs_k[None, :] < K - kk * BLOCK_K, other=0.0)
        b = tl.load(b_ptrs, mask=offs_k[:, None] < K - kk * BLOCK_K, other=0.0)
        acc = tl.dot(a, b, acc)
        a_ptrs += BLOCK_K * stride_ak
        b_ptrs += BLOCK_K * stride_bk

    c = acc.to(c_ptr.dtype.element_ty)
    offs_cm = pid_m * BLOCK_M + tl.arange(0, BLOCK_M)
    offs_cn = pid_n * BLOCK_N + tl.arange(0, BLOCK_N)
    c_ptrs = c_ptr + offs_cm[:, None] * stride_cm + offs_cn[None, :] * stride_cn
    mask = (offs_cm[:, None] < M) & (offs_cn[None, :] < N)
    tl.store(c_ptrs, c, mask=mask)

# config = {"BLOCK_K": 128, "BLOCK_M": 512, "BLOCK_N": 128, "GROUP_M": 8, "arch": "sm_90", "dtype": "fp8e4m3", "num_ctas": 1, "num_stages": 2, "num_warps": 2}
# arch = sm_90


// ===== COMPILED SASS (sm_90a) =====

	.target	sm_90a

	.elftype	@"ET_EXEC"


//--------------------- .note.nv.tkinfo           --------------------------
	.section	.note.nv.tkinfo,"",@"SHT_NOTE"
	.sectionflags	@"SHF_NOTE_NV_TKINFO"
	.tkinfo
        /*0018*/ 	.word	0x00000002
        /*0030*/ 	.string	""
        /*0030*/ 	.string	"ptxas"
        /*0030*/ 	.string	"Cuda compilation tools, release 13.0, V13.0.88"
        /*0030*/ 	.string	"Build cuda_13.0.r13.0/compiler.36424714_0"
        /*0030*/ 	.string	"-v  -suppress-debug-info  -lineinfo  -arch sm_90a "



//--------------------- .note.nv.cuinfo           --------------------------
	.section	.note.nv.cuinfo,"",@"SHT_NOTE"
	.sectionflags	@"SHF_NOTE_NV_CUINFO"
        /*0018*/ 	.short	0x0002
        /*001a*/ 	.short	0x005a
        /*001c*/ 	.short	0x0082
	.zero		2


//--------------------- .nv.info                  --------------------------
	.section	.nv.info,"",@"SHT_CUDA_INFO"
	.align	4


	//----- nvinfo : EIATTR_REGCOUNT
	.align		4
        /*0000*/ 	.byte	0x04, 0x2f
        /*0002*/ 	.short	(.L_1 - .L_0)
	.align		4
.L_0:
        /*0004*/ 	.word	index@(matmul_kernel)
        /*0008*/ 	.word	0x00000020


	//----- nvinfo : EIATTR_FRAME_SIZE
	.align		4
.L_1:
        /*000c*/ 	.byte	0x04, 0x11
        /*000e*/ 	.short	(.L_3 - .L_2)
	.align		4
.L_2:
        /*0010*/ 	.word	index@(matmul_kernel)
        /*0014*/ 	.word	0x0000b560


	//----- nvinfo : EIATTR_MIN_STACK_SIZE
	.align		4
.L_3:
        /*0018*/ 	.byte	0x04, 0x12
        /*001a*/ 	.short	(.L_5 - .L_4)
	.align		4
.L_4:
        /*001c*/ 	.word	index@(matmul_kernel)
        /*0020*/ 	.word	0x0000b560
.L_5:


//--------------------- .nv.compat                --------------------------
	.section	.nv.compat,"",@"SHT_CUDA_COMPAT_INFO"
	.align	4
        /*0000*/ 	.byte	0x02, 0x09, 0x01, 0x00, 0x02, 0x02, 0x02, 0x00, 0x02, 0x05, 0x05, 0x00, 0x03, 0x07, 0x01, 0x01
        /*0010*/ 	.byte	0x02, 0x03, 0x00, 0x00, 0x02, 0x06, 0x01, 0x00, 0x04, 0x0b, 0x08, 0x00, 0x00, 0x00, 0x00, 0x00
        /*0020*/ 	.byte	0x00, 0x00, 0x00, 0x00


//--------------------- .nv.info.matmul_kernel    --------------------------
	.section	.nv.info.matmul_kernel,"",@"SHT_CUDA_INFO"
	.sectionflags	@""
	.align	4


	//----- nvinfo : EIATTR_CUDA_API_VERSION
	.align		4
        /*0000*/ 	.byte	0x04, 0x37
        /*0002*/ 	.short	(.L_7 - .L_6)
.L_6:
        /*0004*/ 	.word	0x00000082


	//----- nvinfo : EIATTR_KPARAM_INFO
	.align		4
.L_7:
        /*0008*/ 	.byte	0x04, 0x17
        /*000a*/ 	.short	(.L_9 - .L_8)
.L_8:
        /*000c*/ 	.word	0x00000000
        /*0010*/ 	.short	0x000d
        /*0012*/ 	.short	0x0048
        /*0014*/ 	.byte	0x00, 0xf4, 0x21, 0x00


	//----- nvinfo : EIATTR_KPARAM_INFO
	.align		4
.L_9:
        /*0018*/ 	.byte	0x04, 0x17
        /*001a*/ 	.short	(.L_11 - .L_10)
.L_10:
        /*001c*/ 	.word	0x00000000
        /*0020*/ 	.short	0x000c
        /*0022*/ 	.short	0x0040
        /*0024*/ 	.byte	0x00, 0xf4, 0x21, 0x00


	//----- nvinfo : EIATTR_KPARAM_INFO
	.align		4
.L_11:
        /*0028*/ 	.byte	0x04, 0x17
        /*002a*/ 	.short	(.L_13 - .L_12)
.L_12:
        /*002c*/ 	.word	0x00000000
        /*0030*/ 	.short	0x000b
        /*0032*/ 	.short	0x0038
        /*0034*/ 	.byte	0x00, 0xf0, 0x11, 0x00


	//----- nvinfo : EIATTR_KPARAM_INFO
	.align		4
.L_13:
        /*0038*/ 	.byte	0x04, 0x17
        /*003a*/ 	.short	(.L_15 - .L_14)
.L_14:
        /*003c*/ 	.word	0x00000000
        /*0040*/ 	.short	0x000a
        /*0042*/ 	.short	0x0034
        /*0044*/ 	.byte	0x00, 0xf0, 0x11, 0x00


	//----- nvinfo : EIATTR_KPARAM_INFO
	.align		4
.L_15:
        /*0048*/ 	.byte	0x04, 0x17
        /*004a*/ 	.short	(.L_17 - .L_16)
.L_16:
        /*004c*/ 	.word	0x00000000
        /*0050*/ 	.short	0x0009
        /*0052*/ 	.short	0x0030
        /*0054*/ 	.byte	0x00, 0xf0, 0x11, 0x00


	//----- nvinfo : EIATTR_KPARAM_INFO
	.align		4
.L_17:
        /*0058*/ 	.byte	0x04, 0x17
        /*005a*/ 	.short	(.L_19 - .L_18)
.L_18:
        /*005c*/ 	.word	0x00000000
        /*0060*/ 	.short	0x0008
        /*0062*/ 	.short	0x002c
        /*0064*/ 	.byte	0x00, 0xf0, 0x11, 0x00


	//----- nvinfo : EIATTR_KPARAM_INFO
	.align		4
.L_19:
        /*0068*/ 	.byte	0x04, 0x17
        /*006a*/ 	.short	(.L_21 - .L_20)
.L_20:
        /*006c*/ 	.word	0x00000000
        /*0070*/ 	.short	0x0007
        /*0072*/ 	.short	0x0028
        /*0074*/ 	.byte	0x00, 0xf0, 0x11, 0x00


	//----- nvinfo : EIATTR_KPARAM_INFO
	.align		4
.L_21:
        /*0078*/ 	.byte	0x04, 0x17
        /*007a*/ 	.short	(.L_23 - .L_22)
.L_22:
        /*007c*/ 	.word	0x00000000
        /*0080*/ 	.short	0x0006
        /*0082*/ 	.short	0x0024
        /*0084*/ 	.byte	0x00, 0xf0, 0x11, 0x00


	//----- nvinfo : EIATTR_KPARAM_INFO
	.align		4
.L_23:
        /*0088*/ 	.byte	0x04, 0x17
        /*008a*/ 	.short	(.L_25 - .L_24)
.L_24:
        /*008c*/ 	.word	0x00000000
        /*0090*/ 	.short	0x0005
        /*0092*/ 	.short	0x0020
        /*0094*/ 	.byte	0x00, 0xf0, 0x11, 0x00


	//----- nvinfo : EIATTR_KPARAM_INFO
	.align		4
.L_25:
        /*0098*/ 	.byte	0x04, 0x17
        /*009a*/ 	.short	(.L_27 - .L_26)
.L_26:
        /*009c*/ 	.word	0x00000000
        /*00a0*/ 	.short	0x0004
        /*00a2*/ 	.short	0x001c
        /*00a4*/ 	.byte	0x00, 0xf0, 0x11, 0x00


	//----- nvinfo : EIATTR_KPARAM_INFO
	.align		4
.L_27:
        /*00a8*/ 	.byte	0x04, 0x17
        /*00aa*/ 	.short	(.L_29 - .L_28)
.L_28:
        /*00ac*/ 	.word	0x00000000
        /*00b0*/ 	.short	0x0003
        /*00b2*/ 	.short	0x0018
        /*00b4*/ 	.byte	0x00, 0xf0, 0x11, 0x00


	//----- nvinfo : EIATTR_KPARAM_INFO
	.align		4
.L_29:
        /*00b8*/ 	.byte	0x04, 0x17
        /*00ba*/ 	.short	(.L_31 - .L_30)
.L_30:
        /*00bc*/ 	.word	0x00000000
        /*00c0*/ 	.short	0x0002
        /*00c2*/ 	.short	0x0010
        /*00c4*/ 	.byte	0x00, 0xf4, 0x21, 0x00


	//----- nvinfo : EIATTR_KPARAM_INFO
	.align		4
.L_31:
        /*00c8*/ 	.byte	0x04, 0x17
        /*00ca*/ 	.short	(.L_33 - .L_32)
.L_32:
        /*00cc*/ 	.word	0x00000000
        /*00d0*/ 	.short	0x0001
        /*00d2*/ 	.short	0x0008
        /*00d4*/ 	.byte	0x00, 0xf4, 0x21, 0x00


	//----- nvinfo : EIATTR_KPARAM_INFO
	.align		4
.L_33:
        /*00d8*/ 	.byte	0x04, 0x17
        /*00da*/ 	.short	(.L_35 - .L_34)
.L_34:
        /*00dc*/ 	.word	0x00000000
        /*00e0*/ 	.short	0x0000
        /*00e2*/ 	.short	0x0000
        /*00e4*/ 	.byte	0x00, 0xf4, 0x21, 0x00


	//----- nvinfo : EIATTR_SPARSE_MMA_MASK
	.align		4
.L_35:
        /*00e8*/ 	.byte	0x03, 0x50
        /*00ea*/ 	.short	0x0000


	//----- nvinfo : EIATTR_MAXREG_COUNT
	.align		4
        /*00ec*/ 	.byte	0x03, 0x1b
        /*00ee*/ 	.short	0x00ff


	//----- nvinfo : EIATTR_NUM_BARRIERS
	.align		4
        /*00f0*/ 	.byte	0x02, 0x4c
        /*00f2*/ 	.byte	0x01
	.zero		1


	//----- nvinfo : EIATTR_ANNOTATIONS
	.align		4
        /*00f4*/ 	.byte	0x04, 0x55
        /*00f6*/ 	.short	(.L_37 - .L_36)


	//   ....[0]....
.L_36:
        /*00f8*/ 	.word	0x00000001
        /*00fc*/ 	.byte	0x60, 0x00, 0x00, 0x00, 0x01, 0x00, 0x00, 0x00, 0x80, 0x00, 0x00, 0x00, 0x01, 0x00, 0x00, 0x00
        /* <DEDUP_REMOVED lines=662> */
        /*2a6c*/ 	.byte	0xe0, 0x9b, 0x00, 0x00, 0x01, 0x00, 0x00, 0x00, 0x00, 0x9c, 0x00, 0x00


	//----- nvinfo : EIATTR_MERCURY_ISA_VERSION
	.align		4
.L_37:
        /*2a78*/ 	.byte	0x03, 0x5f
        /*2a7a*/ 	.short	0x0101


	//----- nvinfo : EIATTR_EXIT_INSTR_OFFSETS
	.align		4
        /*2a7c*/ 	.byte	0x04, 0x1c
        /*2a7e*/ 	.short	(.L_39 - .L_38)


	//   ....[0]....
.L_38:
        /*2a80*/ 	.word	0x0014c070


	//   ....[1]....
        /*2a84*/ 	.word	0x0014c0a0


	//----- nvinfo : EIATTR_REQNTID
	.align		4
.L_39:
        /*2a88*/ 	.byte	0x04, 0x10
        /*2a8a*/ 	.short	(.L_41 - .L_40)
.L_40:
        /*2a8c*/ 	.word	0x00000040
        /*2a90*/ 	.word	0x00000001
        /*2a94*/ 	.word	0x00000001


	//----- nvinfo : EIATTR_CBANK_PARAM_SIZE
	.align		4
.L_41:
        /*2a98*/ 	.byte	0x03, 0x19
        /*2a9a*/ 	.short	0x0050


	//----- nvinfo : EIATTR_PARAM_CBANK
	.align		4
        /*2a9c*/ 	.byte	0x04, 0x0a
        /*2a9e*/ 	.short	(.L_43 - .L_42)
	.align		4
.L_42:
        /*2aa0*/ 	.word	index@(.nv.constant0.matmul_kernel)
        /*2aa4*/ 	.short	0x0210
        /*2aa6*/ 	.short	0x0050


	//----- nvinfo : EIATTR_SW_WAR
	.align		4
.L_43:
        /*2aa8*/ 	.byte	0x04, 0x36
        /*2aaa*/ 	.short	(.L_45 - .L_44)
.L_44:
        /*2aac*/ 	.word	0x00000008
.L_45:


//--------------------- .nv.callgraph             --------------------------
	.section	.nv.callgraph,"",@"SHT_CUDA_CALLGRAPH"
	.align	4
	.sectionentsize	8
	.align		4
        /*0000*/ 	.word	0x00000000
	.align		4
        /*0004*/ 	.word	0xffffffff
	.align		4
        /*0008*/ 	.word	0x00000000
	.align		4
        /*000c*/ 	.word	0xfffffffe
	.align		4
        /*0010*/ 	.word	0x00000000
	.align		4
        /*0014*/ 	.word	0xfffffffd
	.align		4
        /*0018*/ 	.word	0x00000000
	.align		4
        /*001c*/ 	.word	0xfffffffc


//--------------------- .text.matmul_kernel       --------------------------
	.section	.text.matmul_kernel,"ax",@progbits
	.align	128
        .global         matmul_kernel
        .type           matmul_kernel,@function
        .size           matmul_kernel,(.L_x_3 - matmul_kernel)
        .other          matmul_kernel,@"STO_CUDA_ENTRY STV_DEFAULT"
matmul_kernel:
.text.matmul_kernel:
[----:B------:R-:W0:Y:S02]  /*0000*/  LDC R1, c[0x0][0x28] ;  /* 0x00000a00ff017b82 */ /* 0x000e240000000800 */
[----:B0-----:R-:W-:-:S06]  /*0010*/  VIADD R1, R1, 0xffff4aa0 ;  /* 0xffff4aa001017836 */ /* 0x001fcc0000000000 */
[----:B------:R-:W0:Y:S01]  /*0020*/  LDC.64 R2, c[0x0][0x228] ;  /* 0x00008a00ff027b82 */ /* 0x000e220000000a00 */
[----:B------:R-:W1:Y:S01]  /*0030*/  S2R R14, SR_TID.X ;  /* 0x00000000000e7919 */ /* 0x000e620000002100 */
[----:B------:R-:W-:Y:S01]  /*0040*/  UMOV UR4, 0x400 ;  /* 0x0000040000047882 */ /* 0x000fe20000000000 */
[----:B------:R-:W-:Y:S01]  /*0050*/  ULDC.64 UR24, c[0x0][0x208] ;  /* 0x0000820000187ab9 */ /* 0x000fe20000000a00 */
[----:B------:R-:W-:Y:S04]  /*0060*/  STL [R1+0xfe0], RZ ;  /* 0x000fe0ff01007387 */ /* 0x000fe80000100800 */
[----:B------:R-:W2:Y:S01]  /*0070*/  S2UR UR5, SR_CgaCtaId ;  /* 0x00000000000579c3 */ /* 0x000ea20000008800 */
[----:B------:R-:W-:Y:S04]  /*0080*/  STL [R1+0xfe4], RZ ;  /* 0x000fe4ff01007387 */ /* 0x000fe80000100800 */
[----:B------:R-:W-:Y:S04]  /*0090*/  STL [R1+0xfe8], RZ ;  /* 0x000fe8ff01007387 */ /* 0x000fe80000100800 */
[----:B------:R-:W-:Y:S04]  /*00a0*/  STL [R1+0xfec], RZ ;  /* 0x000fecff01007387 */ /* 0x000fe80000100800 */
[----:B------:R-:W-:Y:S01]  /*00b0*/  STL [R1+0xfd0], RZ ;  /* 0x000fd0ff01007387 */ /* 0x000fe20000100800 */
[----:B0-----:R-:W-:-:S03]  /*00c0*/  VIADD R0, R3, 0x7f ;  /* 0x0000007f03007836 */ /* 0x001fc60000000000 */
[----:B------:R-:W-:Y:S04]  /*00d0*/  STL [R1+0xfd4], RZ ;  /* 0x000fd4ff01007387 */ /* 0x000fe80000100800 */
[----:B------:R-:W-:Y:S01]  /*00e0*/  STL [R1+0xfd8], RZ ;  /* 0x000fd8ff01007387 */ /* 0x000fe20000100800 */
[----:B------:R-:W-:Y:S01]  /*00f0*/  SHF.R.S32.HI R5, RZ, 0x1f, R0 ;  /* 0x0000001fff057819 */ /* 0x000fe20000011400 */
[----:B--2---:R-:W-:Y:S02]  /*0100*/  ULEA UR4, UR5, UR4, 0x18 ;  /* 0x0000000405047291 */ /* 0x004fe4000f8ec03f */
[----:B------:R-:W-:Y:S01]  /*0110*/  STL [R1+0xfdc], RZ ;  /* 0x000fdcff01007387 */ /* 0x000fe20000100800 */
[----:B------:R-:W-:-:S03]  /*0120*/  LEA.HI R5, R5, R0, RZ, 0x7 ;  /* 0x0000000005057211 */ /* 0x000fc600078f38ff */
[----:B------:R-:W-:Y:S01]  /*0130*/  STL [R1+0xfc0], RZ ;  /* 0x000fc0ff01007387 */ /* 0x000fe20000100800 */
[----:B------:R-:W-:-:S03]  /*0140*/  SHF.R.S32.HI R0, RZ, 0x7, R5 ;  /* 0x00000007ff007819 */ /* 0x000fc60000011405 */
[----:B------:R-:W-:Y:S02]  /*0150*/  STL [R1+0xfc4], RZ ;  /* 0x000fc4ff01007387 */ /* 0x000fe40000100800 */
[----:B------:R-:W-:Y:S02]  /*0160*/  IMAD.SHL.U32 R0, R0, 0x8, RZ ;  /* 0x0000000800007824 */ /* 0x000fe400078e00ff */
[----:B------:R-:W-:Y:S03]  /*0170*/  STL [R1+0xfc8], RZ ;  /* 0x000fc8ff01007387 */ /* 0x000fe60000100800 */
[-C--:B------:R-:W-:Y:S01]  /*0180*/  IABS R9, R0.reuse ;  /* 0x0000000000097213 */ /* 0x080fe20000000000 */
[----:B------:R-:W-:Y:S01]  /*0190*/  STL [R1+0xfcc], RZ ;  /* 0x000fccff01007387 */ /* 0x000fe20000100800 */
[----:B------:R-:W-:Y:S02]  /*01a0*/  IABS R12, R0 ;  /* 0x00000000000c7213 */ /* 0x000fe40000000000 */
[----:B------:R-:W0:Y:S01]  /*01b0*/  I2F.RP R4, R9 ;  /* 0x0000000900047306 */ /* 0x000e220000209400 */
[----:B------:R-:W-:Y:S04]  /*01c0*/  STL [R1+0xfb0], RZ ;  /* 0x000fb0ff01007387 */ /* 0x000fe80000100800 */
[----:B------:R-:W-:Y:S04]  /*01d0*/  STL [R1+0xfb4], RZ ;  /* 0x000fb4ff01007387 */ /* 0x000fe80000100800 */
[----:B------:R-:W-:Y:S04]  /*01e0*/  STL [R1+0xfb8], RZ ;  /* 0x000fb8ff01007387 */ /* 0x000fe80000100800 */
[----:B------:R-:W-:Y:S01]  /*01f0*/  STL [R1+0xfbc], RZ ;  /* 0x000fbcff01007387 */ /* 0x000fe20000100800 */
[----:B0-----:R-:W0:Y:S03]  /*0200*/  MUFU.RCP R4, R4 ;  /* 0x0000000400047308 */ /* 0x001e260000001000 */
[----:B------:R-:W-:Y:S04]  /*0210*/  STL [R1+0xfa0], RZ ;  /* 0x000fa0ff01007387 */ /* 0x000fe80000100800 */
[----:B------:R-:W-:Y:S04]  /*0220*/  STL [R1+0xfa4], RZ ;  /* 0x000fa4ff01007387 */ /* 0x000fe80000100800 */
[----:B------:R-:W-:Y:S04]  /*0230*/  STL [R1+0xfa8], RZ ;  /* 0x000fa8ff01007387 */ /* 0x000fe80000100800 */
[----:B------:R-:W-:Y:S01]  /*0240*/  STL [R1+0xfac], RZ ;  /* 0x000facff01007387 */ /* 0x000fe20000100800 */
[----:B0-----:R-:W-:-:S03]  /*0250*/  VIADD R6, R4, 0xffffffe ;  /* 0x0ffffffe04067836 */ /* 0x001fc60000000000 */
[----:B------:R-:W-:Y:S01]  /*0260*/  STL [R1+0xf90], RZ ;  /* 0x000f90ff01007387 */ /* 0x000fe20000100800 */
[----:B------:R-:W-:Y:S01]  /*0270*/  IMAD.MOV R4, RZ, RZ, -R12 ;  /* 0x000000ffff047224 */ /* 0x000fe200078e0a0c */
[----:B------:R0:W2:Y:S02]  /*0280*/  F2I.FTZ.U32.TRUNC.NTZ R7, R6 ;  /* 0x0000000600077305 */ /* 0x0000a4000021f000 */
[----:B------:R-:W-:Y:S04]  /*0290*/  STL [R1+0xf94], RZ ;  /* 0x000f94ff01007387 */ /* 0x000fe80000100800 */
[----:B------:R-:W-:Y:S04]  /*02a0*/  STL [R1+0xf98], RZ ;  /* 0x000f98ff01007387 */ /* 0x000fe80000100800 */
[----:B------:R-:W-:Y:S01]  /*02b0*/  STL [R1+0xf9c], RZ ;  /* 0x000f9cff01007387 */ /* 0x000fe20000100800 */
[----:B0-----:R-:W-:-:S03]  /*02c0*/  IMAD.MOV.U32 R6, RZ, RZ, RZ ;  /* 0x000000ffff067224 */ /* 0x001fc600078e00ff */
[----:B------:R-:W-:Y:S01]  /*02d0*/  STL [R1+0xf80], RZ ;  /* 0x000f80ff01007387 */ /* 0x000fe20000100800 */
[----:B--2---:R-:W-:-:S03]  /*02e0*/  IMAD.MOV R8, RZ, RZ, -R7 ;  /* 0x000000ffff087224 */ /* 0x004fc600078e0a07 */
[----:B------:R-:W-:Y:S01]  /*02f0*/  STL [R1+0xf84], RZ ;  /* 0x000f84ff01007387 */ /* 0x000fe20000100800 */
[----:B------:R-:W-:-:S03]  /*0300*/  IMAD R11, R8, R9, RZ ;  /* 0x00000009080b7224 */ /* 0x000fc600078e02ff */
[----:B------:R-:W-:Y:S01]  /*0310*/  STL [R1+0xf88], RZ ;  /* 0x000f88ff01007387 */ /* 0x000fe20000100800 */
[----:B------:R-:W-:-:S03]  /*0320*/  IMAD.HI.U32 R7, R7, R11, R6 ;  /* 0x0000000b07077227 */ /* 0x000fc600078e0006 */
[----:B------:R-:W-:Y:S04]  /*0330*/  STL [R1+0xf8c], RZ ;  /* 0x000f8cff01007387 */ /* 0x000fe80000100800 */
        /* <DEDUP_REMOVED lines=722> */
[----:B------:R-:W-:Y:S01]  /*3060*/  STL [R1+0xd48], RZ ;  /* 0x000d48ff01007387 */ /* 0x000fe20000100800 */
[----:B------:R-:W0:Y:S03]  /*3070*/  S2R R5, SR_CTAID.X ;  /* 0x0000000000057919 */ /* 0x000e260000002500 */
        /* <DEDUP_REMOVED lines=8> */
[----:B0-----:R-:W-:-:S03]  /*3100*/  IABS R10, R5 ;  /* 0x00000005000a7213 */ /* 0x001fc60000000000 */
[----:B------:R-:W-:Y:S02]  /*3110*/  STL [R1+0xd6c], RZ ;  /* 0x000d6cff01007387 */ /* 0x000fe40000100800 */
[----:B------:R-:W-:Y:S02]  /*3120*/  IMAD.MOV.U32 R8, RZ, RZ, R10 ;  /* 0x000000ffff087224 */ /* 0x000fe400078e000a */
[----:B------:R-:W-:Y:S02]  /*3130*/  STL [R1+0xd70], RZ ;  /* 0x000d70ff01007387 */ /* 0x000fe40000100800 */
[----:B------:R-:W-:Y:S02]  /*3140*/  IMAD.HI.U32 R7, R7, R8, RZ ;  /* 0x0000000807077227 */ /* 0x000fe400078e00ff */
[----:B------:R-:W-:Y:S02]  /*3150*/  STL [R1+0xd74], RZ ;  /* 0x000d74ff01007387 */ /* 0x000fe40000100800 */
[----:B------:R-:W-:-:S02]  /*3160*/  IMAD R4, R7, R4, R8 ;  /* 0x0000000407047224 */ /* 0x000fc400078e0208 */
[----:B------:R-:W-:Y:S03]  /*3170*/  STL [R1+0xd78], RZ ;  /* 0x000d78ff01007387 */ /* 0x000fe60000100800 */
[----:B------:R-:W-:Y:S01]  /*3180*/  ISETP.GT.U32.AND P1, PT, R9, R4, PT ;  /* 0x000000040900720c */ /* 0x000fe20003f24070 */
[----:B------:R-:W-:Y:S04]  /*3190*/  STL [R1+0xd7c], RZ ;  /* 0x000d7cff01007387 */ /* 0x000fe80000100800 */
[----:B------:R-:W-:Y:S04]  /*31a0*/  STL [R1+0x6a0], RZ ;  /* 0x0006a0ff01007387 */ /* 0x000fe80000100800 */
[----:B------:R-:W-:Y:S04]  /*31b0*/  STL [R1+0x6a4], RZ ;  /* 0x0006a4ff01007387 */ /* 0x000fe80000100800 */
[----:B------:R-:W-:Y:S01]  /*31c0*/  STL [R1+0x6a8], RZ ;  /* 0x0006a8ff01007387 */ /* 0x000fe20000100800 */
[----:B------:R-:W-:-:S02]  /*31d0*/  @!P1 IMAD.IADD R4, R4, 0x1, -R9 ;  /* 0x0000000104049824 */ /* 0x000fc400078e0a09 */
[----:B------:R-:W-:Y:S01]  /*31e0*/  @!P1 VIADD R7, R7, 0x1 ;  /* 0x0000000107079836 */ /* 0x000fe20000000000 */
[----:B------:R-:W-:Y:S01]  /*31f0*/  STL [R1+0x6ac], RZ ;  /* 0x0006acff01007387 */ /* 0x000fe20000100800 */
[----:B------:R-:W-:Y:S02]  /*3200*/  ISETP.NE.AND P1, PT, R0, RZ, PT ;  /* 0x000000ff0000720c */ /* 0x000fe40003f25270 */
[----:B------:R-:W-:Y:S01]  /*3210*/  ISETP.GE.U32.AND P0, PT, R4, R9, PT ;  /* 0x000000090400720c */ /* 0x000fe20003f06070 */
[----:B------:R-:W-:Y:S01]  /*3220*/  STL [R1+0xd90], RZ ;  /* 0x000d90ff01007387 */ /* 0x000fe20000100800 */
[----:B------:R-:W-:-:S03]  /*3230*/  LOP3.LUT R4, R5, R0, RZ, 0x3c, !PT ;  /* 0x0000000005047212 */ /* 0x000fc600078e3cff */
[----:B------:R-:W-:Y:S01]  /*3240*/  STL [R1+0xd94], RZ ;  /* 0x000d94ff01007387 */ /* 0x000fe20000100800 */
[----:B------:R-:W-:Y:S01]  /*3250*/  ISETP.GE.AND P2, PT, R4, RZ, PT ;  /* 0x000000ff0400720c */ /* 0x000fe20003f46270 */
[----:B------:R-:W-:Y:S02]  /*3260*/  VIADD R4, R2, 0x1ff ;  /* 0x000001ff02047836 */ /* 0x000fe40000000000 */
[----:B------:R-:W-:Y:S04]  /*3270*/  STL [R1+0xd98], RZ ;  /* 0x000d98ff01007387 */ /* 0x000fe80000100800 */
[----:B------:R-:W-:Y:S01]  /*3280*/  STL [R1+0xd9c], RZ ;  /* 0x000d9cff01007387 */ /* 0x000fe20000100800 */
[----:B------:R-:W-:-:S03]  /*3290*/  @P0 VIADD R7, R7, 0x1 ;  /* 0x0000000107070836 */ /* 0x000fc60000000000 */
[----:B------:R-:W-:Y:S01]  /*32a0*/  STL [R1+0xda0], RZ ;  /* 0x000da0ff01007387 */ /* 0x000fe20000100800 */
[----:B------:R-:W-:Y:S01]  /*32b0*/  IMAD.MOV.U32 R6, RZ, RZ, R7 ;  /* 0x000000ffff067224 */ /* 0x000fe200078e0007 */
[----:B------:R-:W-:Y:S02]  /*32c0*/  SHF.R.S32.HI R7, RZ, 0x1f, R4 ;  /* 0x0000001fff077819 */ /* 0x000fe40000011404 */
[----:B------:R-:W-:Y:S01]  /*32d0*/  STL [R1+0xda4], RZ ;  /* 0x000da4ff01007387 */ /* 0x000fe20000100800 */
[----:B------:R-:W-:Y:S01]  /*32e0*/  @!P2 IMAD.MOV R6, RZ, RZ, -R6 ;  /* 0x000000ffff06a224 */ /* 0x000fe200078e0a06 */
[----:B------:R-:W-:Y:S02]  /*32f0*/  @!P1 LOP3.LUT R6, RZ, R0, RZ, 0x33, !PT ;  /* 0x00000000ff069212 */ /* 0x000fe400078e33ff */
[----:B------:R-:W-:Y:S01]  /*3300*/  STL [R1+0xda8], RZ ;  /* 0x000da8ff01007387 */ /* 0x000fe20000100800 */
[----:B------:R-:W-:Y:S02]  /*3310*/  LEA.HI R7, R7, R4, RZ, 0x9 ;  /* 0x0000000407077211 */ /* 0x000fe400078f48ff */
[----:B------:R-:W-:Y:S01]  /*3320*/  IMAD.SHL.U32 R4, R6, 0x8, RZ ;  /* 0x0000000806047824 */ /* 0x000fe200078e00ff */
[----:B------:R-:W-:Y:S01]  /*3330*/  STL [R1+0xdac], RZ ;  /* 0x000dacff01007387 */ /* 0x000fe20000100800 */
[----:B------:R-:W-:-:S03]  /*3340*/  IMAD.MOV R6, RZ, RZ, -R6 ;  /* 0x000000ffff067224 */ /* 0x000fc600078e0a06 */
[----:B------:R-:W-:Y:S01]  /*3350*/  STL [R1+0xdb0], RZ ;  /* 0x000db0ff01007387 */ /* 0x000fe20000100800 */
[----:B------:R-:W-:Y:S01]  /*3360*/  LEA.HI.SX32 R7, R7, -R4, 0x17 ;  /* 0x8000000407077211 */ /* 0x000fe200078fbaff */
[----:B------:R-:W-:Y:S02]  /*3370*/  IMAD R13, R0, R6, R5 ;  /* 0x00000006000d7224 */ /* 0x000fe400078e0205 */
[----:B------:R-:W-:Y:S01]  /*3380*/  STL [R1+0xdb4], RZ ;  /* 0x000db4ff01007387 */ /* 0x000fe20000100800 */
[----:B------:R-:W-:Y:S01]  /*3390*/  VIMNMX R8, R7, 0x8, PT ;  /* 0x0000000807087848 */ /* 0x000fe20003fe0100 */
[----:B------:R-:W-:Y:S02]  /*33a0*/  IMAD.MOV.U32 R6, RZ, RZ, RZ ;  /* 0x000000ffff067224 */ /* 0x000fe400078e00ff */
[----:B------:R-:W-:Y:S01]  /*33b0*/  STL [R1+0xdb8], RZ ;  /* 0x000db8ff01007387 */ /* 0x000fe20000100800 */
[-C--:B------:R-:W-:Y:S02]  /*33c0*/  IABS R10, R8.reuse ;  /* 0x00000008000a7213 */ /* 0x080fe40000000000 */
[----:B------:R-:W-:Y:S01]  /*33d0*/  IABS R0, R8 ;  /* 0x0000000800007213 */ /* 0x000fe20000000000 */
[----:B------:R-:W-:Y:S01]  /*33e0*/  STL [R1+0xdbc], RZ ;  /* 0x000dbcff01007387 */ /* 0x000fe20000100800 */
[----:B------:R-:W0:Y:S03]  /*33f0*/  I2F.RP R9, R10 ;  /* 0x0000000a00097306 */ /* 0x000e260000209400 */
        /* <DEDUP_REMOVED lines=10> */
[----:B------:R-:W-:Y:S04]  /*34a0*/  STL [R1+0xb40], RZ ;  /* 0x000b40ff01007387 */ /* 0x000fe80000100800 */
[----:B------:R-:W-:Y:S01]  /*34b0*/  STL [R1+0xb44], RZ ;  /* 0x000b44ff01007387 */ /* 0x000fe20000100800 */
[----:B------:R-:W0:Y:S03]  /*34c0*/  F2I.FTZ.U32.TRUNC.NTZ R7, R7 ;  /* 0x0000000700077305 */ /* 0x000e26000021f000 */
[----:B------:R-:W-:Y:S04]  /*34d0*/  STL [R1+0xb48], RZ ;  /* 0x000b48ff01007387 */ /* 0x000fe80000100800 */
[----:B------:R-:W-:Y:S04]  /*34e0*/  STL [R1+0xb4c], RZ ;  /* 0x000b4cff01007387 */ /* 0x000fe80000100800 */
[----:B------:R-:W-:Y:S04]  /*34f0*/  STL [R1+0x1630], RZ ;  /* 0x001630ff01007387 */ /* 0x000fe80000100800 */
[----:B------:R-:W-:Y:S01]  /*3500*/  STL [R1+0x1634], RZ ;  /* 0x001634ff01007387 */ /* 0x000fe20000100800 */
[----:B0-----:R-:W-:-:S03]  /*3510*/  IMAD.MOV R11, RZ, RZ, -R7 ;  /* 0x000000ffff0b7224 */ /* 0x001fc600078e0a07 */
[----:B------:R-:W-:Y:S01]  /*3520*/  STL [R1+0x1638], RZ ;  /* 0x001638ff01007387 */ /* 0x000fe20000100800 */
[----:B------:R-:W-:Y:S01]  /*3530*/  IMAD.MOV.U32 R5, RZ, RZ, R11 ;  /* 0x000000ffff057224 */ /* 0x000fe200078e000b */
[----:B------:R-:W-:Y:S02]  /*3540*/  IABS R11, R13 ;  /* 0x0000000d000b7213 */ /* 0x000fe40000000000 */
[----:B------:R-:W-:Y:S01]  /*3550*/  STL [R1+0x163c], RZ ;  /* 0x00163cff01007387 */ /* 0x000fe20000100800 */
[----:B------:R-:W-:-:S03]  /*3560*/  IMAD R5, R5, R10, RZ ;  /* 0x0000000a05057224 */ /* 0x000fc600078e02ff */
[----:B------:R-:W-:Y:S01]  /*3570*/  STL [R1+0x1620], RZ ;  /* 0x001620ff01007387 */ /* 0x000fe20000100800 */
[----:B------:R-:W-:-:S03]  /*3580*/  IMAD.HI.U32 R6, R7, R5, R6 ;  /* 0x0000000507067227 */ /* 0x000fc600078e0006 */
[----:B------:R-:W-:Y:S01]  /*3590*/  STL [R1+0x1624], RZ ;  /* 0x001624ff01007387 */ /* 0x000fe20000100800 */
[----:B------:R-:W-:Y:S02]  /*35a0*/  IMAD.MOV R5, RZ, RZ, -R0 ;  /* 0x000000ffff057224 */ /* 0x000fe400078e0a00 */
[----:B------:R-:W-:Y:S01]  /*35b0*/  IMAD.HI.U32 R0, R6, R11, RZ ;  /* 0x0000000b06007227 */ /* 0x000fe200078e00ff */
[----:B------:R-:W-:Y:S03]  /*35c0*/  STL [R1+0x1628], RZ ;  /* 0x001628ff01007387 */ /* 0x000fe60000100800 */
[----:B------:R-:W-:Y:S01]  /*35d0*/  IMAD R5, R0, R5, R11 ;  /* 0x0000000500057224 */ /* 0x000fe200078e020b */
[----:B------:R-:W-:Y:S04]  /*35e0*/  STL [R1+0x162c], RZ ;  /* 0x00162cff01007387 */ /* 0x000fe80000100800 */
[----:B------:R-:W-:Y:S01]  /*35f0*/  STL [R1+0x1610], RZ ;  /* 0x001610ff01007387 */ /* 0x000fe20000100800 */
[----:B------:R-:W-:-:S03]  /*3600*/  ISETP.GT.U32.AND P1, PT, R10, R5, PT ;  /* 0x000000050a00720c */ /* 0x000fc60003f24070 */
[----:B------:R-:W-:Y:S04]  /*3610*/  STL [R1+0x1614], RZ ;  /* 0x001614ff01007387 */ /* 0x000fe80000100800 */
[----:B------:R-:W-:Y:S04]  /*3620*/  STL [R1+0x1618], RZ ;  /* 0x001618ff01007387 */ /* 0x000fe80000100800 */
[----:B------:R-:W-:Y:S02]  /*3630*/  STL [R1+0x161c], RZ ;  /* 0x00161cff01007387 */ /* 0x000fe40000100800 */
[----:B------:R-:W-:-:S02]  /*3640*/  @!P1 IMAD.IADD R5, R5, 0x1, -R10 ;  /* 0x0000000105059824 */ /* 0x000fc400078e0a0a */
[----:B------:R-:W-:Y:S01]  /*3650*/  STL [R1+0x1600], RZ ;  /* 0x001600ff01007387 */ /* 0x000fe20000100800 */
[----:B------:R-:W-:Y:S01]  /*3660*/  @!P1 VIADD R0, R0, 0x1 ;  /* 0x0000000100009836 */ /* 0x000fe20000000000 */
[----:B------:R-:W-:Y:S02]  /*3670*/  ISETP.NE.AND P1, PT, R8, RZ, PT ;  /* 0x000000ff0800720c */ /* 0x000fe40003f25270 */
[----:B------:R-:W-:Y:S01]  /*3680*/  STL [R1+0x1604], RZ ;  /* 0x001604ff01007387 */ /* 0x000fe20000100800 */
[----:B------:R-:W-:Y:S02]  /*3690*/  ISETP.GE.U32.AND P0, PT, R5, R10, PT ;  /* 0x0000000a0500720c */ /* 0x000fe40003f06070 */
[----:B------:R-:W-:Y:S01]  /*36a0*/  LOP3.LUT R5, R13, R8, RZ, 0x3c, !PT ;  /* 0x000000080d057212 */ /* 0x000fe200078e3cff */
[----:B------:R-:W-:Y:S03]  /*36b0*/  STL [R1+0x1608], RZ ;  /* 0x001608ff01007387 */ /* 0x000fe60000100800 */
[----:B------:R-:W-:Y:S01]  /*36c0*/  ISETP.GE.AND P2, PT, R5, RZ, PT ;  /* 0x000000ff0500720c */ /* 0x000fe20003f46270 */
[----:B------:R-:W-:Y:S04]  /*36d0*/  STL [R1+0x160c], RZ ;  /* 0x00160cff01007387 */ /* 0x000fe80000100800 */
[----:B------:R-:W-:Y:S02]  /*36e0*/  STL [R1+0x15f0], RZ ;  /* 0x0015f0ff01007387 */ /* 0x000fe40000100800 */
[----:B------:R-:W-:-:S02]  /*36f0*/  @P0 VIADD R0, R0, 0x1 ;  /* 0x0000000100000836 */ /* 0x000fc40000000000 */
[----:B------:R-:W-:Y:S04]  /*3700*/  STL [R1+0x15f4], RZ ;  /* 0x0015f4ff01007387 */ /* 0x000fe80000100800 */
[----:B------:R-:W-:Y:S01]  /*3710*/  STL [R1+0x15f8], RZ ;  /* 0x0015f8ff01007387 */ /* 0x000fe20000100800 */
[----:B------:R-:W-:Y:S01]  /*3720*/  @!P2 IMAD.MOV R0, RZ, RZ, -R0 ;  /* 0x000000ffff00a224 */ /* 0x000fe200078e0a00 */
[----:B------:R-:W-:Y:S02]  /*3730*/  @!P1 LOP3.LUT R0, RZ, R8, RZ, 0x33, !PT ;  /* 0x00000008ff009212 */ /* 0x000fe400078e33ff */
[----:B------:R-:W-:Y:S03]  /*3740*/  STL [R1+0x15fc], RZ ;  /* 0x0015fcff01007387 */ /* 0x000fe60000100800 */
[----:B------:R-:W-:Y:S01]  /*3750*/  IMAD.MOV R5, RZ, RZ, -R0 ;  /* 0x000000ffff057224 */ /* 0x000fe200078e0a00 */
[----:B------:R-:W-:Y:S01]  /*3760*/  STL [R1+0x15e0], RZ ;  /* 0x0015e0ff01007387 */ /* 0x000fe20000100800 */
[----:B------:R-:W-:-:S02]  /*3770*/  IMAD.SHL.U32 R7, R0, 0x80, RZ ;  /* 0x0000008000077824 */ /* 0x000fc400078e00ff */
[----:B------:R-:W-:Y:S01]  /*3780*/  IMAD R5, R8, R5, R13 ;  /* 0x0000000508057224 */ /* 0x000fe200078e020d */
[----:B------:R-:W-:Y:S01]  /*3790*/  STL [R1+0x15e4], RZ ;  /* 0x0015e4ff01007387 */ /* 0x000fe20000100800 */
[C---:B------:R-:W-:Y:S01]  /*37a0*/  VIADD R0, R7.reuse, 0x1 ;  /* 0x0000000107007836 */ /* 0x040fe20000000000 */
[----:B-1----:R-:W-:Y:S01]  /*37b0*/  LOP3.LUT R8, R14, 0x3f, RZ, 0xc0, !PT ;  /* 0x0000003f0e087812 */ /* 0x002fe200078ec0ff */
[----:B------:R-:W-:Y:S01]  /*37c0*/  IMAD.IADD R4, R4, 0x1, R5 ;  /* 0x0000000104047824 */ /* 0x000fe200078e0205 */
[----:B------:R-:W-:Y:S01]  /*37d0*/  STL [R1+0x15e8], RZ ;  /* 0x0015e8ff01007387 */ /* 0x000fe20000100800 */
[----:B------:R-:W0:Y:S01]  /*37e0*/  LDC R5, c[0x0][0x230] ;  /* 0x00008c00ff057b82 */ /* 0x000e220000000800 */
[C---:B------:R-:W-:Y:S02]  /*37f0*/  VIADD R9, R7.reuse, 0x2 ;  /* 0x0000000207097836 */ /* 0x040fe40000000000 */
[----:B------:R-:W-:Y:S01]  /*3800*/  STL [R1+0x15ec], RZ ;  /* 0x0015ecff01007387 */ /* 0x000fe20000100800 */
[----:B------:R-:W-:-:S02]  /*3810*/  VIADD R29, R7, 0x78 ;  /* 0x00000078071d7836 */ /* 0x000fc40000000000 */
[C---:B------:R-:W-:Y:S01]  /*3820*/  VIADD R28, R7.reuse, 0x79 ;  /* 0x00000079071c7836 */ /* 0x040fe20000000000 */
[----:B------:R-:W-:Y:S01]  /*3830*/  STL [R1+0x15d0], RZ ;  /* 0x0015d0ff01007387 */ /* 0x000fe20000100800 */
[C---:B------:R-:W-:Y:S02]  /*3840*/  VIADD R27, R7.reuse, 0x7a ;  /* 0x0000007a071b7836 */ /* 0x040fe40000000000 */
[C---:B------:R-:W-:Y:S01]  /*3850*/  VIADD R26, R7.reuse, 0x7b ;  /* 0x0000007b071a7836 */ /* 0x040fe20000000000 */
[----:B------:R-:W-:Y:S01]  /*3860*/  STL [R1+0x15d4], RZ ;  /* 0x0015d4ff01007387 */ /* 0x000fe20000100800 */
[C---:B------:R-:W-:Y:S02]  /*3870*/  VIADD R25, R7.reuse, 0x7c ;  /* 0x0000007c07197836 */ /* 0x040fe40000000000 */
[C---:B------:R-:W-:Y:S01]  /*3880*/  VIADD R24, R7.reuse, 0x7d ;  /* 0x0000007d07187836 */ /* 0x040fe20000000000 */
[----:B------:R-:W-:Y:S01]  /*3890*/  STL [R1+0x15d8], RZ ;  /* 0x0015d8ff01007387 */ /* 0x000fe20000100800 */
[----:B------:R-:W-:-:S02]  /*38a0*/  VIADD R23, R7, 0x7e ;  /* 0x0000007e07177836 */ /* 0x000fc40000000000 */
[----:B------:R-:W-:Y:S01]  /*38b0*/  VIADD R19, R7, 0x7f ;  /* 0x0000007f07137836 */ /* 0x000fe20000000000 */
[----:B------:R-:W-:Y:S04]  /*38c0*/  STL [R1+0x15dc], RZ ;  /* 0x0015dcff01007387 */ /* 0x000fe80000100800 */
[----:B------:R-:W-:Y:S01]  /*38d0*/  STL [R1+0x16a0], RZ ;  /* 0x0016a0ff01007387 */ /* 0x000fe20000100800 */
[----:B0-----:R-:W-:-:S03]  /*38e0*/  VIADD R5, R5, 0x7f ;  /* 0x0000007f05057836 */ /* 0x001fc60000000000 */
[----:B------:R-:W-:Y:S02]  /*38f0*/  STL [R1+0x16a4], RZ ;  /* 0x0016a4ff01007387 */ /* 0x000fe40000100800 */
[----:B------:R-:W-:Y:S01]  /*3900*/  ISETP.GE.AND P0, PT, R5, 0x80, PT ;  /* 0x000000800500780c */ /* 0x000fe20003f06270 */
[C---:B------:R-:W-:Y:S01]  /*3910*/  VIADD R5, R7.reuse, 0x3 ;  /* 0x0000000307057836 */ /* 0x040fe20000000000 */
        /* <DEDUP_REMOVED lines=202> */
[----:B------:R-:W-:Y:S04]  /*45c0*/  STL [R1+0x1c38], R7 ;  /* 0x001c380701007387 */ /* 0x000fe80000100800 */
[----:B------:R0:W-:Y:S04]  /*45d0*/  STL [R1+0x2a4], R0 ;  /* 0x0002a40001007387 */ /* 0x0001e80000100800 */
[----:B------:R1:W-:Y:S04]  /*45e0*/  STL [R1+0x2a0], R9 ;  /* 0x0002a00901007387 */ /* 0x0003e80000100800 */
[----:B------:R2:W-:Y:S01]  /*45f0*/  STL [R1+0x29c], R5 ;  /* 0x00029c0501007387 */ /* 0x0005e20000100800 */
[----:B0-----:R-:W-:-:S02]  /*4600*/  VIADD R0, R7, 0x4 ;  /* 0x0000000407007836 */ /* 0x001fc40000000000 */
[----:B-1----:R-:W-:-:S03]  /*4610*/  VIADD R9, R7, 0x5 ;  /* 0x0000000507097836 */ /* 0x002fc60000000000 */
[----:B------:R0:W-:Y:S01]  /*4620*/  STL [R1+0x298], R0 ;  /* 0x0002980001007387 */ /* 0x0001e20000100800 */
[----:B--2---:R-:W-:-:S03]  /*4630*/  VIADD R5, R7, 0x6 ;  /* 0x0000000607057836 */ /* 0x004fc60000000000 */
[----:B------:R1:W-:Y:S04]  /*4640*/  STL [R1+0x294], R9 ;  /* 0x0002940901007387 */ /* 0x0003e80000100800 */
[----:B------:R2:W-:Y:S01]  /*4650*/  STL [R1+0x290], R5 ;  /* 0x0002900501007387 */ /* 0x0005e20000100800 */
[C---:B0-----:R-:W-:Y:S02]  /*4660*/  VIADD R0, R7.reuse, 0x7 ;  /* 0x0000000707007836 */ /* 0x041fe40000000000 */
        /* <DEDUP_REMOVED lines=113> */
[----:B0-----:R-:W-:Y:S02]  /*4d80*/  IMAD.SHL.U32 R0, R4, 0x200, RZ ;  /* 0x0000020004007824 */ /* 0x001fe400078e00ff */
[C---:B------:R-:W-:Y:S02]  /*4d90*/  VIADD R4, R7.reuse, 0x42 ;  /* 0x0000004207047836 */ /* 0x040fe40000000000 */
[C---:B-1----:R-:W-:Y:S01]  /*4da0*/  VIADD R9, R7.reuse, 0x40 ;  /* 0x0000004007097836 */ /* 0x042fe20000000000 */
[----:B------:R-:W-:Y:S01]  /*4db0*/  LOP3.LUT R10, R0, 0x3f, R14, 0xf8, !PT ;  /* 0x0000003f000a7812 */ /* 0x000fe200078ef80e */
[----:B--2---:R-:W-:-:S03]  /*4dc0*/  VIADD R5, R7, 0x41 ;  /* 0x0000004107057836 */ /* 0x004fc60000000000 */
[----:B------:R0:W-:Y:S04]  /*4dd0*/  STL [R1+0x158], R9 ;  /* 0x0001580901007387 */ /* 0x0001e80000100800 */
[----:B------:R1:W-:Y:S04]  /*4de0*/  STL [R1+0x144], R5 ;  /* 0x0001440501007387 */ /* 0x0003e80000100800 */
[----:B------:R2:W-:Y:S01]  /*4df0*/  STL [R1+0x114], R4 ;  /* 0x0001140401007387 */ /* 0x0005e20000100800 */
[----:B0-----:R-:W-:Y:S01]  /*4e00*/  LOP3.LUT R9, R0, 0x40, R8, 0xfe, !PT ;  /* 0x0000004000097812 */ /* 0x001fe200078efe08 */
[----:B------:R-:W-:-:S02]  /*4e10*/  VIADD R0, R7, 0x43 ;  /* 0x0000004307007836 */ /* 0x000fc40000000000 */
[----:B------:R-:W-:Y:S01]  /*4e20*/  STL [R1+0x2010], R10 ;  /* 0x0020100a01007387 */ /* 0x000fe20000100800 */
[----:B------:R-:W-:Y:S01]  /*4e30*/  LOP3.LUT R8, R10, 0x80, RZ, 0xfc, !PT ;  /* 0x000000800a087812 */ /* 0x000fe200078efcff */
[C---:B-1----:R-:W-:Y:S02]  /*4e40*/  VIADD R5, R7.reuse, 0x48 ;  /* 0x0000004807057836 */ /* 0x042fe40000000000 */
[----:B------:R0:W-:Y:S01]  /*4e50*/  STL [R1+0x110], R0 ;  /* 0x0001100001007387 */ /* 0x0001e20000100800 */
[----:B--2---:R-:W-:-:S05]  /*4e60*/  VIADD R4, R7, 0x44 ;  /* 0x0000004407047836 */ /* 0x004fca0000000000 */
[----:B------:R1:W-:Y:S01]  /*4e70*/  STL [R1+0xec], R4 ;  /* 0x0000ec0401007387 */ /* 0x0003e20000100800 */
[----:B0-----:R-:W-:-:S03]  /*4e80*/  VIADD R0, R7, 0x45 ;  /* 0x0000004507007836 */ /* 0x001fc60000000000 */
[----:B------:R-:W-:Y:S04]  /*4e90*/  STL [R1+0x2014], R9 ;  /* 0x0020140901007387 */ /* 0x000fe80000100800 */
[----:B------:R0:W-:Y:S01]  /*4ea0*/  STL [R1+0xdc], R0 ;  /* 0x0000dc0001007387 */ /* 0x0001e20000100800 */
[----:B-1----:R-:W-:-:S05]  /*4eb0*/  VIADD R4, R7, 0x46 ;  /* 0x0000004607047836 */ /* 0x002fca0000000000 */
[----:B------:R1:W-:Y:S01]  /*4ec0*/  STL [R1+0xd4], R4 ;  /* 0x0000d40401007387 */ /* 0x0003e20000100800 */
[----:B0-----:R-:W-:-:S05]  /*4ed0*/  VIADD R0, R7, 0x47 ;  /* 0x0000004707007836 */ /* 0x001fca0000000000 */
[----:B------:R0:W-:Y:S01]  /*4ee0*/  STL [R1+0xd0], R0 ;  /* 0x0000d00001007387 */ /* 0x0001e20000100800 */
[----:B-1----:R-:W-:-:S03]  /*4ef0*/  VIADD R4, R7, 0x49 ;  /* 0x0000004907047836 */ /* 0x002fc60000000000 */
        /* <DEDUP_REMOVED lines=92> */
[----:B0-----:R-:W-:Y:S01]  /*54c0*/  VIADD R0, R7, 0x77 ;  /* 0x0000007707007836 */ /* 0x001fe20000000000 */
[----:B-1----:R-:W-:-:S04]  /*54d0*/  LOP3.LUT R5, R10, 0xc0, RZ, 0xfc, !PT ;  /* 0x000000c00a057812 */ /* 0x002fc800078efcff */
[----:B------:R0:W-:Y:S01]  /*54e0*/  STL [R1], R0 ;  /* 0x0000000001007387 */ /* 0x0001e20000100800 */
[----:B--2---:R-:W-:-:S03]  /*54f0*/  LOP3.LUT R4, R10, 0x100, RZ, 0xfc, !PT ;  /* 0x000001000a047812 */ /* 0x004fc600078efcff */
[----:B------:R-:W-:Y:S04]  /*5500*/  STL [R1+0x2028], R5 ;  /* 0x0020280501007387 */ /* 0x000fe80000100800 */
[----:B------:R-:W-:Y:S01]  /*5510*/  STL [R1+0x202c], R8 ;  /* 0x00202c0801007387 */ /* 0x000fe20000100800 */
[----:B0-----:R-:W-:-:S03]  /*5520*/  LOP3.LUT R0, R10, 0x140, RZ, 0xfc, !PT ;  /* 0x000001400a007812 */ /* 0x001fc600078efcff */
[----:B------:R0:W-:Y:S04]  /*5530*/  STL [R1+0x2024], R4 ;  /* 0x0020240401007387 */ /* 0x0001e80000100800 */
[----:B------:R1:W-:Y:S01]  /*5540*/  STL [R1+0x2020], R0 ;  /* 0x0020200001007387 */ /* 0x0003e20000100800 */
[C---:B0-----:R-:W-:Y:S02]  /*5550*/  LOP3.LUT R4, R10.reuse, 0x180, RZ, 0xfc, !PT ;  /* 0x000001800a047812 */ /* 0x041fe400078efcff */
[----:B-1----:R-:W-:-:S03]  /*5560*/  LOP3.LUT R0, R10, 0x1c0, RZ, 0xfc, !PT ;  /* 0x000001c00a007812 */ /* 0x002fc600078efcff */
[----:B------:R0:W-:Y:S04]  /*5570*/  STL [R1+0x201c], R4 ;  /* 0x00201c0401007387 */ /* 0x0001e80000100800 */
[----:B------:R0:W-:Y:S01]  /*5580*/  STL [R1+0x2018], R0 ;  /* 0x0020180001007387 */ /* 0x0001e20000100800 */
[----:B------:R-:W-:Y:S05]  /*5590*/  @!P0 BRA `(.L_x_0) ;  /* 0x00000f78006c8947 */ /* 0x000fea0003800000 */
[----:B------:R1:W-:Y:S01]  /*55a0*/  STL [R1+0x5258], R26 ;  /* 0x0052581a01007387 */ /* 0x0003e20000100800 */
[----:B------:R-:W-:Y:S02]  /*55b0*/  IABS R13, R2 ;  /* 0x00000002000d7213 */ /* 0x000fe40000000000 */
[----:B0-----:R-:W-:Y:S01]  /*55c0*/  IABS R0, R3 ;  /* 0x0000000300007213 */ /* 0x001fe20000000000 */
[----:B------:R-:W-:Y:S01]  /*55d0*/  IMAD.MOV.U32 R6, RZ, RZ, RZ ;  /* 0x000000ffff067224 */ /* 0x000fe200078e00ff */
[----:B------:R-:W-:Y:S01]  /*55e0*/  IABS R12, R10 ;  /* 0x0000000a000c7213 */ /* 0x000fe20000000000 */
[----:B------:R-:W-:Y:S01]  /*55f0*/  ULDC.64 UR6, c[0x0][0x218] ;  /* 0x0000860000067ab9 */ /* 0x000fe20000000a00 */
[----:B------:R-:W-:Y:S01]  /*5600*/  IABS R21, R19 ;  /* 0x0000001300157213 */ /* 0x000fe20000000000 */
[----:B------:R-:W-:Y:S01]  /*5610*/  ULDC UR5, c[0x0][0x240] ;  /* 0x0000900000057ab9 */ /* 0x000fe20000000800 */
[----:B------:R-:W-:Y:S01]  /*5620*/  ISETP.GE.AND P4, PT, R19, RZ, PT ;  /* 0x000000ff1300720c */ /* 0x000fe20003f86270 */
[----:B-1----:R-:W2:Y:S01]  /*5630*/  LDL R26, [R1+0x2024] ;  /* 0x00202400011a7983 */ /* 0x002ea20000100800 */
[----:B------:R-:W-:Y:S01]  /*5640*/  ULDC UR56, c[0x0][0x234] ;  /* 0x00008d0000387ab9 */ /* 0x000fe20000000800 */
[----:B------:R-:W-:Y:S01]  /*5650*/  ULDC.64 UR34, c[0x0][0x210] ;  /* 0x0000840000227ab9 */ /* 0x000fe20000000a00 */
[----:B------:R-:W-:Y:S01]  /*5660*/  ULDC UR13, c[0x0][0x238] ;  /* 0x00008e00000d7ab9 */ /* 0x000fe20000000800 */
[----:B------:R0:W-:Y:S01]  /*5670*/  STL [R1+0x5254], R27 ;  /* 0x0052541b01007387 */ /* 0x0001e20000100800 */
[----:B------:R-:W-:Y:S01]  /*5680*/  ULDC UR57, c[0x0][0x238] ;  /* 0x00008e0000397ab9 */ /* 0x000fe20000000800 */
        /* <DEDUP_REMOVED lines=8> */
[----:B0-----:R-:W3:Y:S01]  /*5710*/  LDL R27, [R1+0x2020] ;  /* 0x00202000011b7983 */ /* 0x001ee20000100800 */
[----:B------:R-:W-:Y:S01]  /*5720*/  ULDC UR12, c[0x0][0x238] ;  /* 0x00008e00000c7ab9 */ /* 0x000fe20000000800 */
[----:B------:R-:W-:Y:S01]  /*5730*/  ULDC UR14, c[0x0][0x238] ;  /* 0x00008e00000e7ab9 */ /* 0x000fe20000000800 */
        /* <DEDUP_REMOVED lines=11> */
[----:B0-----:R-:W4:Y:S01]  /*57f0*/  LDL R28, [R1+0x201c] ;  /* 0x00201c00011c7983 */ /* 0x001f220000100800 */
        /* <DEDUP_REMOVED lines=13> */
[----:B0-----:R-:W5:Y:S01]  /*58d0*/  LDL R29, [R1+0x2018] ;  /* 0x00201800011d7983 */ /* 0x001f620000100800 */
        /* <DEDUP_REMOVED lines=14> */
[----:B------:R-:W0:Y:S01]  /*59c0*/  I2F.RP R4, R13 ;  /* 0x0000000d00047306 */ /* 0x000e220000209400 */
[----:B------:R-:W-:Y:S01]  /*59d0*/  ULDC UR53, c[0x0][0x238] ;  /* 0x00008e0000357ab9 */ /* 0x000fe20000000800 */
[----:B------:R-:W-:Y:S01]  /*59e0*/  ULDC UR54, c[0x0][0x238] ;  /* 0x00008e0000367ab9 */ /* 0x000fe20000000800 */
[----:B------:R1:W-:Y:S01]  /*59f0*/  STL [R1+0x5234], R3 ;  /* 0x0052340301007387 */ /* 0x0003e20000100800 */
[----:B------:R-:W-:-:S03]  /*5a00*/  ULDC UR55, c[0x0][0x238] ;  /* 0x00008e0000377ab9 */ /* 0x000fc60000000800 */
[----:B-1----:R-:W3:Y:S01]  /*5a10*/  LDL R3, [R1+0x1c38] ;  /* 0x001c380001037983 */ /* 0x002ee20000100800 */
[----:B------:R-:W1:Y:S01]  /*5a20*/  I2F.RP R5, R0 ;  /* 0x0000000000057306 */ /* 0x000e620000209400 */
[----:B------:R-:W-:Y:S02]  /*5a30*/  IABS R10, R9 ;  /* 0x00000009000a7213 */ /* 0x000fe40000000000 */
[----:B------:R-:W-:-:S05]  /*5a40*/  IABS R9, R8 ;  /* 0x0000000800097213 */ /* 0x000fca0000000000 */
[----:B0-----:R-:W0:Y:S08]  /*5a50*/  MUFU.RCP R4, R4 ;  /* 0x0000000400047308 */ /* 0x001e300000001000 */
[----:B-1----:R-:W1:Y:S01]  /*5a60*/  MUFU.RCP R5, R5 ;  /* 0x0000000500057308 */ /* 0x002e620000001000 */
[----:B0-----:R-:W-:-:S07]  /*5a70*/  VIADD R4, R4, 0xffffffe ;  /* 0x0ffffffe04047836 */ /* 0x001fce0000000000 */
[----:B------:R-:W0:Y:S01]  /*5a80*/  F2I.FTZ.U32.TRUNC.NTZ R7, R4 ;  /* 0x0000000400077305 */ /* 0x000e22000021f000 */
[----:B-1----:R-:W-:-:S07]  /*5a90*/  VIADD R5, R5, 0xffffffe ;  /* 0x0ffffffe05057836 */ /* 0x002fce0000000000 */
[----:B------:R-:W1:Y:S01]  /*5aa0*/  F2I.FTZ.U32.TRUNC.NTZ R5, R5 ;  /* 0x0000000500057305 */ /* 0x000e62000021f000 */
[----:B0-----:R-:W-:-:S04]  /*5ab0*/  IMAD.MOV R4, RZ, RZ, -R7 ;  /* 0x000000ffff047224 */ /* 0x001fc800078e0a07 */
[----:B------:R-:W-:Y:S02]  /*5ac0*/  IMAD R15, R4, R13, RZ ;  /* 0x0000000d040f7224 */ /* 0x000fe400078e02ff */
[----:B------:R-:W-:Y:S02]  /*5ad0*/  IMAD.MOV.U32 R4, RZ, RZ, RZ ;  /* 0x000000ffff047224 */ /* 0x000fe400078e00ff */
[----:B------:R-:W-:-:S04]  /*5ae0*/  IMAD.HI.U32 R15, R7, R15, R6 ;  /* 0x0000000f070f7227 */ /* 0x000fc800078e0006 */
[----:B-1----:R-:W-:Y:S02]  /*5af0*/  IMAD.MOV R11, RZ, RZ, -R5 ;  /* 0x000000ffff0b7224 */ /* 0x002fe400078e0a05 */
[----:B------:R-:W-:-:S04]  /*5b00*/  IMAD.HI.U32 R7, R15, R9, RZ ;  /* 0x000000090f077227 */ /* 0x000fc800078e00ff */
[----:B------:R-:W-:Y:S02]  /*5b10*/  IMAD R11, R11, R0, RZ ;  /* 0x000000000b0b7224 */ /* 0x000fe400078e02ff */
[----:B------:R-:W-:Y:S02]  /*5b20*/  IMAD.MOV R7, RZ, RZ, -R7 ;  /* 0x000000ffff077224 */ /* 0x000fe400078e0a07 */
[----:B------:R-:W-:-:S04]  /*5b30*/  IMAD.HI.U32 R16, R15, R12, RZ ;  /* 0x0000000c0f107227 */ /* 0x000fc800078e00ff */
[----:B------:R-:W-:-:S04]  /*5b40*/  IMAD.HI.U32 R11, R5, R11, R4 ;  /* 0x0000000b050b7227 */ /* 0x000fc800078e0004 */
[----:B------:R-:W-:Y:S02]  /*5b50*/  IMAD R9, R13, R7, R9 ;  /* 0x000000070d097224 */ /* 0x000fe400078e0209 */
[----:B------:R-:W-:Y:S02]  /*5b60*/  IMAD.MOV R16, RZ, RZ, -R16 ;  /* 0x000000ffff107224 */ /* 0x000fe400078e0a10 */
[----:B------:R-:W-:Y:S01]  /*5b70*/  IMAD.HI.U32 R14, R15, R10, RZ ;  /* 0x0000000a0f0e7227 */ /* 0x000fe200078e00ff */
[----:B------:R-:W-:-:S03]  /*5b80*/  ISETP.GT.U32.AND P2, PT, R13, R9, PT ;  /* 0x000000090d00720c */ /* 0x000fc60003f44070 */
[----:B------:R-:W-:Y:S02]  /*5b90*/  IMAD R12, R13, R16, R12 ;  /* 0x000000100d0c7224 */ /* 0x000fe400078e020c */
[----:B------:R-:W-:Y:S02]  /*5ba0*/  IMAD.MOV R14, RZ, RZ, -R14 ;  /* 0x000000ffff0e7224 */ /* 0x000fe400078e0a0e */
[----:B------:R-:W-:Y:S01]  /*5bb0*/  IMAD.HI.U32 R22, R11, R21, RZ ;  /* 0x000000150b167227 */ /* 0x000fe200078e00ff */
[----:B------:R-:W-:-:S03]  /*5bc0*/  ISETP.GT.U32.AND P6, PT, R13, R12, PT ;  /* 0x0000000c0d00720c */ /* 0x000fc60003fc4070 */
[----:B------:R-:W-:Y:S02]  /*5bd0*/  IMAD R10, R13, R14, R10 ;  /* 0x0000000e0d0a7224 */ /* 0x000fe400078e020a */
[----:B------:R-:W-:Y:S02]  /*5be0*/  @!P2 IMAD.IADD R9, R9, 0x1, -R13 ;  /* 0x000000010909a824 */ /* 0x000fe400078e0a0d */
[----:B------:R-:W-:Y:S01]  /*5bf0*/  IMAD.MOV R22, RZ, RZ, -R22 ;  /* 0x000000ffff167224 */ /* 0x000fe200078e0a16 */
[----:B------:R-:W-:-:S03]  /*5c00*/  ISETP.GT.U32.AND P0, PT, R13, R10, PT ;  /* 0x0000000a0d00720c */ /* 0x000fc60003f04070 */
[----:B------:R-:W-:Y:S02]  /*5c10*/  IMAD R21, R0, R22, R21 ;  /* 0x0000001600157224 */ /* 0x000fe400078e0215 */
[----:B------:R-:W-:Y:S01]  /*5c20*/  @!P6 IMAD.IADD R12, R12, 0x1, -R13 ;  /* 0x000000010c0ce824 */ /* 0x000fe200078e0a0d */
[----:B------:R-:W3:Y:S04]  /*5c30*/  LDL R22, [R1+0x202c] ;  /* 0x00202c0001167983 */ /* 0x000ee80000100800 */
[----:B------:R-:W-:-:S03]  /*5c40*/  ISETP.GT.U32.AND P2, PT, R13, R12, PT ;  /* 0x0000000c0d00720c */ /* 0x000fc60003f44070 */
[----:B------:R-:W-:-:S10]  /*5c50*/  @!P0 IMAD.IADD R10, R10, 0x1, -R13 ;  /* 0x000000010a0a8824 */ /* 0x000fd400078e0a0d */
[----:B------:R-:W-:Y:S01]  /*5c60*/  @!P2 IMAD.IADD R12, R12, 0x1, -R13 ;  /* 0x000000010c0ca824 */ /* 0x000fe200078e0a0d */
[----:B--2---:R-:W-:-:S05]  /*5c70*/  IABS R7, R26 ;  /* 0x0000001a00077213 */ /* 0x004fca0000000000 */
[----:B------:R-:W-:-:S04]  /*5c80*/  IMAD.HI.U32 R18, R15, R7, RZ ;  /* 0x000000070f127227 */ /* 0x000fc800078e00ff */
[----:B------:R-:W-:-:S04]  /*5c90*/  IMAD.MOV R18, RZ, RZ, -R18 ;  /* 0x000000ffff127224 */ /* 0x000fc800078e0a12 */
[----:B------:R-:W-:-:S05]  /*5ca0*/  IMAD R7, R13, R18, R7 ;  /* 0x000000120d077224 */ /* 0x000fca00078e0207 */
[----:B------:R-:W-:Y:S02]  /*5cb0*/  ISETP.GT.U32.AND P1, PT, R13, R7, PT ;  /* 0x000000070d00720c */ /* 0x000fe40003f24070 */
[----:B----4-:R-:W-:-:S11]  /*5cc0*/  IABS R5, R28 ;  /* 0x0000001c00057213 */ /* 0x010fd60000000000 */
[----:B------:R-:W-:Y:S02]  /*5cd0*/  @!P1 IMAD.IADD R7, R7, 0x1, -R13 ;  /* 0x0000000107079824 */ /* 0x000fe400078e0a0d */
[----:B------:R-:W-:-:S04]  /*5ce0*/  IMAD.HI.U32 R16, R15, R5, RZ ;  /* 0x000000050f107227 */ /* 0x000fc800078e00ff */
[----:B------:R-:W-:-:S04]  /*5cf0*/  IMAD.MOV R16, RZ, RZ, -R16 ;  /* 0x000000ffff107224 */ /* 0x000fc800078e0a10 */
[C---:B------:R-:W-:Y:S01]  /*5d00*/  IMAD R5, R13.reuse, R16, R5 ;  /* 0x000000100d057224 */ /* 0x040fe200078e0205 */
[----:B-----5:R-:W-:Y:S02]  /*5d10*/  IABS R4, R29 ;  /* 0x0000001d00047213 */ /* 0x020fe40000000000 */
[----:B------:R-:W-:Y:S02]  /*5d20*/  IABS R16, R25 ;  /* 0x0000001900107213 */ /* 0x000fe40000000000 */
[----:B------:R-:W-:-:S03]  /*5d30*/  ISETP.GT.U32.AND P6, PT, R13, R5, PT ;  /* 0x000000050d00720c */ /* 0x000fc60003fc4070 */
[----:B------:R-:W-:-:S04]  /*5d40*/  IMAD.HI.U32 R19, R11, R16, RZ ;  /* 0x000000100b137227 */ /* 0x000fc800078e00ff */
[----:B------:R-:W-:Y:S01]  /*5d50*/  IMAD.MOV R19, RZ, RZ, -R19 ;  /* 0x000000ffff137224 */ /* 0x000fe200078e0a13 */
[----:B---3--:R-:W-:-:S05]  /*5d60*/  IABS R8, R2 ;  /* 0x0000000200087213 */ /* 0x008fca0000000000 */
[----:B------:R-:W-:Y:S02]  /*5d70*/  @!P6 IMAD.IADD R5, R5, 0x1, -R13 ;  /* 0x000000010505e824 */ /* 0x000fe400078e0a0d */
[----:B------:R-:W-:-:S04]  /*5d80*/  IMAD.HI.U32 R6, R15, R8, RZ ;  /* 0x000000080f067227 */ /* 0x000fc800078e00ff */
[----:B------:R-:W-:-:S04]  /*5d90*/  IMAD.MOV R6, RZ, RZ, -R6 ;  /* 0x000000ffff067224 */ /* 0x000fc800078e0a06 */
[C---:B------:R-:W-:Y:S01]  /*5da0*/  IMAD R8, R13.reuse, R6, R8 ;  /* 0x000000060d087224 */ /* 0x040fe200078e0208 */
[----:B------:R-:W-:Y:S02]  /*5db0*/  IABS R6, R27 ;  /* 0x0000001b00067213 */ /* 0x000fe40000000000 */
[----:B------:R-:W-:Y:S02]  /*5dc0*/  IABS R20, R3 ;  /* 0x0000000300147213 */ /* 0x000fe40000000000 */
[----:B------:R-:W-:Y:S01]  /*5dd0*/  ISETP.GT.U32.AND P3, PT, R13, R8, PT ;  /* 0x000000080d00720c */ /* 0x000fe20003f64070 */
[----:B------:R-:W-:-:S04]  /*5de0*/  IMAD.HI.U32 R17, R15, R6, RZ ;  /* 0x000000060f117227 */ /* 0x000fc800078e00ff */
[----:B------:R-:W-:-:S04]  /*5df0*/  IMAD.HI.U32 R15, R15, R4, RZ ;  /* 0x000000040f0f7227 */ /* 0x000fc800078e00ff */
[----:B------:R-:W-:Y:S02]  /*5e00*/  IMAD.MOV R15, RZ, RZ, -R15 ;  /* 0x000000ffff0f7224 */ /* 0x000fe400078e0a0f */
[----:B------:R-:W-:-:S04]  /*5e10*/  IMAD.HI.U32 R14, R11, R20, RZ ;  /* 0x000000140b0e7227 */ /* 0x000fc800078e00ff */
[C---:B------:R-:W-:Y:S01]  /*5e20*/  IMAD R4, R13.reuse, R15, R4 ;  /* 0x0000000f0d047224 */ /* 0x040fe200078e0204 */
[----:B------:R-:W-:Y:S01]  /*5e30*/  IABS R15, R24 ;  /* 0x00000018000f7213 */ /* 0x000fe20000000000 */
[----:B------:R-:W-:Y:S02]  /*5e40*/  IMAD.MOV R14, RZ, RZ, -R14 ;  /* 0x000000ffff0e7224 */ /* 0x000fe400078e0a0e */
[----:B------:R-:W-:Y:S01]  /*5e50*/  IMAD.MOV R17, RZ, RZ, -R17 ;  /* 0x000000ffff117224 */ /* 0x000fe200078e0a11 */
[----:B------:R-:W-:Y:S01]  /*5e60*/  ISETP.GT.U32.AND P0, PT, R13, R4, PT ;  /* 0x000000040d00720c */ /* 0x000fe20003f04070 */
[----:B------:R-:W-:-:S04]  /*5e70*/  IMAD.HI.U32 R18, R11, R15, RZ ;  /* 0x0000000f0b127227 */ /* 0x000fc800078e00ff */
[----:B------:R-:W-:Y:S01]  /*5e80*/  IMAD R20, R0, R14, R20 ;  /* 0x0000000e00147224 */ /* 0x000fe200078e0214 */
[----:B------:R-:W-:Y:S01]  /*5e90*/  IABS R14, R23 ;  /* 0x00000017000e7213 */ /* 0x000fe20000000000 */
[----:B------:R-:W-:Y:S02]  /*5ea0*/  IMAD.MOV R18, RZ, RZ, -R18 ;  /* 0x000000ffff127224 */ /* 0x000fe400078e0a12 */
[----:B------:R-:W-:Y:S02]  /*5eb0*/  IMAD R6, R13, R17, R6 ;  /* 0x000000110d067224 */ /* 0x000fe400078e0206 */
[----:B------:R-:W-:-:S03]  /*5ec0*/  IMAD.HI.U32 R17, R11, R14, RZ ;  /* 0x0000000e0b117227 */ /* 0x000fc600078e00ff */
[C---:B------:R-:W-:Y:S01]  /*5ed0*/  ISETP.GT.U32.AND P5, PT, R13.reuse, R6, PT ;  /* 0x000000060d00720c */ /* 0x040fe20003fa4070 */
[----:B------:R-:W-:Y:S02]  /*5ee0*/  IMAD R15, R0, R18, R15 ;  /* 0x00000012000f7224 */ /* 0x000fe400078e020f */
[----:B------:R-:W2:Y:S01]  /*5ef0*/  LDL R18, [R1+0x2010] ;  /* 0x0020100001127983 */ /* 0x000ea20000100800 */
[----:B------:R-:W-:Y:S02]  /*5f00*/  IMAD.MOV R17, RZ, RZ, -R17 ;  /* 0x000000ffff117224 */ /* 0x000fe400078e0a11 */
[--C-:B------:R-:W-:Y:S01]  /*5f10*/  @!P0 IMAD.IADD R4, R4, 0x1, -R13.reuse ;  /* 0x0000000104048824 */ /* 0x100fe200078e0a0d */
[C---:B------:R-:W-:Y:S01]  /*5f20*/  ISETP.GT.U32.AND P0, PT, R13.reuse, R7, PT ;  /* 0x000000070d00720c */ /* 0x040fe20003f04070 */
[----:B------:R-:W-:Y:S02]  /*5f30*/  IMAD R14, R0, R17, R14 ;  /* 0x00000011000e7224 */ /* 0x000fe400078e020e */
[----:B------:R-:W3:Y:S01]  /*5f40*/  LDL R17, [R1+0x2014] ;  /* 0x0020140001117983 */ /* 0x000ee20000100800 */
[--C-:B------:R-:W-:Y:S01]  /*5f50*/  @!P3 IMAD.IADD R8, R8, 0x1, -R13.reuse ;  /* 0x000000010808b824 */ /* 0x100fe200078e0a0d */
[C---:B------:R-:W-:Y:S01]  /*5f60*/  ISETP.GT.U32.AND P6, PT, R13.reuse, R4, PT ;  /* 0x000000040d00720c */ /* 0x040fe20003fc4070 */
[----:B------:R-:W-:Y:S01]  /*5f70*/  @!P5 IMAD.IADD R6, R6, 0x1, -R13 ;  /* 0x000000010606d824 */ /* 0x000fe200078e0a0d */
[----:B------:R-:W-:-:S02]  /*5f80*/  ISETP.GT.U32.AND P5, PT, R13, R9, PT ;  /* 0x000000090d00720c */ /* 0x000fc40003fa4070 */
[C---:B------:R-:W-:Y:S02]  /*5f90*/  ISETP.GT.U32.AND P3, PT, R13.reuse, R10, PT ;  /* 0x0000000a0d00720c */ /* 0x040fe40003f64070 */
[C---:B------:R-:W-:Y:S02]  /*5fa0*/  ISETP.GT.U32.AND P2, PT, R13.reuse, R6, PT ;  /* 0x000000060d00720c */ /* 0x040fe40003f44070 */
[----:B------:R-:W-:-:S07]  /*5fb0*/  ISETP.GT.U32.AND P1, PT, R13, R8, PT ;  /* 0x000000080d00720c */ /* 0x000fce0003f24070 */
[--C-:B------:R-:W-:Y:S02]  /*5fc0*/  @!P5 IMAD.IADD R9, R9, 0x1, -R13.reuse ;  /* 0x000000010909d824 */ /* 0x100fe400078e0a0d */
[--C-:B------:R-:W-:Y:S02]  /*5fd0*/  @!P6 IMAD.IADD R4, R4, 0x1, -R13.reuse ;  /* 0x000000010404e824 */ /* 0x100fe400078e0a0d */
[--C-:B------:R-:W-:Y:S01]  /*5fe0*/  @!P2 IMAD.IADD R6, R6, 0x1, -R13.reuse ;  /* 0x000000010606a824 */ /* 0x100fe200078e0a0d */
[----:B------:R-:W-:Y:S01]  /*5ff0*/  ISETP.GE.AND P2, PT, R2, RZ, PT ;  /* 0x000000ff0200720c */ /* 0x000fe20003f46270 */
[--C-:B------:R-:W-:Y:S01]  /*6000*/  @!P3 IMAD.IADD R10, R10, 0x1, -R13.reuse ;  /* 0x000000010a0ab824 */ /* 0x100fe200078e0a0d */
[----:B------:R-:W4:Y:S01]  /*6010*/  LDL.LU R2, [R1+0x525c] ;  /* 0x00525c0001027983 */ /* 0x000f220000300800 */
[----:B------:R-:W-:Y:S01]  /*6020*/  ISETP.GE.AND P6, PT, R26, RZ, PT ;  /* 0x000000ff1a00720c */ /* 0x000fe20003fc6270 */
[--C-:B------:R-:W-:Y:S01]  /*6030*/  @!P1 IMAD.IADD R8, R8, 0x1, -R13.reuse ;  /* 0x0000000108089824 */ /* 0x100fe200078e0a0d */
[----:B------:R-:W-:Y:S01]  /*6040*/  ISETP.GT.U32.AND P3, PT, R13, R5, PT ;  /* 0x000000050d00720c */ /* 0x000fe20003f64070 */
[----:B------:R-:W5:Y:S01]  /*6050*/  LDL.LU R26, [R1+0x5258] ;  /* 0x00525800011a7983 */ /* 0x000f620000300800 */
[----:B------:R-:W-:-:S09]  /*6060*/  @!P0 IMAD.IADD R7, R7, 0x1, -R13 ;  /* 0x0000000107078824 */ /* 0x000fd200078e0a0d */
[----:B------:R-:W-:Y:S01]  /*6070*/  @!P6 IMAD.MOV R7, RZ, RZ, -R7 ;  /* 0x000000ffff07e224 */ /* 0x000fe200078e0a07 */
[----:B------:R-:W-:Y:S01]  /*6080*/  ISETP.GT.U32.AND P6, PT, R0, R21, PT ;  /* 0x000000150000720c */ /* 0x000fe20003fc4070 */
[----:B------:R-:W-:Y:S01]  /*6090*/  @!P3 IMAD.IADD R5, R5, 0x1, -R13 ;  /* 0x000000010505b824 */ /* 0x000fe200078e0a0d */
[----:B------:R-:W-:Y:S02]  /*60a0*/  ISETP.GE.AND P3, PT, R27, RZ, PT ;  /* 0x000000ff1b00720c */ /* 0x000fe40003f66270 */
[----:B------:R-:W5:Y:S01]  /*60b0*/  LDL.LU R27, [R1+0x5254] ;  /* 0x00525400011b7983 */ /* 0x000f620000300800 */
[----:B------:R-:W-:Y:S01]  /*60c0*/  IMAD.MOV.U32 R13, RZ, RZ, R9 ;  /* 0x000000ffff0d7224 */ /* 0x000fe200078e0009 */
[----:B------:R-:W-:-:S07]  /*60d0*/  ISETP.GE.AND P0, PT, R22, RZ, PT ;  /* 0x000000ff1600720c */ /* 0x000fce0003f06270 */
[----:B------:R-:W-:Y:S02]  /*60e0*/  @!P6 IMAD.IADD R21, R21, 0x1, -R0 ;  /* 0x000000011515e824 */ /* 0x000fe400078e0a00 */
[----:B------:R-:W-:-:S04]  /*60f0*/  @!P3 IMAD.MOV R6, RZ, RZ, -R6 ;  /* 0x000000ffff06b224 */ /* 0x000fc800078e0a06 */
[----:B------:R-:W-:Y:S02]  /*6100*/  @!P0 IMAD.MOV R13, RZ, RZ, -R13 ;  /* 0x000000ffff0d8224 */ /* 0x000fe400078e0a0d */
[----:B------:R-:W-:Y:S01]  /*6110*/  IMAD R16, R0, R19, R16 ;  /* 0x0000001300107224 */ /* 0x000fe200078e0210 */
[----:B--2---:R-:W-:Y:S02]  /*6120*/  ISETP.GE.AND P5, PT, R18, RZ, PT ;  /* 0x000000ff1200720c */ /* 0x004fe40003fa6270 */
[----:B---3--:R-:W-:Y:S01]  /*6130*/  ISETP.GE.AND P1, PT, R17, RZ, PT ;  /* 0x000000ff1100720c */ /* 0x008fe20003f26270 */
[----:B------:R-:W-:-:S10]  /*6140*/  IMAD.MOV.U32 R17, RZ, RZ, R8 ;  /* 0x000000ffff117224 */ /* 0x000fd400078e0008 */
[----:B------:R-:W-:Y:S01]  /*6150*/  @!P5 IMAD.MOV R12, RZ, RZ, -R12 ;  /* 0x000000ffff0cd224 */ /* 0x000fe200078e0a0c */
[----:B------:R-:W-:Y:S01]  /*6160*/  ISETP.GE.AND P5, PT, R28, RZ, PT ;  /* 0x000000ff1c00720c */ /* 0x000fe20003fa6270 */
[----:B------:R-:W-:Y:S01]  /*6170*/  @!P2 IMAD.MOV R17, RZ, RZ, -R17 ;  /* 0x000000ffff11a224 */ /* 0x000fe200078e0a11 */
[C---:B------:R-:W-:Y:S01]  /*6180*/  ISETP.GT.U32.AND P2, PT, R0.reuse, R20, PT ;  /* 0x000000140000720c */ /* 0x040fe20003f44070 */
[----:B------:R-:W-:Y:S01]  /*6190*/  IMAD.MOV.U32 R18, RZ, RZ, R5 ;  /* 0x000000ffff127224 */ /* 0x000fe200078e0005 */
[----:B------:R-:W2:Y:S01]  /*61a0*/  LDL.LU R28, [R1+0x5250] ;  /* 0x00525000011c7983 */ /* 0x000ea20000300800 */
[----:B------:R-:W-:Y:S01]  /*61b0*/  @!P1 IMAD.MOV R10, RZ, RZ, -R10 ;  /* 0x000000ffff0a9224 */ /* 0x000fe200078e0a0a */
[----:B------:R-:W-:Y:S02]  /*61c0*/  ISETP.GE.AND P1, PT, R29, RZ, PT ;  /* 0x000000ff1d00720c */ /* 0x000fe40003f26270 */
[----:B------:R-:W3:Y:S05]  /*61d0*/  LDL.LU R29, [R1+0x524c] ;  /* 0x00524c00011d7983 */ /* 0x000eea0000300800 */
[----:B------:R-:W-:Y:S01]  /*61e0*/  @!P5 IMAD.MOV R18, RZ, RZ, -R18 ;  /* 0x000000ffff12d224 */ /* 0x000fe200078e0a12 */
[----:B------:R-:W-:Y:S01]  /*61f0*/  ISETP.GT.U32.AND P5, PT, R0, R15, PT ;  /* 0x0000000f0000720c */ /* 0x000fe20003fa4070 */
[----:B------:R-:W-:-:S04]  /*6200*/  @!P2 IMAD.IADD R20, R20, 0x1, -R0 ;  /* 0x000000011414a824 */ /* 0x000fc800078e0a00 */
[----:B------:R-:W-:Y:S01]  /*6210*/  @!P1 IMAD.MOV R4, RZ, RZ, -R4 ;  /* 0x000000ffff049224 */ /* 0x000fe200078e0a04 */
[----:B------:R-:W-:Y:S02]  /*6220*/  ISETP.GT.U32.AND P1, PT, R0, R21, PT ;  /* 0x000000150000720c */ /* 0x000fe40003f24070 */
[----:B----4-:R-:W-:Y:S02]  /*6230*/  ISETP.NE.AND P0, PT, R2, RZ, PT ;  /* 0x000000ff0200720c */ /* 0x010fe40003f05270 */
[----:B------:R-:W-:Y:S02]  /*6240*/  ISETP.GT.U32.AND P6, PT, R0, R20, PT ;  /* 0x000000140000720c */ /* 0x000fe40003fc4070 */
[----:B------:R-:W-:Y:S01]  /*6250*/  LOP3.LUT R2, RZ, R2, RZ, 0x33, !PT ;  /* 0x00000002ff027212 */ /* 0x000fe200078e33ff */
[----:B------:R-:W-:Y:S01]  /*6260*/  @!P5 IMAD.IADD R15, R15, 0x1, -R0 ;  /* 0x000000010f0fd824 */ /* 0x000fe200078e0a00 */
[----:B------:R-:W-:Y:S02]  /*6270*/  ISETP.GE.AND P5, PT, R3, RZ, PT ;  /* 0x000000ff0300720c */ /* 0x000fe40003fa6270 */
[----:B------:R-:W-:-:S02]  /*6280*/  SEL R12, R2, R12, !P0 ;  /* 0x0000000c020c7207 */ /* 0x000fc40004000000 */
[C---:B------:R-:W-:Y:S01]  /*6290*/  SEL R10, R2.reuse, R10, !P0 ;  /* 0x0000000a020a7207 */ /* 0x040fe20004000000 */
[--C-:B------:R-:W-:Y:S01]  /*62a0*/  @!P1 IMAD.IADD R21, R21, 0x1, -R0.reuse ;  /* 0x0000000115159824 */ /* 0x100fe200078e0a00 */
[----:B------:R-:W-:Y:S01]  /*62b0*/  SEL R13, R2, R13, !P0 ;  /* 0x0000000d020d7207 */ /* 0x000fe20004000000 */
[----:B------:R0:W-:Y:S02]  /*62c0*/  STL [R1+0x3b4], R12 ;  /* 0x0003b40c01007387 */ /* 0x0001e40000100800 */
[----:B------:R-:W-:Y:S02]  /*62d0*/  @!P6 IMAD.IADD R20, R20, 0x1, -R0 ;  /* 0x000000011414e824 */ /* 0x000fe400078e0a00 */
[----:B------:R1:W-:Y:S01]  /*62e0*/  STL [R1+0x3b0], R10 ;  /* 0x0003b00a01007387 */ /* 0x0003e20000100800 */
[----:B------:R-:W-:Y:S01]  /*62f0*/  IMAD.MOV.U32 R3, RZ, RZ, R21 ;  /* 0x000000ffff037224 */ /* 0x000fe200078e0015 */
[C---:B0-----:R-:W-:Y:S02]  /*6300*/  SEL R12, R2.reuse, R17, !P0 ;  /* 0x00000011020c7207 */ /* 0x041fe40004000000 */
[----:B------:R-:W-:Y:S01]  /*6310*/  STL [R1+0x3ac], R13 ;  /* 0x0003ac0d01007387 */ /* 0x000fe20000100800 */
[----:B-1----:R-:W-:-:S02]  /*6320*/  SEL R10, R2, R7, !P0 ;  /* 0x00000007020a7207 */ /* 0x002fc40004000000 */
[C---:B------:R-:W-:Y:S02]  /*6330*/  SEL R7, R2.reuse, R6, !P0 ;  /* 0x0000000602077207 */ /* 0x040fe40004000000 */
[C---:B------:R-:W-:Y:S01]  /*6340*/  SEL R6, R2.reuse, R18, !P0 ;  /* 0x0000001202067207 */ /* 0x040fe20004000000 */
[----:B------:R0:W-:Y:S01]  /*6350*/  STL [R1+0x3a8], R12 ;  /* 0x0003a80c01007387 */ /* 0x0001e20000100800 */
[----:B------:R-:W-:Y:S01]  /*6360*/  SEL R2, R2, R4, !P0 ;  /* 0x0000000402027207 */ /* 0x000fe20004000000 */
[----:B------:R-:W-:Y:S02]  /*6370*/  @!P5 IMAD.MOV R20, RZ, RZ, -R20 ;  /* 0x000000ffff14d224 */ /* 0x000fe400078e0a14 */
[----:B------:R-:W-:Y:S01]  /*6380*/  STL [R1+0x3a4], R10 ;  /* 0x0003a40a01007387 */ /* 0x000fe20000100800 */
[----:B------:R-:W-:-:S03]  /*6390*/  @!P4 IMAD.MOV R3, RZ, RZ, -R3 ;  /* 0x000000ffff03c224 */ /* 0x000fc600078e0a03 */
[----:B------:R-:W-:Y:S04]  /*63a0*/  STL [R1+0x3a0], R7 ;  /* 0x0003a00701007387 */ /* 0x000fe80000100800 */
[----:B------:R-:W-:Y:S04]  /*63b0*/  STL [R1+0x39c], R6 ;  /* 0x00039c0601007387 */ /* 0x000fe80000100800 */
[----:B------:R-:W-:Y:S04]  /*63c0*/  STL [R1+0x398], R2 ;  /* 0x0003980201007387 */ /* 0x000fe80000100800 */
[----:B0-----:R-:W4:Y:S04]  /*63d0*/  LDL.LU R12, [R1] ;  /* 0x00000000010c7983 */ /* 0x001f280000300800 */
[----:B------:R-:W-:Y:S04]  /*63e0*/  STL [R1+0x5238], R20 ;  /* 0x0052381401007387 */ /* 0x000fe80000100800 */
[----:B------:R0:W-:Y:S04]  /*63f0*/  STL [R1+0x2c], R3 ;  /* 0x00002c0301007387 */ /* 0x0001e80000100800 */
[----:B0-----:R-:W4:Y:S04]  /*6400*/  LDL.LU R3, [R1+0x4] ;  /* 0x0000040001037983 */ /* 0x001f280000300800 */
[----:B------:R-:W4:Y:S04]  /*6410*/  LDL.LU R19, [R1+0x8] ;  /* 0x0000080001137983 */ /* 0x000f280000300800 */
[----:B------:R-:W4:Y:S01]  /*6420*/  LDL.LU R22, [R1+0xc] ;  /* 0x00000c0001167983 */ /* 0x000f220000300800 */
[----:B------:R-:W-:-:S02]  /*6430*/  ISETP.GT.U32.AND P3, PT, R0, R14, PT ;  /* 0x0000000e0000720c */ /* 0x000fc40003f64070 */
[----:B-----5:R-:W-:Y:S02]  /*6440*/  IABS R9, R26 ;  /* 0x0000001a00097213 */ /* 0x020fe40000000000 */
[----:B------:R-:W-:-:S03]  /*6450*/  ISETP.GT.U32.AND P2, PT, R0, R16, PT ;  /* 0x000000100000720c */ /* 0x000fc60003f44070 */
[----:B------:R-:W-:-:S04]  /*6460*/  IMAD.HI.U32 R5, R11, R9, RZ ;  /* 0x000000090b057227 */ /* 0x000fc800078e00ff */
[----:B------:R-:W-:Y:S02]  /*6470*/  IMAD.MOV R5, RZ, RZ, -R5 ;  /* 0x000000ffff057224 */ /* 0x000fe400078e0a05 */
[--C-:B------:R-:W-:Y:S02]  /*6480*/  @!P3 IMAD.IADD R14, R14, 0x1, -R0.reuse ;  /* 0x000000010e0eb824 */ /* 0x100fe400078e0a00 */
[----:B------:R-:W-:Y:S02]  /*6490*/  IMAD R9, R0, R5, R9 ;  /* 0x0000000500097224 */ /* 0x000fe400078e0209 */
[----:B------:R-:W-:Y:S01]  /*64a0*/  @!P2 IMAD.IADD R16, R16, 0x1, -R0 ;  /* 0x000000011010a824 */ /* 0x000fe200078e0a00 */
[C---:B------:R-:W-:Y:S02]  /*64b0*/  ISETP.GT.U32.AND P2, PT, R0.reuse, R14, PT ;  /* 0x0000000e0000720c */ /* 0x040fe40003f44070 */
[----:B------:R-:W-:Y:S02]  /*64c0*/  IABS R8, R27 ;  /* 0x0000001b00087213 */ /* 0x000fe40000000000 */
[----:B------:R-:W-:-:S02]  /*64d0*/  ISETP.GT.U32.AND P5, PT, R0, R9, PT ;  /* 0x000000090000720c */ /* 0x000fc40003fa4070 */
[----:B------:R-:W-:Y:S01]  /*64e0*/  ISETP.GE.AND P0, PT, R23, RZ, PT ;  /* 0x000000ff1700720c */ /* 0x000fe20003f06270 */
[----:B------:R-:W-:Y:S01]  /*64f0*/  IMAD.HI.U32 R2, R11, R8, RZ ;  /* 0x000000080b027227 */ /* 0x000fe200078e00ff */
[C---:B------:R-:W-:Y:S02]  /*6500*/  ISETP.GT.U32.AND P1, PT, R0.reuse, R15, PT ;  /* 0x0000000f0000720c */ /* 0x040fe40003f24070 */
[----:B------:R-:W-:Y:S01]  /*6510*/  ISETP.GT.U32.AND P6, PT, R0, R16, PT ;  /* 0x000000100000720c */ /* 0x000fe20003fc4070 */
[----:B------:R-:W-:Y:S02]  /*6520*/  IMAD.MOV R2, RZ, RZ, -R2 ;  /* 0x000000ffff027224 */ /* 0x000fe400078e0a02 */
[----:B------:R-:W-:Y:S02]  /*6530*/  @!P2 IMAD.IADD R14, R14, 0x1, -R0 ;  /* 0x000000010e0ea824 */ /* 0x000fe400078e0a00 */
[----:B------:R-:W-:Y:S02]  /*6540*/  IMAD R4, R0, R2, R8 ;  /* 0x0000000200047224 */ /* 0x000fe400078e0208 */
[----:B------:R-:W-:-:S02]  /*6550*/  @!P5 IMAD.IADD R9, R9, 0x1, -R0 ;  /* 0x000000010909d824 */ /* 0x000fc400078e0a00 */
[----:B------:R-:W-:Y:S01]  /*6560*/  IMAD.MOV.U32 R8, RZ, RZ, R14 ;  /* 0x000000ffff087224 */ /* 0x000fe200078e000e */
[----:B------:R-:W-:Y:S02]  /*6570*/  ISETP.GE.AND P3, PT, R24, RZ, PT ;  /* 0x000000ff1800720c */ /* 0x000fe40003f66270 */
[----:B------:R-:W-:Y:S01]  /*6580*/  ISETP.GE.AND P4, PT, R25, RZ, PT ;  /* 0x000000ff1900720c */ /* 0x000fe20003f86270 */
[----:B------:R-:W-:Y:S01]  /*6590*/  @!P0 IMAD.MOV R8, RZ, RZ, -R8 ;  /* 0x000000ffff088224 */ /* 0x000fe200078e0a08 */
[----:B------:R-:W-:Y:S01]  /*65a0*/  ISETP.GT.U32.AND P0, PT, R0, R9, PT ;  /* 0x000000090000720c */ /* 0x000fe20003f04070 */
[--C-:B------:R-:W-:Y:S02]  /*65b0*/  @!P1 IMAD.IADD R15, R15, 0x1, -R0.reuse ;  /* 0x000000010f0f9824 */ /* 0x100fe400078e0a00 */
[----:B------:R-:W-:Y:S01]  /*65c0*/  @!P6 IMAD.IADD R16, R16, 0x1, -R0 ;  /* 0x000000011010e824 */ /* 0x000fe200078e0a00 */
[----:B------:R0:W-:Y:S01]  /*65d0*/  STL [R1+0x28], R8 ;  /* 0x0000280801007387 */ /* 0x0001e20000100800 */
[----:B------:R-:W-:Y:S01]  /*65e0*/  IMAD.MOV.U32 R10, RZ, RZ, R15 ;  /* 0x000000ffff0a7224 */ /* 0x000fe200078e000f */
[----:B------:R-:W-:-:S03]  /*65f0*/  ISETP.GE.AND P1, PT, R26, RZ, PT ;  /* 0x000000ff1a00720c */ /* 0x000fc60003f26270 */
[----:B------:R-:W-:Y:S02]  /*6600*/  @!P3 IMAD.MOV R10, RZ, RZ, -R10 ;  /* 0x000000ffff0ab224 */ /* 0x000fe400078e0a0a */
[----:B0-----:R-:W-:Y:S02]  /*6610*/  IMAD.MOV.U32 R8, RZ, RZ, R16 ;  /* 0x000000ffff087224 */ /* 0x001fe400078e0010 */
[----:B------:R-:W-:Y:S02]  /*6620*/  @!P0 IMAD.IADD R9, R9, 0x1, -R0 ;  /* 0x0000000109098824 */ /* 0x000fe400078e0a00 */
[----:B------:R-:W-:Y:S01]  /*6630*/  @!P4 IMAD.MOV R8, RZ, RZ, -R8 ;  /* 0x000000ffff08c224 */ /* 0x000fe200078e0a08 */
[----:B------:R-:W-:Y:S04]  /*6640*/  STL [R1+0x24], R10 ;  /* 0x0000240a01007387 */ /* 0x000fe80000100800 */
[----:B------:R0:W-:Y:S02]  /*6650*/  STL [R1+0x20], R8 ;  /* 0x0000200801007387 */ /* 0x0001e40000100800 */
[----:B0-----:R-:W-:-:S04]  /*6660*/  IMAD.MOV.U32 R8, RZ, RZ, R9 ;  /* 0x000000ffff087224 */ /* 0x001fc800078e0009 */
[----:B------:R-:W-:Y:S01]  /*6670*/  @!P1 IMAD.MOV R8, RZ, RZ, -R8 ;  /* 0x000000ffff089224 */ /* 0x000fe200078e0a08 */
[----:B------:R-:W-:Y:S02]  /*6680*/  ISETP.GT.U32.AND P2, PT, R0, R4, PT ;  /* 0x000000040000720c */ /* 0x000fe40003f44070 */
[----:B------:R-:W-:-:S11]  /*6690*/  ISETP.GE.AND P6, PT, R27, RZ, PT ;  /* 0x000000ff1b00720c */ /* 0x000fd60003fc6270 */
[----:B------:R-:W-:-:S05]  /*66a0*/  @!P2 IMAD.IADD R4, R4, 0x1, -R0 ;  /* 0x000000010404a824 */ /* 0x000fca00078e0a00 */
[----:B------:R-:W-:-:S13]  /*66b0*/  ISETP.GT.U32.AND P2, PT, R0, R4, PT ;  /* 0x000000040000720c */ /* 0x000fda0003f44070 */
[----:B------:R-:W-:-:S04]  /*66c0*/  @!P2 IMAD.IADD R4, R4, 0x1, -R0 ;  /* 0x000000010404a824 */ /* 0x000fc800078e0a00 */
[----:B------:R-:W-:Y:S01]  /*66d0*/  @!P6 IMAD.MOV R4, RZ, RZ, -R4 ;  /* 0x000000ffff04e224 */ /* 0x000fe200078e0a04 */
[----:B--2---:R-:W-:-:S05]  /*66e0*/  IABS R2, R28 ;  /* 0x0000001c00027213 */ /* 0x004fca0000000000 */
[----:B------:R-:W-:-:S04]  /*66f0*/  IMAD.HI.U32 R5, R11, R2, RZ ;  /* 0x000000020b057227 */ /* 0x000fc800078e00ff */
[----:B------:R-:W-:-:S04]  /*6700*/  IMAD.MOV R7, RZ, RZ, -R5 ;  /* 0x000000ffff077224 */ /* 0x000fc800078e0a05 */
[----:B------:R-:W-:-:S05]  /*6710*/  IMAD R2, R0, R7, R2 ;  /* 0x0000000700027224 */ /* 0x000fca00078e0202 */
[----:B------:R-:W-:Y:S02]  /*6720*/  ISETP.GT.U32.AND P3, PT, R0, R2, PT ;  /* 0x000000020000720c */ /* 0x000fe40003f64070 */
[----:B---3--:R-:W-:-:S05]  /*6730*/  IABS R6, R29 ;  /* 0x0000001d00067213 */ /* 0x008fca0000000000 */
[----:B------:R-:W-:-:S06]  /*6740*/  IMAD.HI.U32 R5, R11, R6, RZ ;  /* 0x000000060b057227 */ /* 0x000fcc00078e00ff */
[----:B------:R-:W-:Y:S02]  /*6750*/  @!P3 IMAD.IADD R2, R2, 0x1, -R0 ;  /* 0x000000010202b824 */ /* 0x000fe400078e0a00 */
[----:B------:R-:W-:-:S03]  /*6760*/  IMAD.MOV R7, RZ, RZ, -R5 ;  /* 0x000000ffff077224 */ /* 0x000fc600078e0a05 */
[C---:B------:R-:W-:Y:S01]  /*6770*/  ISETP.GT.U32.AND P3, PT, R0.reuse, R2, PT ;  /* 0x000000020000720c */ /* 0x040fe20003f64070 */
[----:B------:R-:W-:Y:S01]  /*6780*/  IMAD R6, R0, R7, R6 ;  /* 0x0000000700067224 */ /* 0x000fe200078e0206 */
[----:B----4-:R-:W-:Y:S02]  /*6790*/  IABS R9, R3 ;  /* 0x0000000300097213 */ /* 0x010fe40000000000 */
[----:B------:R-:W-:Y:S02]  /*67a0*/  ISETP.GE.AND P1, PT, R3, RZ, PT ;  /* 0x000000ff0300720c */ /* 0x000fe40003f26270 */
[----:B------:R-:W2:Y:S01]  /*67b0*/  LDL.LU R3, [R1+0x10] ;  /* 0x0000100001037983 */ /* 0x000ea20000300800 */
[----:B------:R-:W-:-:S03]  /*67c0*/  IABS R5, R12 ;  /* 0x0000000c00057213 */ /* 0x000fc60000000000 */
[----:B------:R-:W3:Y:S02]  /*67d0*/  LDL.LU R18, [R1+0x14] ;  /* 0x0000140001127983 */ /* 0x000ee40000300800 */
[----:B------:R-:W-:Y:S02]  /*67e0*/  IMAD.HI.U32 R7, R11, R5, RZ ;  /* 0x000000050b077227 */ /* 0x000fe400078e00ff */
[----:B------:R0:W-:Y:S04]  /*67f0*/  STL [R1+0x194], R8 ;  /* 0x0001940801007387 */ /* 0x0001e80000100800 */
[----:B------:R-:W4:Y:S01]  /*6800*/  LDL.LU R17, [R1+0x18] ;  /* 0x0000180001117983 */ /* 0x000f220000300800 */
[----:B------:R-:W-:-:S03]  /*6810*/  IMAD.MOV R7, RZ, RZ, -R7 ;  /* 0x000000ffff077224 */ /* 0x000fc600078e0a07 */
[----:B------:R-:W5:Y:S01]  /*6820*/  LDL.LU R21, [R1+0x1c] ;  /* 0x00001c0001157983 */ /* 0x000f620000300800 */
[----:B------:R-:W-:Y:S01]  /*6830*/  @!P3 IMAD.IADD R2, R2, 0x1, -R0 ;  /* 0x000000010202b824 */ /* 0x000fe200078e0a00 */
[----:B------:R-:W-:Y:S01]  /*6840*/  ISETP.GE.AND P3, PT, R19, RZ, PT ;  /* 0x000000ff1300720c */ /* 0x000fe20003f66270 */
[----:B0-----:R-:W-:Y:S01]  /*6850*/  IMAD R8, R0, R7, R5 ;  /* 0x0000000700087224 */ /* 0x001fe200078e0205 */
[----:B------:R-:W-:Y:S01]  /*6860*/  IABS R5, R19 ;  /* 0x0000001300057213 */ /* 0x000fe20000000000 */
[----:B------:R0:W-:Y:S04]  /*6870*/  STL [R1+0x19c], R4 ;  /* 0x00019c0401007387 */ /* 0x0001e80000100800 */
[----:B------:R-:W4:Y:S01]  /*6880*/  LDL.LU R19, [R1+0x30] ;  /* 0x0000300001137983 */ /* 0x000f220000300800 */
[----:B------:R-:W-:Y:S01]  /*6890*/  ISETP.GE.AND P5, PT, R28, RZ, PT ;  /* 0x000000ff1c00720c */ /* 0x000fe20003fa6270 */
[----:B------:R-:W-:Y:S01]  /*68a0*/  IMAD.MOV.U32 R10, RZ, RZ, R2 ;  /* 0x000000ffff0a7224 */ /* 0x000fe200078e0002 */
[----:B------:R-:W-:-:S02]  /*68b0*/  ISETP.GE.AND P2, PT, R12, RZ, PT ;  /* 0x000000ff0c00720c */ /* 0x000fc40003f46270 */
[----:B------:R-:W-:-:S09]  /*68c0*/  IABS R12, R22 ;  /* 0x00000016000c7213 */ /* 0x000fd20000000000 */
[----:B------:R-:W-:Y:S01]  /*68d0*/  @!P5 IMAD.MOV R10, RZ, RZ, -R10 ;  /* 0x000000ffff0ad224 */ /* 0x000fe200078e0a0a */
[----:B------:R-:W-:-:S04]  /*68e0*/  ISETP.GE.AND P5, PT, R22, RZ, PT ;  /* 0x000000ff1600720c */ /* 0x000fc80003fa6270 */
[----:B------:R-:W-:Y:S04]  /*68f0*/  STL [R1+0x1a0], R10 ;  /* 0x0001a00a01007387 */ /* 0x000fe80000100800 */
[----:B------:R-:W4:Y:S01]  /*6900*/  LDL.LU R22, [R1+0x34] ;  /* 0x0000340001167983 */ /* 0x000f220000300800 */
[C---:B------:R-:W-:Y:S02]  /*6910*/  ISETP.GT.U32.AND P0, PT, R0.reuse, R6, PT ;  /* 0x000000060000720c */ /* 0x040fe40003f04070 */
[----:B------:R-:W-:Y:S02]  /*6920*/  ISETP.GT.U32.AND P6, PT, R0, R8, PT ;  /* 0x000000080000720c */ /* 0x000fe40003fc4070 */
[----:B------:R-:W-:-:S09]  /*6930*/  ISETP.GE.AND P4, PT, R29, RZ, PT ;  /* 0x000000ff1d00720c */ /* 0x000fd20003f86270 */
[----:B------:R-:W-:-:S05]  /*6940*/  @!P0 IMAD.IADD R6, R6, 0x1, -R0 ;  /* 0x0000000106068824 */ /* 0x000fca00078e0a00 */
[----:B------:R-:W-:Y:S01]  /*6950*/  ISETP.GT.U32.AND P0, PT, R0, R6, PT ;  /* 0x000000060000720c */ /* 0x000fe20003f04070 */
[----:B------:R-:W-:Y:S02]  /*6960*/  @!P6 IMAD.IADD R8, R8, 0x1, -R0 ;  /* 0x000000010808e824 */ /* 0x000fe400078e0a00 */
[----:B0-----:R-:W-:-:S03]  /*6970*/  IMAD.HI.U32 R4, R11, R5, RZ ;  /* 0x000000050b047227 */ /* 0x001fc600078e00ff */
[----:B------:R-:W-:Y:S01]  /*6980*/  ISETP.GT.U32.AND P6, PT, R0, R8, PT ;  /* 0x000000080000720c */ /* 0x000fe20003fc4070 */
[----:B------:R-:W-:-:S06]  /*6990*/  IMAD.HI.U32 R7, R11, R9, RZ ;  /* 0x000000090b077227 */ /* 0x000fcc00078e00ff */
[----:B------:R-:W-:Y:S02]  /*69a0*/  @!P0 IMAD.IADD R6, R6, 0x1, -R0 ;  /* 0x0000000106068824 */ /* 0x000fe400078e0a00 */
[----:B------:R-:W-:Y:S02]  /*69b0*/  IMAD.MOV R4, RZ, RZ, -R4 ;  /* 0x000000ffff047224 */ /* 0x000fe400078e0a04 */
[----:B------:R-:W-:Y:S02]  /*69c0*/  @!P4 IMAD.MOV R6, RZ, RZ, -R6 ;  /* 0x000000ffff06c224 */ /* 0x000fe400078e0a06 */
[----:B------:R-:W-:Y:S02]  /*69d0*/  IMAD.MOV R7, RZ, RZ, -R7 ;  /* 0x000000ffff077224 */ /* 0x000fe400078e0a07 */
[C---:B------:R-:W-:Y:S01]  /*69e0*/  IMAD R5, R0.reuse, R4, R5 ;  /* 0x0000000400057224 */ /* 0x040fe200078e0205 */
[----:B------:R0:W-:Y:S01]  /*69f0*/  STL [R1+0x1a8], R6 ;  /* 0x0001a80601007387 */ /* 0x0001e20000100800 */
[----:B------:R-:W-:-:S02]  /*6a00*/  IMAD R9, R0, R7, R9 ;  /* 0x0000000700097224 */ /* 0x000fc400078e0209 */
[----:B------:R-:W-:-:S03]  /*6a10*/  @!P6 IMAD.IADD R8, R8, 0x1, -R0 ;  /* 0x000000010808e824 */ /* 0x000fc600078e0a00 */
[----:B------:R-:W-:Y:S01]  /*6a20*/  ISETP.GT.U32.AND P0, PT, R0, R9, PT ;  /* 0x000000090000720c */ /* 0x000fe20003f04070 */
[----:B------:R-:W-:-:S04]  /*6a30*/  IMAD.MOV.U32 R14, RZ, RZ, R8 ;  /* 0x000000ffff0e7224 */ /* 0x000fc800078e0008 */
[----:B------:R-:W-:Y:S02]  /*6a40*/  @!P2 IMAD.MOV R14, RZ, RZ, -R14 ;  /* 0x000000ffff0ea224 */ /* 0x000fe400078e0a0e */
[----:B------:R-:W-:Y:S01]  /*6a50*/  IMAD.HI.U32 R7, R11, R12, RZ ;  /* 0x0000000c0b077227 */ /* 0x000fe200078e00ff */
[----:B------:R-:W-:-:S03]  /*6a60*/  ISETP.GT.U32.AND P6, PT, R0, R5, PT ;  /* 0x000000050000720c */ /* 0x000fc60003fc4070 */
[----:B------:R-:W-:Y:S02]  /*6a70*/  IMAD.MOV R2, RZ, RZ, -R7 ;  /* 0x000000ffff027224 */ /* 0x000fe400078e0a07 */
[----:B------:R-:W-:Y:S02]  /*6a80*/  @!P0 IMAD.IADD R9, R9, 0x1, -R0 ;  /* 0x0000000109098824 */ /* 0x000fe400078e0a00 */
[----:B------:R-:W-:-:S03]  /*6a90*/  IMAD R12, R0, R2, R12 ;  /* 0x00000002000c7224 */ /* 0x000fc600078e020c */
[C---:B------:R-:W-:Y:S02]  /*6aa0*/  ISETP.GT.U32.AND P0, PT, R0.reuse, R9, PT ;  /* 0x000000090000720c */ /* 0x040fe40003f04070 */
[----:B------:R-:W-:Y:S01]  /*6ab0*/  ISETP.GT.U32.AND P2, PT, R0, R12, PT ;  /* 0x0000000c0000720c */ /* 0x000fe20003f44070 */
[----:B------:R-:W-:-:S10]  /*6ac0*/  @!P6 IMAD.IADD R5, R5, 0x1, -R0 ;  /* 0x000000010505e824 */ /* 0x000fd400078e0a00 */
[--C-:B------:R-:W-:Y:S02]  /*6ad0*/  @!P0 IMAD.IADD R9, R9, 0x1, -R0.reuse ;  /* 0x0000000109098824 */ /* 0x100fe400078e0a00 */
[----:B------:R-:W-:Y:S02]  /*6ae0*/  @!P2 IMAD.IADD R12, R12, 0x1, -R0 ;  /* 0x000000010c0ca824 */ /* 0x000fe400078e0a00 */
[----:B------:R-:W-:-:S04]  /*6af0*/  IMAD.MOV.U32 R15, RZ, RZ, R9 ;  /* 0x000000ffff0f7224 */ /* 0x000fc800078e0009 */
[----:B------:R-:W-:Y:S01]  /*6b00*/  @!P1 IMAD.MOV R15, RZ, RZ, -R15 ;  /* 0x000000ffff0f9224 */ /* 0x000fe200078e0a0f */
[C---:B------:R-:W-:Y:S02]  /*6b10*/  ISETP.GT.U32.AND P1, PT, R0.reuse, R12, PT ;  /* 0x0000000c0000720c */ /* 0x040fe40003f24070 */
[----:B------:R-:W-:-:S11]  /*6b20*/  ISETP.GT.U32.AND P2, PT, R0, R5, PT ;  /* 0x000000050000720c */ /* 0x000fd60003f44070 */
[--C-:B------:R-:W-:Y:S02]  /*6b30*/  @!P1 IMAD.IADD R12, R12, 0x1, -R0.reuse ;  /* 0x000000010c0c9824 */ /* 0x100fe400078e0a00 */
[----:B------:R-:W-:Y:S02]  /*6b40*/  @!P2 IMAD.IADD R5, R5, 0x1, -R0 ;  /* 0x000000010505a824 */ /* 0x000fe400078e0a00 */
[----:B------:R-:W-:Y:S01]  /*6b50*/  @!P5 IMAD.MOV R12, RZ, RZ, -R12 ;  /* 0x000000ffff0cd224 */ /* 0x000fe200078e0a0c */
[----:B--2---:R-:W-:Y:S02]  /*6b60*/  ISETP.GE.AND P4, PT, R3, RZ, PT ;  /* 0x000000ff0300720c */ /* 0x004fe40003f86270 */
[----:B------:R-:W-:Y:S02]  /*6b70*/  IABS R4, R3 ;  /* 0x0000000300047213 */ /* 0x000fe40000000000 */
[----:B------:R-:W2:Y:S04]  /*6b80*/  LDL.LU R3, [R1+0x38] ;  /* 0x0000380001037983 */ /* 0x000ea80000300800 */
[----:B------:R-:W-:Y:S01]  /*6b90*/  STL [R1+0x1a4], R14 ;  /* 0x0001a40e01007387 */ /* 0x000fe20000100800 */
[----:B0-----:R-:W-:-:S03]  /*6ba0*/  IMAD.HI.U32 R6, R11, R4, RZ ;  /* 0x000000040b067227 */ /* 0x001fc600078e00ff */
[----:B------:R-:W2:Y:S01]  /*6bb0*/  LDL.LU R24, [R1+0x3c] ;  /* 0x00003c0001187983 */ /* 0x000ea20000300800 */
[----:B------:R-:W-:Y:S01]  /*6bc0*/  IMAD.MOV R6, RZ, RZ, -R6 ;  /* 0x000000ffff067224 */ /* 0x000fe200078e0a06 */
[----:B---3--:R-:W-:Y:S02]  /*6bd0*/  IABS R2, R18 ;  /* 0x0000001200027213 */ /* 0x008fe40000000000 */
[----:B-----5:R-:W-:Y:S01]  /*6be0*/  IABS R10, R21 ;  /* 0x00000015000a7213 */ /* 0x020fe20000000000 */
[----:B------:R-:W-:Y:S01]  /*6bf0*/  IMAD R4, R0, R6, R4 ;  /* 0x0000000600047224 */ /* 0x000fe200078e0204 */
[----:B------:R-:W3:Y:S01]  /*6c00*/  LDL.LU R23, [R1+0x40] ;  /* 0x0000400001177983 */ /* 0x000ee20000300800 */
[----:B------:R-:W-:-:S03]  /*6c10*/  IMAD.HI.U32 R7, R11, R2, RZ ;  /* 0x000000020b077227 */ /* 0x000fc600078e00ff */
[----:B------:R-:W-:Y:S01]  /*6c20*/  ISETP.GT.U32.AND P6, PT, R0, R4, PT ;  /* 0x000000040000720c */ /* 0x000fe20003fc4070 */
[----:B------:R-:W-:-:S04]  /*6c30*/  IMAD.MOV R7, RZ, RZ, -R7 ;  /* 0x000000ffff077224 */ /* 0x000fc800078e0a07 */
[----:B------:R-:W-:Y:S02]  /*6c40*/  IMAD R2, R0, R7, R2 ;  /* 0x0000000700027224 */ /* 0x000fe400078e0202 */
[----:B------:R-:W-:Y:S01]  /*6c50*/  IMAD.HI.U32 R7, R11, R10, RZ ;  /* 0x0000000a0b077227 */ /* 0x000fe200078e00ff */
[----:B----4-:R-:W-:-:S03]  /*6c60*/  IABS R6, R19 ;  /* 0x0000001300067213 */ /* 0x010fc60000000000 */
[----:B------:R-:W-:Y:S02]  /*6c70*/  IMAD.MOV R7, RZ, RZ, -R7 ;  /* 0x000000ffff077224 */ /* 0x000fe400078e0a07 */
[----:B------:R-:W-:Y:S02]  /*6c80*/  @!P6 IMAD.IADD R4, R4, 0x1, -R0 ;  /* 0x000000010404e824 */ /* 0x000fe400078e0a00 */
[C---:B------:R-:W-:Y:S02]  /*6c90*/  IMAD R10, R0.reuse, R7, R10 ;  /* 0x00000007000a7224 */ /* 0x040fe400078e020a */
[----:B------:R-:W-:Y:S01]  /*6ca0*/  IMAD.HI.U32 R7, R11, R6, RZ ;  /* 0x000000060b077227 */ /* 0x000fe200078e00ff */
[----:B------:R-:W-:-:S03]  /*6cb0*/  ISETP.GT.U32.AND P6, PT, R0, R4, PT ;  /* 0x000000040000720c */ /* 0x000fc60003fc4070 */
[----:B------:R-:W-:Y:S01]  /*6cc0*/  IMAD.MOV R7, RZ, RZ, -R7 ;  /* 0x000000ffff077224 */ /* 0x000fe200078e0a07 */
[----:B------:R-:W-:-:S03]  /*6cd0*/  ISETP.GT.U32.AND P1, PT, R0, R10, PT ;  /* 0x0000000a0000720c */ /* 0x000fc60003f24070 */
[C---:B------:R-:W-:Y:S01]  /*6ce0*/  IMAD R6, R0.reuse, R7, R6 ;  /* 0x0000000700067224 */ /* 0x040fe200078e0206 */
[----:B------:R-:W-:Y:S01]  /*6cf0*/  ISETP.GT.U32.AND P2, PT, R0, R2, PT ;  /* 0x000000020000720c */ /* 0x000fe20003f44070 */
[----:B------:R0:W-:Y:S04]  /*6d00*/  STL [R1+0x198], R15 ;  /* 0x0001980f01007387 */ /* 0x0001e80000100800 */
[----:B------:R-:W-:Y:S01]  /*6d10*/  @!P6 IMAD.IADD R4, R4, 0x1, -R0 ;  /* 0x000000010404e824 */ /* 0x000fe200078e0a00 */
[----:B------:R-:W-:Y:S02]  /*6d20*/  ISETP.GT.U32.AND P6, PT, R0, R6, PT ;  /* 0x000000060000720c */ /* 0x000fe40003fc4070 */
[----:B------:R-:W-:Y:S02]  /*6d30*/  ISETP.GE.AND P0, PT, R18, RZ, PT ;  /* 0x000000ff1200720c */ /* 0x000fe40003f06270 */
[----:B------:R-:W4:Y:S01]  /*6d40*/  LDL.LU R18, [R1+0x44] ;  /* 0x0000440001127983 */ /* 0x000f220000300800 */
[----:B0-----:R-:W-:-:S02]  /*6d50*/  IMAD.MOV.U32 R15, RZ, RZ, R5 ;  /* 0x000000ffff0f7224 */ /* 0x001fc400078e0005 */
[--C-:B------:R-:W-:Y:S02]  /*6d60*/  @!P1 IMAD.IADD R10, R10, 0x1, -R0.reuse ;  /* 0x000000010a0a9824 */ /* 0x100fe400078e0a00 */
[----:B------:R-:W-:Y:S01]  /*6d70*/  @!P3 IMAD.MOV R15, RZ, RZ, -R15 ;  /* 0x000000ffff0fb224 */ /* 0x000fe200078e0a0f */
[----:B------:R-:W-:Y:S01]  /*6d80*/  IABS R13, R17 ;  /* 0x00000011000d7213 */ /* 0x000fe20000000000 */
[--C-:B------:R-:W-:Y:S01]  /*6d90*/  @!P2 IMAD.IADD R2, R2, 0x1, -R0.reuse ;  /* 0x000000010202a824 */ /* 0x100fe200078e0a00 */
[----:B------:R-:W-:Y:S01]  /*6da0*/  ISETP.GE.AND P2, PT, R17, RZ, PT ;  /* 0x000000ff1100720c */ /* 0x000fe20003f46270 */
[----:B------:R-:W-:Y:S01]  /*6db0*/  @!P6 IMAD.IADD R6, R6, 0x1, -R0 ;  /* 0x000000010606e824 */ /* 0x000fe200078e0a00 */
[----:B------:R-:W-:Y:S01]  /*6dc0*/  STL [R1+0x190], R15 ;  /* 0x0001900f01007387 */ /* 0x000fe20000100800 */
[----:B------:R-:W-:-:S03]  /*6dd0*/  ISETP.GT.U32.AND P6, PT, R0, R10, PT ;  /* 0x0000000a0000720c */ /* 0x000fc60003fc4070 */
[----:B------:R-:W5:Y:S01]  /*6de0*/  LDL.LU R17, [R1+0x48] ;  /* 0x0000480001117983 */ /* 0x000f620000300800 */
[----:B------:R-:W-:-:S03]  /*6df0*/  IABS R14, R22 ;  /* 0x00000016000e7213 */ /* 0x000fc60000000000 */
[----:B------:R0:W-:Y:S02]  /*6e00*/  STL [R1+0x188], R12 ;  /* 0x0001880c01007387 */ /* 0x0001e40000100800 */
[----:B------:R-:W-:Y:S02]  /*6e10*/  IMAD.MOV.U32 R9, RZ, RZ, R14 ;  /* 0x000000ffff097224 */ /* 0x000fe400078e000e */
[----:B0-----:R-:W-:-:S04]  /*6e20*/  IMAD.MOV.U32 R12, RZ, RZ, R4 ;  /* 0x000000ffff0c7224 */ /* 0x001fc800078e0004 */
[----:B------:R-:W-:Y:S02]  /*6e30*/  @!P4 IMAD.MOV R12, RZ, RZ, -R12 ;  /* 0x000000ffff0cc224 */ /* 0x000fe400078e0a0c */
[----:B------:R-:W-:-:S03]  /*6e40*/  IMAD.HI.U32 R14, R11, R9, RZ ;  /* 0x000000090b0e7227 */ /* 0x000fc600078e00ff */
[----:B------:R4:W-:Y:S01]  /*6e50*/  STL [R1+0x18c], R12 ;  /* 0x00018c0c01007387 */ /* 0x0009e20000100800 */
[----:B------:R-:W-:Y:S01]  /*6e60*/  @!P6 IMAD.IADD R10, R10, 0x1, -R0 ;  /* 0x000000010a0ae824 */ /* 0x000fe200078e0a00 */
[----:B------:R-:W-:Y:S02]  /*6e70*/  ISETP.GE.AND P6, PT, R19, RZ, PT ;  /* 0x000000ff1300720c */ /* 0x000fe40003fc6270 */
[----:B------:R-:W5:Y:S01]  /*6e80*/  LDL.LU R19, [R1+0x4c] ;  /* 0x00004c0001137983 */ /* 0x000f620000300800 */
[----:B------:R-:W-:-:S04]  /*6e90*/  IMAD.MOV R14, RZ, RZ, -R14 ;  /* 0x000000ffff0e7224 */ /* 0x000fc800078e0a0e */
[----:B------:R-:W-:-:S05]  /*6ea0*/  IMAD R9, R0, R14, R9 ;  /* 0x0000000e00097224 */ /* 0x000fca00078e0209 */
[----:B------:R-:W-:-:S13]  /*6eb0*/  ISETP.GT.U32.AND P4, PT, R0, R9, PT ;  /* 0x000000090000720c */ /* 0x000fda0003f84070 */
[----:B------:R-:W-:Y:S01]  /*6ec0*/  @!P4 IMAD.IADD R9, R9, 0x1, -R0 ;  /* 0x000000010909c824 */ /* 0x000fe200078e0a00 */
[----:B------:R-:W-:Y:S02]  /*6ed0*/  ISETP.GE.AND P4, PT, R22, RZ, PT ;  /* 0x000000ff1600720c */ /* 0x000fe40003f86270 */
[----:B------:R-:W5:Y:S01]  /*6ee0*/  LDL.LU R22, [R1+0x50] ;  /* 0x0000500001167983 */ /* 0x000f620000300800 */
[----:B------:R-:W-:-:S04]  /*6ef0*/  IMAD.HI.U32 R8, R11, R13, RZ ;  /* 0x0000000d0b087227 */ /* 0x000fc800078e00ff */
[----:B------:R-:W-:-:S04]  /*6f00*/  IMAD.MOV R8, RZ, RZ, -R8 ;  /* 0x000000ffff087224 */ /* 0x000fc800078e0a08 */
[----:B------:R-:W-:-:S05]  /*6f10*/  IMAD R13, R0, R8, R13 ;  /* 0x00000008000d7224 */ /* 0x000fca00078e020d */
[----:B------:R-:W-:-:S13]  /*6f20*/  ISETP.GT.U32.AND P3, PT, R0, R13, PT ;  /* 0x0000000d0000720c */ /* 0x000fda0003f64070 */
[----:B------:R-:W-:-:S05]  /*6f30*/  @!P3 IMAD.IADD R13, R13, 0x1, -R0 ;  /* 0x000000010d0db824 */ /* 0x000fca00078e0a00 */
[C---:B------:R-:W-:Y:S02]  /*6f40*/  ISETP.GT.U32.AND P1, PT, R0.reuse, R13, PT ;  /* 0x0000000d0000720c */ /* 0x040fe40003f24070 */
[----:B------:R-:W-:-:S11]  /*6f50*/  ISETP.GT.U32.AND P5, PT, R0, R6, PT ;  /* 0x000000060000720c */ /* 0x000fd60003fa4070 */
[--C-:B------:R-:W-:Y:S01]  /*6f60*/  @!P1 IMAD.IADD R13, R13, 0x1, -R0.reuse ;  /* 0x000000010d0d9824 */ /* 0x100fe200078e0a00 */
[----:B------:R-:W-:Y:S01]  /*6f70*/  ISETP.GT.U32.AND P3, PT, R0, R2, PT ;  /* 0x000000020000720c */ /* 0x000fe20003f64070 */
[----:B------:R-:W-:Y:S02]  /*6f80*/  @!P5 IMAD.IADD R6, R6, 0x1, -R0 ;  /* 0x000000010606d824 */ /* 0x000fe400078e0a00 */
[----:B------:R-:W-:-:S10]  /*6f90*/  @!P2 IMAD.MOV R13, RZ, RZ, -R13 ;  /* 0x000000ffff0da224 */ /* 0x000fd400078e0a0d */
[----:B------:R-:W-:Y:S01]  /*6fa0*/  @!P3 IMAD.IADD R2, R2, 0x1, -R0 ;  /* 0x000000010202b824 */ /* 0x000fe200078e0a00 */
[----:B------:R-:W-:-:S03]  /*6fb0*/  ISETP.GE.AND P3, PT, R21, RZ, PT ;  /* 0x000000ff1500720c */ /* 0x000fc60003f66270 */
[----:B------:R-:W-:-:S04]  /*6fc0*/  IMAD.MOV.U32 R15, RZ, RZ, R2 ;  /* 0x000000ffff0f7224 */ /* 0x000fc800078e0002 */
[----:B------:R-:W-:Y:S02]  /*6fd0*/  @!P0 IMAD.MOV R15, RZ, RZ, -R15 ;  /* 0x000000ffff0f8224 */ /* 0x000fe400078e0a0f */
[----:B------:R-:W-:Y:S01]  /*6fe0*/  @!P6 IMAD.MOV R6, RZ, RZ, -R6 ;  /* 0x000000ffff06e224 */ /* 0x000fe200078e0a06 */
[----:B------:R-:W-:-:S03]  /*6ff0*/  ISETP.GT.U32.AND P0, PT, R0, R9, PT ;  /* 0x000000090000720c */ /* 0x000fc60003f04070 */
[----:B------:R-:W-:-:S10]  /*7000*/  @!P3 IMAD.MOV R10, RZ, RZ, -R10 ;  /* 0x000000ffff0ab224 */ /* 0x000fd400078e0a0a */
[----:B------:R-:W-:Y:S01]  /*7010*/  @!P0 IMAD.IADD R9, R9, 0x1, -R0 ;  /* 0x0000000109098824 */ /* 0x000fe200078e0a00 */
[----:B--2---:R-:W-:-:S05]  /*7020*/  IABS R8, R3 ;  /* 0x0000000300087213 */ /* 0x004fca0000000000 */
[----:B------:R-:W-:-:S04]  /*7030*/  IMAD.HI.U32 R5, R11, R8, RZ ;  /* 0x000000080b057227 */ /* 0x000fc800078e00ff */
[----:B------:R-:W-:-:S04]  /*7040*/  IMAD.MOV R5, RZ, RZ, -R5 ;  /* 0x000000ffff057224 */ /* 0x000fc800078e0a05 */
[----:B------:R-:W-:Y:S01]  /*7050*/  IMAD R8, R0, R5, R8 ;  /* 0x0000000500087224 */ /* 0x000fe200078e0208 */
[----:B------:R-:W-:-:S04]  /*7060*/  IABS R7, R24 ;  /* 0x0000001800077213 */ /* 0x000fc80000000000 */
[----:B------:R-:W-:Y:S01]  /*7070*/  ISETP.GT.U32.AND P1, PT, R0, R8, PT ;  /* 0x000000080000720c */ /* 0x000fe20003f24070 */
[----:B------:R-:W-:-:S04]  /*7080*/  IMAD.HI.U32 R5, R11, R7, RZ ;  /* 0x000000070b057227 */ /* 0x000fc800078e00ff */
[----:B------:R-:W-:-:S04]  /*7090*/  IMAD.MOV R5, RZ, RZ, -R5 ;  /* 0x000000ffff057224 */ /* 0x000fc800078e0a05 */
[----:B------:R-:W-:-:S04]  /*70a0*/  IMAD R7, R0, R5, R7 ;  /* 0x0000000500077224 */ /* 0x000fc800078e0207 */
[----:B------:R-:W-:Y:S01]  /*70b0*/  @!P1 IMAD.IADD R8, R8, 0x1, -R0 ;  /* 0x0000000108089824 */ /* 0x000fe200078e0a00 */
[----:B------:R-:W-:Y:S02]  /*70c0*/  ISETP.GE.AND P1, PT, R3, RZ, PT ;  /* 0x000000ff0300720c */ /* 0x000fe40003f26270 */
[----:B------:R-:W2:Y:S01]  /*70d0*/  LDL.LU R3, [R1+0x54] ;  /* 0x0000540001037983 */ /* 0x000ea20000300800 */
[----:B------:R-:W-:Y:S02]  /*70e0*/  ISETP.GT.U32.AND P5, PT, R0, R7, PT ;  /* 0x000000070000720c */ /* 0x000fe40003fa4070 */
[----:B---3--:R-:W-:-:S05]  /*70f0*/  IABS R4, R23 ;  /* 0x0000001700047213 */ /* 0x008fca0000000000 */
[----:B------:R-:W-:-:S06]  /*7100*/  IMAD.HI.U32 R14, R11, R4, RZ ;  /* 0x000000040b0e7227 */ /* 0x000fcc00078e00ff */
[----:B------:R-:W-:Y:S02]  /*7110*/  @!P5 IMAD.IADD R7, R7, 0x1, -R0 ;  /* 0x000000010707d824 */ /* 0x000fe400078e0a00 */
[----:B------:R-:W-:-:S03]  /*7120*/  IMAD.MOV R14, RZ, RZ, -R14 ;  /* 0x000000ffff0e7224 */ /* 0x000fc600078e0a0e */
[C---:B------:R-:W-:Y:S01]  /*7130*/  ISETP.GT.U32.AND P2, PT, R0.reuse, R7, PT ;  /* 0x000000070000720c */ /* 0x040fe20003f44070 */
[C---:B------:R-:W-:Y:S01]  /*7140*/  IMAD R4, R0.reuse, R14, R4 ;  /* 0x0000000e00047224 */ /* 0x040fe200078e0204 */
[----:B------:R-:W-:Y:S04]  /*7150*/  STL [R1+0x164], R15 ;  /* 0x0001640f01007387 */ /* 0x000fe80000100800 */
[----:B------:R-:W-:Y:S01]  /*7160*/  ISETP.GT.U32.AND P3, PT, R0, R4, PT ;  /* 0x000000040000720c */ /* 0x000fe20003f64070 */
[----:B------:R0:W-:Y:S01]  /*7170*/  STL [R1+0x168], R13 ;  /* 0x0001680d01007387 */ /* 0x0001e20000100800 */
[----:B----4-:R-:W-:-:S03]  /*7180*/  IABS R12, R18 ;  /* 0x00000012000c7213 */ /* 0x010fc60000000000 */
[----:B------:R-:W-:Y:S02]  /*7190*/  STL [R1+0x174], R10 ;  /* 0x0001740a01007387 */ /* 0x000fe40000100800 */
[----:B------:R-:W-:Y:S01]  /*71a0*/  @!P2 IMAD.IADD R7, R7, 0x1, -R0 ;  /* 0x000000010707a824 */ /* 0x000fe200078e0a00 */
[----:B------:R-:W-:Y:S01]  /*71b0*/  ISETP.GE.AND P2, PT, R18, RZ, PT ;  /* 0x000000ff1200720c */ /* 0x000fe20003f46270 */
[----:B------:R1:W-:Y:S01]  /*71c0*/  STL [R1+0x184], R6 ;  /* 0x0001840601007387 */ /* 0x0003e20000100800 */
[----:B------:R-:W-:-:S03]  /*71d0*/  ISETP.GT.U32.AND P5, PT, R0, R8, PT ;  /* 0x000000080000720c */ /* 0x000fc60003fa4070 */
[----:B------:R-:W3:Y:S01]  /*71e0*/  LDL.LU R18, [R1+0x58] ;  /* 0x0000580001127983 */ /* 0x000ee20000300800 */
[----:B------:R-:W-:Y:S01]  /*71f0*/  ISETP.GE.AND P6, PT, R24, RZ, PT ;  /* 0x000000ff1800720c */ /* 0x000fe20003fc6270 */
[----:B------:R-:W-:Y:S01]  /*7200*/  @!P3 IMAD.IADD R4, R4, 0x1, -R0 ;  /* 0x000000010404b824 */ /* 0x000fe200078e0a00 */
[----:B-----5:R-:W-:Y:S01]  /*7210*/  IABS R5, R17 ;  /* 0x0000001100057213 */ /* 0x020fe20000000000 */
[----:B------:R-:W4:Y:S01]  /*7220*/  LDL.LU R21, [R1+0x5c] ;  /* 0x00005c0001157983 */ /* 0x000f220000300800 */
[----:B------:R-:W-:-:S03]  /*7230*/  ISETP.GE.AND P3, PT, R17, RZ, PT ;  /* 0x000000ff1100720c */ /* 0x000fc60003f66270 */
[----:B------:R-:W5:Y:S01]  /*7240*/  LDL.LU R17, [R1+0x60] ;  /* 0x0000600001117983 */ /* 0x000f620000300800 */
[----:B0-----:R-:W-:-:S03]  /*7250*/  IMAD.MOV.U32 R13, RZ, RZ, R9 ;  /* 0x000000ffff0d7224 */ /* 0x001fc600078e0009 */
[----:B------:R-:W5:Y:S01]  /*7260*/  LDL.LU R24, [R1+0x64] ;  /* 0x0000640001187983 */ /* 0x000f620000300800 */
[----:B------:R-:W-:Y:S02]  /*7270*/  @!P5 IMAD.IADD R8, R8, 0x1, -R0 ;  /* 0x000000010808d824 */ /* 0x000fe400078e0a00 */
[----:B------:R-:W-:-:S04]  /*7280*/  IMAD.HI.U32 R2, R11, R12, RZ ;  /* 0x0000000c0b027227 */ /* 0x000fc800078e00ff */
[----:B------:R-:W-:Y:S02]  /*7290*/  @!P4 IMAD.MOV R13, RZ, RZ, -R13 ;  /* 0x000000ffff0dc224 */ /* 0x000fe400078e0a0d */
[----:B------:R-:W-:Y:S02]  /*72a0*/  @!P1 IMAD.MOV R8, RZ, RZ, -R8 ;  /* 0x000000ffff089224 */ /* 0x000fe400078e0a08 */
[----:B------:R-:W-:Y:S02]  /*72b0*/  IMAD.MOV R2, RZ, RZ, -R2 ;  /* 0x000000ffff027224 */ /* 0x000fe400078e0a02 */
[----:B------:R-:W-:Y:S01]  /*72c0*/  @!P6 IMAD.MOV R7, RZ, RZ, -R7 ;  /* 0x000000ffff07e224 */ /* 0x000fe200078e0a07 */
[----:B------:R-:W-:Y:S01]  /*72d0*/  STL [R1+0x180], R13 ;  /* 0x0001800d01007387 */ /* 0x000fe20000100800 */
[----:B------:R-:W-:Y:S01]  /*72e0*/  IMAD R12, R0, R2, R12 ;  /* 0x00000002000c7224 */ /* 0x000fe200078e020c */
[----:B------:R-:W-:Y:S02]  /*72f0*/  IABS R2, R19 ;  /* 0x0000001300027213 */ /* 0x000fe40000000000 */
[----:B------:R-:W-:Y:S01]  /*7300*/  STL [R1+0x17c], R8 ;  /* 0x00017c0801007387 */ /* 0x000fe20000100800 */
[----:B------:R-:W-:-:S03]  /*7310*/  ISETP.GE.AND P6, PT, R19, RZ, PT ;  /* 0x000000ff1300720c */ /* 0x000fc60003fc6270 */
[----:B------:R-:W-:Y:S04]  /*7320*/  STL [R1+0x178], R7 ;  /* 0x0001780701007387 */ /* 0x000fe80000100800 */
[----:B------:R-:W5:Y:S01]  /*7330*/  LDL.LU R19, [R1+0x68] ;  /* 0x0000680001137983 */ /* 0x000f620000300800 */
[----:B------:R-:W-:Y:S01]  /*7340*/  ISETP.GT.U32.AND P4, PT, R0, R4, PT ;  /* 0x000000040000720c */ /* 0x000fe20003f84070 */
[----:B-1----:R-:W-:-:S04]  /*7350*/  IMAD.HI.U32 R6, R11, R5, RZ ;  /* 0x000000050b067227 */ /* 0x002fc800078e00ff */
[----:B------:R-:W-:-:S04]  /*7360*/  IMAD.MOV R6, RZ, RZ, -R6 ;  /* 0x000000ffff067224 */ /* 0x000fc800078e0a06 */
[----:B------:R-:W-:Y:S01]  /*7370*/  IMAD R5, R0, R6, R5 ;  /* 0x0000000600057224 */ /* 0x000fe200078e0205 */
[----:B------:R-:W-:-:S03]  /*7380*/  IABS R6, R22 ;  /* 0x0000001600067213 */ /* 0x000fc60000000000 */
[----:B------:R-:W-:Y:S01]  /*7390*/  @!P4 IMAD.IADD R4, R4, 0x1, -R0 ;  /* 0x000000010404c824 */ /* 0x000fe200078e0a00 */
[----:B------:R-:W-:Y:S02]  /*73a0*/  ISETP.GE.AND P4, PT, R22, RZ, PT ;  /* 0x000000ff1600720c */ /* 0x000fe40003f86270 */
[----:B------:R-:W5:Y:S01]  /*73b0*/  LDL.LU R22, [R1+0x6c] ;  /* 0x00006c0001167983 */ /* 0x000f620000300800 */
[C---:B------:R-:W-:Y:S02]  /*73c0*/  ISETP.GT.U32.AND P5, PT, R0.reuse, R12, PT ;  /* 0x0000000c0000720c */ /* 0x040fe40003fa4070 */
[----:B------:R-:W-:Y:S02]  /*73d0*/  ISETP.GT.U32.AND P1, PT, R0, R5, PT ;  /* 0x000000050000720c */ /* 0x000fe40003f24070 */
[----:B------:R-:W-:-:S09]  /*73e0*/  ISETP.GE.AND P0, PT, R23, RZ, PT ;  /* 0x000000ff1700720c */ /* 0x000fd20003f06270 */
[----:B------:R-:W-:-:S05]  /*73f0*/  @!P5 IMAD.IADD R12, R12, 0x1, -R0 ;  /* 0x000000010c0cd824 */ /* 0x000fca00078e0a00 */
[----:B------:R-:W-:Y:S01]  /*7400*/  ISETP.GT.U32.AND P5, PT, R0, R12, PT ;  /* 0x0000000c0000720c */ /* 0x000fe20003fa4070 */
[----:B------:R-:W-:Y:S02]  /*7410*/  @!P1 IMAD.IADD R5, R5, 0x1, -R0 ;  /* 0x0000000105059824 */ /* 0x000fe400078e0a00 */
[----:B------:R-:W-:-:S04]  /*7420*/  IMAD.HI.U32 R9, R11, R2, RZ ;  /* 0x000000020b097227 */ /* 0x000fc800078e00ff */
[----:B------:R-:W-:-:S06]  /*7430*/  IMAD.MOV R9, RZ, RZ, -R9 ;  /* 0x000000ffff097224 */ /* 0x000fcc00078e0a09 */
[----:B------:R-:W-:Y:S02]  /*7440*/  @!P5 IMAD.IADD R12, R12, 0x1, -R0 ;  /* 0x000000010c0cd824 */ /* 0x000fe400078e0a00 */
[----:B------:R-:W-:Y:S02]  /*7450*/  IMAD R2, R0, R9, R2 ;  /* 0x0000000900027224 */ /* 0x000fe400078e0202 */
[----:B------:R-:W-:-:S04]  /*7460*/  IMAD.HI.U32 R9, R11, R6, RZ ;  /* 0x000000060b097227 */ /* 0x000fc800078e00ff */
[----:B------:R-:W-:Y:S01]  /*7470*/  IMAD.MOV R9, RZ, RZ, -R9 ;  /* 0x000000ffff097224 */ /* 0x000fe200078e0a09 */
[----:B------:R-:W-:-:S03]  /*7480*/  ISETP.GT.U32.AND P5, PT, R0, R2, PT ;  /* 0x000000020000720c */ /* 0x000fc60003fa4070 */
[----:B------:R-:W-:-:S10]  /*7490*/  IMAD R6, R0, R9, R6 ;  /* 0x0000000900067224 */ /* 0x000fd400078e0206 */
[----:B------:R-:W-:-:S05]  /*74a0*/  @!P5 IMAD.IADD R2, R2, 0x1, -R0 ;  /* 0x000000010202d824 */ /* 0x000fca00078e0a00 */
[----:B------:R-:W-:-:S13]  /*74b0*/  ISETP.GT.U32.AND P5, PT, R0, R2, PT ;  /* 0x000000020000720c */ /* 0x000fda0003fa4070 */
[----:B------:R-:W-:-:S04]  /*74c0*/  @!P5 IMAD.IADD R2, R2, 0x1, -R0 ;  /* 0x000000010202d824 */ /* 0x000fc800078e0a00 */
[----:B------:R-:W-:Y:S01]  /*74d0*/  @!P6 IMAD.MOV R2, RZ, RZ, -R2 ;  /* 0x000000ffff02e224 */ /* 0x000fe200078e0a02 */
[----:B--2---:R-:W-:Y:S02]  /*74e0*/  IABS R10, R3 ;  /* 0x00000003000a7213 */ /* 0x004fe40000000000 */
[----:B------:R-:W-:Y:S01]  /*74f0*/  ISETP.GE.AND P1, PT, R3, RZ, PT ;  /* 0x000000ff0300720c */ /* 0x000fe20003f26270 */
[----:B------:R-:W-:-:S04]  /*7500*/  IMAD.MOV.U32 R3, RZ, RZ, R4 ;  /* 0x000000ffff037224 */ /* 0x000fc800078e0004 */
[----:B------:R-:W-:-:S05]  /*7510*/  @!P0 IMAD.MOV R3, RZ, RZ, -R3 ;  /* 0x000000ffff038224 */ /* 0x000fca00078e0a03 */
[----:B------:R0:W-:Y:S01]  /*7520*/  STL [R1+0x170], R3 ;  /* 0x0001700301007387 */ /* 0x0001e20000100800 */
[----:B------:R-:W-:Y:S01]  /*7530*/  ISETP.GT.U32.AND P0, PT, R0, R5, PT ;  /* 0x000000050000720c */ /* 0x000fe20003f04070 */
[----:B0-----:R-:W-:-:S04]  /*7540*/  IMAD.MOV.U32 R3, RZ, RZ, R12 ;  /* 0x000000ffff037224 */ /* 0x001fc800078e000c */
[----:B------:R-:W-:Y:S02]  /*7550*/  @!P2 IMAD.MOV R3, RZ, RZ, -R3 ;  /* 0x000000ffff03a224 */ /* 0x000fe400078e0a03 */
[----:B------:R-:W-:-:S03]  /*7560*/  IMAD.HI.U32 R7, R11, R10, RZ ;  /* 0x0000000a0b077227 */ /* 0x000fc600078e00ff */
[----:B------:R0:W-:Y:S01]  /*7570*/  STL [R1+0x16c], R3 ;  /* 0x00016c0301007387 */ /* 0x0001e20000100800 */
[----:B------:R-:W-:Y:S01]  /*7580*/  IMAD.MOV R7, RZ, RZ, -R7 ;  /* 0x000000ffff077224 */ /* 0x000fe200078e0a07 */
[C---:B------:R-:W-:Y:S02]  /*7590*/  ISETP.GT.U32.AND P2, PT, R0.reuse, R6, PT ;  /* 0x000000060000720c */ /* 0x040fe40003f44070 */
[----:B0-----:R-:W2:Y:S01]  /*75a0*/  LDL.LU R3, [R1+0x70] ;  /* 0x0000700001037983 */ /* 0x001ea20000300800 */
[C---:B------:R-:W-:Y:S02]  /*75b0*/  IMAD R10, R0.reuse, R7, R10 ;  /* 0x00000007000a7224 */ /* 0x040fe400078e020a */
[----:B------:R-:W-:Y:S01]  /*75c0*/  @!P0 IMAD.IADD R5, R5, 0x1, -R0 ;  /* 0x0000000105058824 */ /* 0x000fe200078e0a00 */
[----:B---3--:R-:W-:Y:S02]  /*75d0*/  IABS R8, R18 ;  /* 0x0000001200087213 */ /* 0x008fe40000000000 */
[----:B------:R-:W-:Y:S01]  /*75e0*/  ISETP.GT.U32.AND P0, PT, R0, R10, PT ;  /* 0x0000000a0000720c */ /* 0x000fe20003f04070 */
[----:B------:R-:W-:-:S02]  /*75f0*/  @!P3 IMAD.MOV R5, RZ, RZ, -R5 ;  /* 0x000000ffff05b224 */ /* 0x000fc400078e0a05 */
[----:B------:R-:W-:-:S03]  /*7600*/  IMAD.HI.U32 R7, R11, R8, RZ ;  /* 0x000000080b077227 */ /* 0x000fc600078e00ff */
[----:B------:R0:W-:Y:S01]  /*7610*/  STL [R1+0x154], R5 ;  /* 0x0001540501007387 */ /* 0x0001e20000100800 */
[----:B------:R-:W-:Y:S01]  /*7620*/  @!P2 IMAD.IADD R6, R6, 0x1, -R0 ;  /* 0x000000010606a824 */ /* 0x000fe200078e0a00 */
[----:B------:R-:W-:Y:S01]  /*7630*/  ISETP.GE.AND P2, PT, R18, RZ, PT ;  /* 0x000000ff1200720c */ /* 0x000fe20003f46270 */
[----:B------:R-:W-:Y:S01]  /*7640*/  IMAD.MOV R7, RZ, RZ, -R7 ;  /* 0x000000ffff077224 */ /* 0x000fe200078e0a07 */
[----:B------:R-:W3:Y:S01]  /*7650*/  LDL.LU R18, [R1+0x74] ;  /* 0x0000740001127983 */ /* 0x000ee20000300800 */
[----:B----4-:R-:W-:Y:S02]  /*7660*/  IABS R13, R21 ;  /* 0x00000015000d7213 */ /* 0x010fe40000000000 */
[----:B-----5:R-:W-:Y:S02]  /*7670*/  IABS R4, R17 ;  /* 0x0000001100047213 */ /* 0x020fe40000000000 */
[----:B------:R-:W-:Y:S01]  /*7680*/  IABS R9, R24 ;  /* 0x0000001800097213 */ /* 0x000fe20000000000 */
[----:B------:R-:W-:Y:S01]  /*7690*/  IMAD R8, R0, R7, R8 ;  /* 0x0000000700087224 */ /* 0x000fe200078e0208 */
[----:B------:R-:W4:Y:S01]  /*76a0*/  LDL.LU R23, [R1+0x78] ;  /* 0x0000780001177983 */ /* 0x000f220000300800 */
[----:B------:R-:W-:Y:S01]  /*76b0*/  @!P0 IMAD.IADD R10, R10, 0x1, -R0 ;  /* 0x000000010a0a8824 */ /* 0x000fe200078e0a00 */
[C---:B------:R-:W-:Y:S01]  /*76c0*/  ISETP.GT.U32.AND P0, PT, R0.reuse, R6, PT ;  /* 0x000000060000720c */ /* 0x040fe20003f04070 */
[----:B------:R-:W-:Y:S01]  /*76d0*/  IMAD.HI.U32 R14, R11, R13, RZ ;  /* 0x0000000d0b0e7227 */ /* 0x000fe200078e00ff */
[----:B------:R-:W-:-:S03]  /*76e0*/  ISETP.GT.U32.AND P5, PT, R0, R8, PT ;  /* 0x000000080000720c */ /* 0x000fc60003fa4070 */
[----:B------:R-:W-:-:S04]  /*76f0*/  IMAD.HI.U32 R12, R11, R4, RZ ;  /* 0x000000040b0c7227 */ /* 0x000fc800078e00ff */
[----:B------:R-:W-:-:S04]  /*7700*/  IMAD.HI.U32 R7, R11, R9, RZ ;  /* 0x000000090b077227 */ /* 0x000fc800078e00ff */
[----:B------:R-:W-:Y:S02]  /*7710*/  IMAD.MOV R14, RZ, RZ, -R14 ;  /* 0x000000ffff0e7224 */ /* 0x000fe400078e0a0e */
[----:B------:R-:W-:Y:S02]  /*7720*/  IMAD.MOV R12, RZ, RZ, -R12 ;  /* 0x000000ffff0c7224 */ /* 0x000fe400078e0a0c */
[----:B------:R-:W-:Y:S02]  /*7730*/  IMAD.MOV R7, RZ, RZ, -R7 ;  /* 0x000000ffff077224 */ /* 0x000fe400078e0a07 */
[C---:B------:R-:W-:Y:S02]  /*7740*/  IMAD R13, R0.reuse, R14, R13 ;  /* 0x0000000e000d7224 */ /* 0x040fe400078e020d */
[C---:B------:R-:W-:Y:S02]  /*7750*/  IMAD R4, R0.reuse, R12, R4 ;  /* 0x0000000c00047224 */ /* 0x040fe400078e0204 */
[----:B------:R-:W-:Y:S01]  /*7760*/  IMAD R9, R0, R7, R9 ;  /* 0x0000000700097224 */ /* 0x000fe200078e0209 */
[----:B------:R-:W-:Y:S01]  /*7770*/  IABS R7, R19 ;  /* 0x0000001300077213 */ /* 0x000fe20000000000 */
[----:B------:R-:W-:Y:S01]  /*7780*/  @!P0 IMAD.IADD R6, R6, 0x1, -R0 ;  /* 0x0000000106068824 */ /* 0x000fe200078e0a00 */
[----:B------:R-:W-:-:S02]  /*7790*/  ISETP.GT.U32.AND P6, PT, R0, R13, PT ;  /* 0x0000000d0000720c */ /* 0x000fc40003fc4070 */
[----:B------:R-:W-:Y:S01]  /*77a0*/  ISETP.GT.U32.AND P0, PT, R0, R4, PT ;  /* 0x000000040000720c */ /* 0x000fe20003f04070 */
[----:B0-----:R-:W-:-:S04]  /*77b0*/  IMAD.HI.U32 R5, R11, R7, RZ ;  /* 0x000000070b057227 */ /* 0x001fc800078e00ff */
[----:B------:R-:W-:Y:S01]  /*77c0*/  @!P5 IMAD.IADD R8, R8, 0x1, -R0 ;  /* 0x000000010808d824 */ /* 0x000fe200078e0a00 */
[----:B------:R-:W-:Y:S01]  /*77d0*/  ISETP.GT.U32.AND P5, PT, R0, R10, PT ;  /* 0x0000000a0000720c */ /* 0x000fe20003fa4070 */
[----:B------:R-:W-:-:S04]  /*77e0*/  IMAD.MOV R5, RZ, RZ, -R5 ;  /* 0x000000ffff057224 */ /* 0x000fc800078e0a05 */
[----:B------:R-:W-:Y:S01]  /*77f0*/  IMAD R7, R0, R5, R7 ;  /* 0x0000000500077224 */ /* 0x000fe200078e0207 */
[----:B------:R2:W-:Y:S01]  /*7800*/  STL [R1+0x160], R2 ;  /* 0x0001600201007387 */ /* 0x0005e20000100800 */
[--C-:B------:R-:W-:Y:S02]  /*7810*/  @!P6 IMAD.IADD R13, R13, 0x1, -R0.reuse ;  /* 0x000000010d0de824 */ /* 0x100fe400078e0a00 */
[--C-:B------:R-:W-:Y:S01]  /*7820*/  @!P0 IMAD.IADD R4, R4, 0x1, -R0.reuse ;  /* 0x0000000104048824 */ /* 0x100fe200078e0a00 */
[----:B------:R-:W-:Y:S02]  /*7830*/  ISETP.GT.U32.AND P6, PT, R0, R7, PT ;  /* 0x000000070000720c */ /* 0x000fe40003fc4070 */
[----:B------:R-:W-:Y:S01]  /*7840*/  ISETP.GE.AND P0, PT, R17, RZ, PT ;  /* 0x000000ff1100720c */ /* 0x000fe20003f06270 */
[----:B------:R-:W-:Y:S01]  /*7850*/  @!P5 IMAD.IADD R10, R10, 0x1, -R0 ;  /* 0x000000010a0ad824 */ /* 0x000fe200078e0a00 */
[----:B------:R-:W5:Y:S01]  /*7860*/  LDL.LU R17, [R1+0x7c] ;  /* 0x00007c0001117983 */ /* 0x000f620000300800 */
[----:B------:R-:W-:-:S02]  /*7870*/  ISETP.GT.U32.AND P5, PT, R0, R9, PT ;  /* 0x000000090000720c */ /* 0x000fc40003fa4070 */
[----:B------:R-:W-:Y:S02]  /*7880*/  ISETP.GT.U32.AND P3, PT, R0, R8, PT ;  /* 0x000000080000720c */ /* 0x000fe40003f64070 */
[----:B------:R-:W-:-:S04]  /*7890*/  IABS R12, R22 ;  /* 0x00000016000c7213 */ /* 0x000fc80000000000 */
[----:B------:R-:W-:Y:S02]  /*78a0*/  @!P6 IMAD.IADD R7, R7, 0x1, -R0 ;  /* 0x000000010707e824 */ /* 0x000fe400078e0a00 */
[----:B------:R-:W-:-:S04]  /*78b0*/  IMAD.HI.U32 R14, R11, R12, RZ ;  /* 0x0000000c0b0e7227 */ /* 0x000fc800078e00ff */
[----:B------:R-:W-:Y:S01]  /*78c0*/  @!P5 IMAD.IADD R9, R9, 0x1, -R0 ;  /* 0x000000010909d824 */ /* 0x000fe200078e0a00 */
[C---:B------:R-:W-:Y:S01]  /*78d0*/  ISETP.GT.U32.AND P5, PT, R0.reuse, R4, PT ;  /* 0x000000040000720c */ /* 0x040fe20003fa4070 */
[----:B------:R-:W-:Y:S02]  /*78e0*/  IMAD.MOV R14, RZ, RZ, -R14 ;  /* 0x000000ffff0e7224 */ /* 0x000fe400078e0a0e */
[----:B------:R-:W-:Y:S01]  /*78f0*/  @!P1 IMAD.MOV R10, RZ, RZ, -R10 ;  /* 0x000000ffff0a9224 */ /* 0x000fe200078e0a0a */
[----:B------:R-:W-:Y:S01]  /*7900*/  ISETP.GT.U32.AND P1, PT, R0, R7, PT ;  /* 0x000000070000720c */ /* 0x000fe20003f24070 */
[----:B------:R-:W-:Y:S02]  /*7910*/  @!P3 IMAD.IADD R8, R8, 0x1, -R0 ;  /* 0x000000010808b824 */ /* 0x000fe400078e0a00 */
[----:B------:R-:W-:Y:S02]  /*7920*/  IMAD.MOV.U32 R15, RZ, RZ, R6 ;  /* 0x000000ffff0f7224 */ /* 0x000fe400078e0006 */
[----:B------:R-:W-:-:S02]  /*7930*/  IMAD R6, R0, R14, R12 ;  /* 0x0000000e00067224 */ /* 0x000fc400078e020c */
[----:B------:R-:W-:Y:S02]  /*7940*/  IMAD.MOV.U32 R12, RZ, RZ, R8 ;  /* 0x000000ffff0c7224 */ /* 0x000fe400078e0008 */
[----:B------:R-:W-:Y:S02]  /*7950*/  @!P4 IMAD.MOV R15, RZ, RZ, -R15 ;  /* 0x000000ffff0fc224 */ /* 0x000fe400078e0a0f */
[----:B------:R-:W-:Y:S02]  /*7960*/  @!P2 IMAD.MOV R12, RZ, RZ, -R12 ;  /* 0x000000ffff0ca224 */ /* 0x000fe400078e0a0c */
[--C-:B------:R-:W-:Y:S01]  /*7970*/  @!P5 IMAD.IADD R4, R4, 0x1, -R0.reuse ;  /* 0x000000010404d824 */ /* 0x100fe200078e0a00 */
[----:B------:R-:W-:Y:S01]  /*7980*/  STL [R1+0x15c], R15 ;  /* 0x00015c0f01007387 */ /* 0x000fe20000100800 */
[----:B------:R-:W-:Y:S01]  /*7990*/  ISETP.GE.AND P5, PT, R19, RZ, PT ;  /* 0x000000ff1300720c */ /* 0x000fe20003fa6270 */
[----:B------:R-:W-:Y:S02]  /*79a0*/  @!P1 IMAD.IADD R7, R7, 0x1, -R0 ;  /* 0x0000000107079824 */ /* 0x000fe400078e0a00 */
[----:B------:R-:W-:Y:S01]  /*79b0*/  STL [R1+0x14c], R10 ;  /* 0x00014c0a01007387 */ /* 0x000fe20000100800 */
[----:B------:R-:W-:-:S03]  /*79c0*/  ISETP.GE.AND P1, PT, R22, RZ, PT ;  /* 0x000000ff1600720c */ /* 0x000fc60003f26270 */
[----:B------:R-:W-:Y:S04]  /*79d0*/  STL [R1+0x150], R12 ;  /* 0x0001500c01007387 */ /* 0x000fe80000100800 */
[----:B------:R-:W5:Y:S04]  /*79e0*/  LDL.LU R19, [R1+0x80] ;  /* 0x0000800001137983 */ /* 0x000f680000300800 */
[----:B------:R-:W5:Y:S01]  /*79f0*/  LDL.LU R22, [R1+0x84] ;  /* 0x0000840001167983 */ /* 0x000f620000300800 */
[----:B------:R-:W-:Y:S02]  /*7a00*/  ISETP.GT.U32.AND P4, PT, R0, R13, PT ;  /* 0x0000000d0000720c */ /* 0x000fe40003f84070 */
[----:B------:R-:W-:-:S11]  /*7a10*/  ISETP.GE.AND P3, PT, R21, RZ, PT ;  /* 0x000000ff1500720c */ /* 0x000fd60003f66270 */
[----:B------:R-:W-:Y:S01]  /*7a20*/  @!P4 IMAD.IADD R13, R13, 0x1, -R0 ;  /* 0x000000010d0dc824 */ /* 0x000fe200078e0a00 */
[C---:B------:R-:W-:Y:S02]  /*7a30*/  ISETP.GT.U32.AND P4, PT, R0.reuse, R6, PT ;  /* 0x000000060000720c */ /* 0x040fe40003f84070 */
[----:B------:R-:W-:Y:S01]  /*7a40*/  ISETP.GT.U32.AND P6, PT, R0, R9, PT ;  /* 0x000000090000720c */ /* 0x000fe20003fc4070 */
[----:B------:R-:W-:-:S10]  /*7a50*/  @!P3 IMAD.MOV R13, RZ, RZ, -R13 ;  /* 0x000000ffff0db224 */ /* 0x000fd400078e0a0d */
[--C-:B------:R-:W-:Y:S01]  /*7a60*/  @!P4 IMAD.IADD R6, R6, 0x1, -R0.reuse ;  /* 0x000000010606c824 */ /* 0x100fe200078e0a00 */
[----:B------:R-:W-:Y:S01]  /*7a70*/  STL [R1+0xf0], R13 ;  /* 0x0000f00d01007387 */ /* 0x000fe20000100800 */
[----:B------:R-:W-:Y:S01]  /*7a80*/  @!P6 IMAD.IADD R9, R9, 0x1, -R0 ;  /* 0x000000010909e824 */ /* 0x000fe200078e0a00 */
[----:B------:R-:W-:Y:S02]  /*7a90*/  ISETP.GE.AND P2, PT, R24, RZ, PT ;  /* 0x000000ff1800720c */ /* 0x000fe40003f46270 */
[----:B------:R-:W-:-:S11]  /*7aa0*/  ISETP.GT.U32.AND P3, PT, R0, R6, PT ;  /* 0x000000060000720c */ /* 0x000fd60003f64070 */
[----:B------:R-:W-:Y:S02]  /*7ab0*/  @!P2 IMAD.MOV R9, RZ, RZ, -R9 ;  /* 0x000000ffff09a224 */ /* 0x000fe400078e0a09 */
[----:B------:R-:W-:Y:S02]  /*7ac0*/  @!P3 IMAD.IADD R6, R6, 0x1, -R0 ;  /* 0x000000010606b824 */ /* 0x000fe400078e0a00 */
[----:B------:R-:W-:Y:S02]  /*7ad0*/  @!P5 IMAD.MOV R7, RZ, RZ, -R7 ;  /* 0x000000ffff07d224 */ /* 0x000fe400078e0a07 */
[----:B------:R-:W-:Y:S01]  /*7ae0*/  @!P1 IMAD.MOV R6, RZ, RZ, -R6 ;  /* 0x000000ffff069224 */ /* 0x000fe200078e0a06 */
[----:B--2---:R-:W-:Y:S02]  /*7af0*/  IABS R2, R3 ;  /* 0x0000000300027213 */ /* 0x004fe40000000000 */
[----:B------:R-:W-:Y:S01]  /*7b00*/  ISETP.GE.AND P4, PT, R3, RZ, PT ;  /* 0x000000ff0300720c */ /* 0x000fe20003f86270 */
[----:B------:R-:W-:-:S02]  /*7b10*/  IMAD.MOV.U32 R3, RZ, RZ, R4 ;  /* 0x000000ffff037224 */ /* 0x000fc400078e0004 */
[----:B------:R-:W-:-:S04]  /*7b20*/  IMAD.HI.U32 R5, R11, R2, RZ ;  /* 0x000000020b057227 */ /* 0x000fc800078e00ff */
[----:B------:R-:W-:Y:S02]  /*7b30*/  IMAD.MOV R5, RZ, RZ, -R5 ;  /* 0x000000ffff057224 */ /* 0x000fe400078e0a05 */
[----:B------:R-:W-:Y:S02]  /*7b40*/  @!P0 IMAD.MOV R3, RZ, RZ, -R3 ;  /* 0x000000ffff038224 */ /* 0x000fe400078e0a03 */
[----:B------:R-:W-:-:S03]  /*7b50*/  IMAD R2, R0, R5, R2 ;  /* 0x0000000500027224 */ /* 0x000fc600078e0202 */
[----:B------:R0:W-:Y:S02]  /*7b60*/  STL [R1+0x134], R3 ;  /* 0x0001340301007387 */ /* 0x0001e40000100800 */
[----:B------:R-:W-:Y:S02]  /*7b70*/  ISETP.GT.U32.AND P6, PT, R0, R2, PT ;  /* 0x000000020000720c */ /* 0x000fe40003fc4070 */
[----:B---3--:R-:W-:Y:S01]  /*7b80*/  IABS R8, R18 ;  /* 0x0000001200087213 */ /* 0x008fe20000000000 */
[----:B0-----:R-:W2:Y:S04]  /*7b90*/  LDL.LU R3, [R1+0x88] ;  /* 0x0000880001037983 */ /* 0x001ea80000300800 */
[----:B------:R-:W-:-:S04]  /*7ba0*/  IMAD.MOV.U32 R5, RZ, RZ, R8 ;  /* 0x000000ffff057224 */ /* 0x000fc800078e0008 */
[----:B------:R-:W-:-:S04]  /*7bb0*/  IMAD.HI.U32 R14, R11, R5, RZ ;  /* 0x000000050b0e7227 */ /* 0x000fc800078e00ff */
[----:B------:R-:W-:Y:S02]  /*7bc0*/  @!P6 IMAD.IADD R2, R2, 0x1, -R0 ;  /* 0x000000010202e824 */ /* 0x000fe400078e0a00 */
[----:B------:R-:W-:-:S03]  /*7bd0*/  IMAD.MOV R14, RZ, RZ, -R14 ;  /* 0x000000ffff0e7224 */ /* 0x000fc600078e0a0e */
[C---:B------:R-:W-:Y:S01]  /*7be0*/  ISETP.GT.U32.AND P0, PT, R0.reuse, R2, PT ;  /* 0x000000020000720c */ /* 0x040fe20003f04070 */
[----:B------:R-:W-:Y:S01]  /*7bf0*/  IMAD R5, R0, R14, R5 ;  /* 0x0000000e00057224 */ /* 0x000fe200078e0205 */
[----:B------:R-:W-:Y:S02]  /*7c00*/  ISETP.GE.AND P2, PT, R18, RZ, PT ;  /* 0x000000ff1200720c */ /* 0x000fe40003f46270 */
[----:B------:R-:W3:Y:S02]  /*7c10*/  LDL.LU R18, [R1+0x8c] ;  /* 0x00008c0001127983 */ /* 0x000ee40000300800 */
[----:B------:R-:W-:Y:S02]  /*7c20*/  ISETP.GT.U32.AND P6, PT, R0, R5, PT ;  /* 0x000000050000720c */ /* 0x000fe40003fc4070 */
[----:B------:R-:W-:Y:S05]  /*7c30*/  STL [R1+0x138], R9 ;  /* 0x0001380901007387 */ /* 0x000fea0000100800 */
[----:B------:R-:W-:Y:S01]  /*7c40*/  @!P0 IMAD.IADD R2, R2, 0x1, -R0 ;  /* 0x0000000102028824 */ /* 0x000fe200078e0a00 */
[----:B----4-:R-:W-:Y:S01]  /*7c50*/  IABS R12, R23 ;  /* 0x00000017000c7213 */ /* 0x010fe20000000000 */
[----:B------:R-:W-:Y:S02]  /*7c60*/  STL [R1+0x13c], R7 ;  /* 0x00013c0701007387 */ /* 0x000fe40000100800 */
[----:B------:R-:W-:Y:S01]  /*7c70*/  @!P4 IMAD.MOV R2, RZ, RZ, -R2 ;  /* 0x000000ffff02c224 */ /* 0x000fe200078e0a02 */
[----:B------:R-:W-:Y:S01]  /*7c80*/  ISETP.GE.AND P3, PT, R23, RZ, PT ;  /* 0x000000ff1700720c */ /* 0x000fe20003f66270 */
[----:B------:R-:W-:Y:S01]  /*7c90*/  @!P6 IMAD.IADD R5, R5, 0x1, -R0 ;  /* 0x000000010505e824 */ /* 0x000fe200078e0a00 */
[----:B------:R-:W4:Y:S04]  /*7ca0*/  LDL.LU R23, [R1+0x90] ;  /* 0x0000900001177983 */ /* 0x000f280000300800 */
[----:B------:R0:W-:Y:S04]  /*7cb0*/  STL [R1+0x140], R6 ;  /* 0x0001400601007387 */ /* 0x0001e80000100800 */
[----:B------:R2:W-:Y:S01]  /*7cc0*/  STL [R1+0x148], R2 ;  /* 0x0001480201007387 */ /* 0x0005e20000100800 */
[----:B-----5:R-:W-:-:S02]  /*7cd0*/  IABS R8, R17 ;  /* 0x0000001100087213 */ /* 0x020fc40000000000 */
[----:B------:R-:W-:Y:S02]  /*7ce0*/  ISETP.GE.AND P6, PT, R17, RZ, PT ;  /* 0x000000ff1100720c */ /* 0x000fe40003fc6270 */
[----:B------:R-:W5:Y:S01]  /*7cf0*/  LDL.LU R17, [R1+0x94] ;  /* 0x0000940001117983 */ /* 0x000f620000300800 */
[----:B------:R-:W-:-:S13]  /*7d00*/  ISETP.GT.U32.AND P1, PT, R0, R5, PT ;  /* 0x000000050000720c */ /* 0x000fda0003f24070 */
[----:B------:R-:W-:Y:S01]  /*7d10*/  @!P1 IMAD.IADD R5, R5, 0x1, -R0 ;  /* 0x0000000105059824 */ /* 0x000fe200078e0a00 */
[----:B0-----:R-:W-:Y:S02]  /*7d20*/  IABS R6, R22 ;  /* 0x0000001600067213 */ /* 0x001fe40000000000 */
[----:B------:R-:W-:Y:S02]  /*7d30*/  ISETP.GE.AND P1, PT, R22, RZ, PT ;  /* 0x000000ff1600720c */ /* 0x000fe40003f26270 */
[----:B------:R-:W4:Y:S01]  /*7d40*/  LDL.LU R22, [R1+0x98] ;  /* 0x0000980001167983 */ /* 0x000f220000300800 */
[----:B------:R-:W-:-:S04]  /*7d50*/  IMAD.HI.U32 R4, R11, R8, RZ ;  /* 0x000000080b047227 */ /* 0x000fc800078e00ff */
[----:B------:R-:W-:Y:S02]  /*7d60*/  IMAD.MOV R4, RZ, RZ, -R4 ;  /* 0x000000ffff047224 */ /* 0x000fe400078e0a04 */
[----:B------:R-:W-:-:S04]  /*7d70*/  IMAD.HI.U32 R10, R11, R12, RZ ;  /* 0x0000000c0b0a7227 */ /* 0x000fc800078e00ff */
[----:B------:R-:W-:Y:S02]  /*7d80*/  IMAD R8, R0, R4, R8 ;  /* 0x0000000400087224 */ /* 0x000fe400078e0208 */
[----:B------:R-:W-:-:S03]  /*7d90*/  IMAD.MOV R10, RZ, RZ, -R10 ;  /* 0x000000ffff0a7224 */ /* 0x000fc600078e0a0a */
[C---:B------:R-:W-:Y:S01]  /*7da0*/  ISETP.GT.U32.AND P0, PT, R0.reuse, R8, PT ;  /* 0x000000080000720c */ /* 0x040fe20003f04070 */
[----:B------:R-:W-:-:S05]  /*7db0*/  IMAD R12, R0, R10, R12 ;  /* 0x0000000a000c7224 */ /* 0x000fca00078e020c */
[----:B------:R-:W-:-:S07]  /*7dc0*/  ISETP.GT.U32.AND P5, PT, R0, R12, PT ;  /* 0x0000000c0000720c */ /* 0x000fce0003fa4070 */
[----:B------:R-:W-:-:S05]  /*7dd0*/  @!P0 IMAD.IADD R8, R8, 0x1, -R0 ;  /* 0x0000000108088824 */ /* 0x000fca00078e0a00 */
[----:B------:R-:W-:Y:S01]  /*7de0*/  ISETP.GT.U32.AND P0, PT, R0, R8, PT ;  /* 0x000000080000720c */ /* 0x000fe20003f04070 */
[----:B------:R-:W-:Y:S01]  /*7df0*/  @!P5 IMAD.IADD R12, R12, 0x1, -R0 ;  /* 0x000000010c0cd824 */ /* 0x000fe200078e0a00 */
[----:B------:R-:W-:-:S04]  /*7e00*/  IABS R4, R19 ;  /* 0x0000001300047213 */ /* 0x000fc80000000000 */
[----:B------:R-:W-:Y:S01]  /*7e10*/  ISETP.GT.U32.AND P5, PT, R0, R12, PT ;  /* 0x0000000c0000720c */ /* 0x000fe20003fa4070 */
[----:B------:R-:W-:-:S04]  /*7e20*/  IMAD.HI.U32 R7, R11, R4, RZ ;  /* 0x000000040b077227 */ /* 0x000fc800078e00ff */
[----:B------:R-:W-:Y:S02]  /*7e30*/  IMAD.MOV R7, RZ, RZ, -R7 ;  /* 0x000000ffff077224 */ /* 0x000fe400078e0a07 */
[----:B------:R-:W-:Y:S02]  /*7e40*/  @!P0 IMAD.IADD R8, R8, 0x1, -R0 ;  /* 0x0000000108088824 */ /* 0x000fe400078e0a00 */
[----:B------:R-:W-:Y:S01]  /*7e50*/  IMAD R4, R0, R7, R4 ;  /* 0x0000000700047224 */ /* 0x000fe200078e0204 */
[----:B------:R-:W-:Y:S02]  /*7e60*/  ISETP.GE.AND P4, PT, R19, RZ, PT ;  /* 0x000000ff1300720c */ /* 0x000fe40003f86270 */
[----:B------:R-:W4:Y:S01]  /*7e70*/  LDL.LU R19, [R1+0x9c] ;  /* 0x00009c0001137983 */ /* 0x000f220000300800 */
[----:B------:R-:W-:Y:S01]  /*7e80*/  @!P5 IMAD.IADD R12, R12, 0x1, -R0 ;  /* 0x000000010c0cd824 */ /* 0x000fe200078e0a00 */
[----:B------:R-:W-:Y:S01]  /*7e90*/  ISETP.GT.U32.AND P5, PT, R0, R4, PT ;  /* 0x000000040000720c */ /* 0x000fe20003fa4070 */
[----:B------:R-:W-:-:S04]  /*7ea0*/  IMAD.HI.U32 R13, R11, R6, RZ ;  /* 0x000000060b0d7227 */ /* 0x000fc800078e00ff */
[----:B------:R-:W-:Y:S02]  /*7eb0*/  @!P3 IMAD.MOV R12, RZ, RZ, -R12 ;  /* 0x000000ffff0cb224 */ /* 0x000fe400078e0a0c */
[----:B------:R-:W-:-:S04]  /*7ec0*/  IMAD.MOV R13, RZ, RZ, -R13 ;  /* 0x000000ffff0d7224 */ /* 0x000fc800078e0a0d */
[----:B------:R-:W-:Y:S02]  /*7ed0*/  IMAD R6, R0, R13, R6 ;  /* 0x0000000d00067224 */ /* 0x000fe400078e0206 */
[----:B------:R-:W-:-:S03]  /*7ee0*/  @!P5 IMAD.IADD R4, R4, 0x1, -R0 ;  /* 0x000000010404d824 */ /* 0x000fc600078e0a00 */
[----:B------:R-:W-:-:S13]  /*7ef0*/  ISETP.GT.U32.AND P5, PT, R0, R6, PT ;  /* 0x000000060000720c */ /* 0x000fda0003fa4070 */
[----:B------:R-:W-:-:S05]  /*7f00*/  @!P5 IMAD.IADD R6, R6, 0x1, -R0 ;  /* 0x000000010606d824 */ /* 0x000fca00078e0a00 */
[----:B------:R-:W-:-:S13]  /*7f10*/  ISETP.GT.U32.AND P5, PT, R0, R6, PT ;  /* 0x000000060000720c */ /* 0x000fda0003fa4070 */
[----:B------:R-:W-:Y:S01]  /*7f20*/  @!P5 IMAD.IADD R6, R6, 0x1, -R0 ;  /* 0x000000010606d824 */ /* 0x000fe200078e0a00 */
[----:B--2---:R-:W-:Y:S02]  /*7f30*/  IABS R2, R3 ;  /* 0x0000000300027213 */ /* 0x004fe40000000000 */
[----:B------:R-:W-:Y:S01]  /*7f40*/  ISETP.GE.AND P0, PT, R3, RZ, PT ;  /* 0x000000ff0300720c */ /* 0x000fe20003f06270 */
[----:B------:R-:W-:-:S04]  /*7f50*/  IMAD.MOV.U32 R3, RZ, RZ, R5 ;  /* 0x000000ffff037224 */ /* 0x000fc800078e0005 */
[----:B------:R-:W-:-:S05]  /*7f60*/  @!P2 IMAD.MOV R3, RZ, RZ, -R3 ;  /* 0x000000ffff03a224 */ /* 0x000fca00078e0a03 */
[----:B------:R0:W-:Y:S01]  /*7f70*/  STL [R1+0x104], R3 ;  /* 0x0001040301007387 */ /* 0x0001e20000100800 */
[----:B------:R-:W-:-:S04]  /*7f80*/  IMAD.HI.U32 R9, R11, R2, RZ ;  /* 0x000000020b097227 */ /* 0x000fc800078e00ff */
[----:B0-----:R-:W-:-:S04]  /*7f90*/  IMAD.MOV.U32 R3, RZ, RZ, R8 ;  /* 0x000000ffff037224 */ /* 0x001fc800078e0008 */
[----:B------:R-:W-:Y:S01]  /*7fa0*/  @!P6 IMAD.MOV R3, RZ, RZ, -R3 ;  /* 0x000000ffff03e224 */ /* 0x000fe200078e0a03 */
[----:B------:R-:W-:Y:S04]  /*7fb0*/  STL [R1+0x128], R12 ;  /* 0x0001280c01007387 */ /* 0x000fe80000100800 */
[----:B------:R0:W-:Y:S01]  /*7fc0*/  STL [R1+0x130], R3 ;  /* 0x0001300301007387 */ /* 0x0001e20000100800 */
[----:B---3--:R-:W-:Y:S01]  /*7fd0*/  IABS R10, R18 ;  /* 0x00000012000a7213 */ /* 0x008fe20000000000 */
[----:B------:R-:W-:Y:S01]  /*7fe0*/  IMAD.MOV R9, RZ, RZ, -R9 ;  /* 0x000000ffff097224 */ /* 0x000fe200078e0a09 */
[C---:B------:R-:W-:Y:S01]  /*7ff0*/  ISETP.GT.U32.AND P2, PT, R0.reuse, R4, PT ;  /* 0x000000040000720c */ /* 0x040fe20003f44070 */
[----:B0-----:R-:W2:Y:S02]  /*8000*/  LDL.LU R3, [R1+0xa0] ;  /* 0x0000a00001037983 */ /* 0x001ea40000300800 */
[----:B------:R-:W-:-:S02]  /*8010*/  IMAD R2, R0, R9, R2 ;  /* 0x0000000900027224 */ /* 0x000fc400078e0202 */
[----:B------:R-:W-:-:S04]  /*8020*/  IMAD.HI.U32 R9, R11, R10, RZ ;  /* 0x0000000a0b097227 */ /* 0x000fc800078e00ff */
[----:B------:R-:W-:-:S04]  /*8030*/  IMAD.MOV R9, RZ, RZ, -R9 ;  /* 0x000000ffff097224 */ /* 0x000fc800078e0a09 */
[----:B------:R-:W-:Y:S02]  /*8040*/  IMAD R10, R0, R9, R10 ;  /* 0x00000009000a7224 */ /* 0x000fe400078e020a */
[----:B------:R-:W-:Y:S01]  /*8050*/  @!P2 IMAD.IADD R4, R4, 0x1, -R0 ;  /* 0x000000010404a824 */ /* 0x000fe200078e0a00 */
[----:B------:R-:W-:Y:S02]  /*8060*/  ISETP.GE.AND P3, PT, R18, RZ, PT ;  /* 0x000000ff1200720c */ /* 0x000fe40003f66270 */
[----:B------:R-:W-:Y:S01]  /*8070*/  ISETP.GT.U32.AND P2, PT, R0, R10, PT ;  /* 0x0000000a0000720c */ /* 0x000fe20003f44070 */
[----:B------:R-:W3:Y:S01]  /*8080*/  LDL.LU R18, [R1+0xa4] ;  /* 0x0000a40001127983 */ /* 0x000ee20000300800 */
[----:B-----5:R-:W-:-:S05]  /*8090*/  IABS R8, R17 ;  /* 0x0000001100087213 */ /* 0x020fca0000000000 */
[----:B------:R-:W-:-:S04]  /*80a0*/  IMAD.HI.U32 R12, R11, R8, RZ ;  /* 0x000000080b0c7227 */ /* 0x000fc800078e00ff */
[----:B------:R-:W-:Y:S02]  /*80b0*/  IMAD.MOV R12, RZ, RZ, -R12 ;  /* 0x000000ffff0c7224 */ /* 0x000fe400078e0a0c */
[----:B------:R-:W-:Y:S02]  /*80c0*/  IMAD.MOV.U32 R13, RZ, RZ, R4 ;  /* 0x000000ffff0d7224 */ /* 0x000fe400078e0004 */
[----:B------:R-:W-:Y:S02]  /*80d0*/  @!P2 IMAD.IADD R10, R10, 0x1, -R0 ;  /* 0x000000010a0aa824 */ /* 0x000fe400078e0a00 */
[C---:B------:R-:W-:Y:S02]  /*80e0*/  IMAD R8, R0.reuse, R12, R8 ;  /* 0x0000000c00087224 */ /* 0x040fe400078e0208 */
[----:B------:R-:W-:Y:S01]  /*80f0*/  @!P4 IMAD.MOV R13, RZ, RZ, -R13 ;  /* 0x000000ffff0dc224 */ /* 0x000fe200078e0a0d */
[----:B------:R-:W-:Y:S02]  /*8100*/  ISETP.GT.U32.AND P2, PT, R0, R10, PT ;  /* 0x0000000a0000720c */ /* 0x000fe40003f44070 */
[----:B----4-:R-:W-:-:S02]  /*8110*/  IABS R7, R23 ;  /* 0x0000001700077213 */ /* 0x010fc40000000000 */
[----:B------:R-:W-:Y:S01]  /*8120*/  ISETP.GT.U32.AND P5, PT, R0, R8, PT ;  /* 0x000000080000720c */ /* 0x000fe20003fa4070 */
[----:B------:R0:W-:Y:S02]  /*8130*/  STL [R1+0x12c], R13 ;  /* 0x00012c0d01007387 */ /* 0x0001e40000100800 */
[----:B------:R-:W-:-:S04]  /*8140*/  IMAD.HI.U32 R5, R11, R7, RZ ;  /* 0x000000070b057227 */ /* 0x000fc800078e00ff */
[----:B0-----:R-:W-:Y:S02]  /*8150*/  IMAD.MOV.U32 R13, RZ, RZ, R6 ;  /* 0x000000ffff0d7224 */ /* 0x001fe400078e0006 */
[----:B------:R-:W-:Y:S02]  /*8160*/  IMAD.MOV R5, RZ, RZ, -R5 ;  /* 0x000000ffff057224 */ /* 0x000fe400078e0a05 */
[----:B------:R-:W-:Y:S02]  /*8170*/  @!P1 IMAD.MOV R13, RZ, RZ, -R13 ;  /* 0x000000ffff0d9224 */ /* 0x000fe400078e0a0d */
[--C-:B------:R-:W-:Y:S01]  /*8180*/  @!P2 IMAD.IADD R10, R10, 0x1, -R0.reuse ;  /* 0x000000010a0aa824 */ /* 0x100fe200078e0a00 */
[----:B------:R-:W-:Y:S01]  /*8190*/  ISETP.GE.AND P2, PT, R17, RZ, PT ;  /* 0x000000ff1100720c */ /* 0x000fe20003f46270 */
[----:B------:R-:W-:Y:S01]  /*81a0*/  IMAD R7, R0, R5, R7 ;  /* 0x0000000500077224 */ /* 0x000fe200078e0207 */
[----:B------:R-:W-:Y:S01]  /*81b0*/  STL [R1+0x108], R13 ;  /* 0x0001080d01007387 */ /* 0x000fe20000100800 */
[----:B------:R-:W-:Y:S01]  /*81c0*/  @!P5 IMAD.IADD R8, R8, 0x1, -R0 ;  /* 0x000000010808d824 */ /* 0x000fe200078e0a00 */
[----:B------:R-:W-:-:S02]  /*81d0*/  IABS R5, R22 ;  /* 0x0000001600057213 */ /* 0x000fc40000000000 */
[----:B------:R-:W-:Y:S01]  /*81e0*/  ISETP.GE.AND P5, PT, R22, RZ, PT ;  /* 0x000000ff1600720c */ /* 0x000fe20003fa6270 */
[----:B------:R-:W4:Y:S04]  /*81f0*/  LDL.LU R17, [R1+0xa8] ;  /* 0x0000a80001117983 */ /* 0x000f280000300800 */
[----:B------:R-:W5:Y:S01]  /*8200*/  LDL.LU R22, [R1+0xac] ;  /* 0x0000ac0001167983 */ /* 0x000f620000300800 */
[C---:B------:R-:W-:Y:S02]  /*8210*/  ISETP.GT.U32.AND P6, PT, R0.reuse, R2, PT ;  /* 0x000000020000720c */ /* 0x040fe40003fc4070 */
[----:B------:R-:W-:-:S11]  /*8220*/  ISETP.GT.U32.AND P4, PT, R0, R7, PT ;  /* 0x000000070000720c */ /* 0x000fd60003f84070 */
[----:B------:R-:W-:-:S05]  /*8230*/  @!P6 IMAD.IADD R2, R2, 0x1, -R0 ;  /* 0x000000010202e824 */ /* 0x000fca00078e0a00 */
[----:B------:R-:W-:Y:S01]  /*8240*/  ISETP.GT.U32.AND P6, PT, R0, R2, PT ;  /* 0x000000020000720c */ /* 0x000fe20003fc4070 */
[----:B------:R-:W-:-:S05]  /*8250*/  @!P4 IMAD.IADD R7, R7, 0x1, -R0 ;  /* 0x000000010707c824 */ /* 0x000fca00078e0a00 */
[----:B------:R-:W-:Y:S02]  /*8260*/  ISETP.GT.U32.AND P4, PT, R0, R7, PT ;  /* 0x000000070000720c */ /* 0x000fe40003f84070 */
[----:B------:R-:W-:-:S05]  /*8270*/  ISETP.GE.AND P1, PT, R23, RZ, PT ;  /* 0x000000ff1700720c */ /* 0x000fca0003f26270 */
[----:B------:R-:W-:-:S04]  /*8280*/  @!P6 IMAD.IADD R2, R2, 0x1, -R0 ;  /* 0x000000010202e824 */ /* 0x000fc800078e0a00 */
[----:B------:R-:W-:Y:S02]  /*8290*/  IMAD.MOV.U32 R12, RZ, RZ, R2 ;  /* 0x000000ffff0c7224 */ /* 0x000fe400078e0002 */
[----:B------:R-:W-:Y:S02]  /*82a0*/  @!P4 IMAD.IADD R7, R7, 0x1, -R0 ;  /* 0x000000010707c824 */ /* 0x000fe400078e0a00 */
[----:B------:R-:W-:Y:S02]  /*82b0*/  @!P0 IMAD.MOV R12, RZ, RZ, -R12 ;  /* 0x000000ffff0c8224 */ /* 0x000fe400078e0a0c */
[----:B------:R-:W-:Y:S01]  /*82c0*/  @!P3 IMAD.MOV R10, RZ, RZ, -R10 ;  /* 0x000000ffff0ab224 */ /* 0x000fe200078e0a0a */
[----:B------:R-:W-:Y:S02]  /*82d0*/  IABS R9, R19 ;  /* 0x0000001300097213 */ /* 0x000fe40000000000 */
[----:B------:R0:W-:Y:S01]  /*82e0*/  STL [R1+0x124], R12 ;  /* 0x0001240c01007387 */ /* 0x0001e20000100800 */
[----:B------:R-:W-:Y:S01]  /*82f0*/  ISETP.GE.AND P3, PT, R19, RZ, PT ;  /* 0x000000ff1300720c */ /* 0x000fe20003f66270 */
[----:B------:R-:W-:-:S02]  /*8300*/  IMAD.HI.U32 R4, R11, R5, RZ ;  /* 0x000000050b047227 */ /* 0x000fc400078e00ff */
[----:B------:R-:W4:Y:S02]  /*8310*/  LDL.LU R19, [R1+0xb0] ;  /* 0x0000b00001137983 */ /* 0x000f240000300800 */
[----:B0-----:R-:W-:Y:S02]  /*8320*/  IMAD.MOV.U32 R12, RZ, RZ, R7 ;  /* 0x000000ffff0c7224 */ /* 0x001fe400078e0007 */
[----:B------:R0:W-:Y:S02]  /*8330*/  STL [R1+0x10c], R10 ;  /* 0x00010c0a01007387 */ /* 0x0001e40000100800 */
[----:B------:R-:W-:Y:S02]  /*8340*/  @!P1 IMAD.MOV R12, RZ, RZ, -R12 ;  /* 0x000000ffff0c9224 */ /* 0x000fe400078e0a0c */
[----:B------:R-:W-:Y:S01]  /*8350*/  IMAD.MOV R4, RZ, RZ, -R4 ;  /* 0x000000ffff047224 */ /* 0x000fe200078e0a04 */
[----:B------:R-:W-:-:S03]  /*8360*/  ISETP.GT.U32.AND P0, PT, R0, R8, PT ;  /* 0x000000080000720c */ /* 0x000fc60003f04070 */
[----:B------:R-:W-:Y:S02]  /*8370*/  IMAD R5, R0, R4, R5 ;  /* 0x0000000400057224 */ /* 0x000fe400078e0205 */
[----:B------:R-:W-:-:S03]  /*8380*/  IMAD.HI.U32 R4, R11, R9, RZ ;  /* 0x000000090b047227 */ /* 0x000fc600078e00ff */
[----:B------:R-:W-:Y:S01]  /*8390*/  ISETP.GT.U32.AND P6, PT, R0, R5, PT ;  /* 0x000000050000720c */ /* 0x000fe20003fc4070 */
[----:B------:R-:W-:-:S04]  /*83a0*/  IMAD.MOV R4, RZ, RZ, -R4 ;  /* 0x000000ffff047224 */ /* 0x000fc800078e0a04 */
[----:B------:R-:W-:Y:S02]  /*83b0*/  IMAD R9, R0, R4, R9 ;  /* 0x0000000400097224 */ /* 0x000fe400078e0209 */
[----:B------:R-:W-:-:S06]  /*83c0*/  @!P0 IMAD.IADD R8, R8, 0x1, -R0 ;  /* 0x0000000108088824 */ /* 0x000fcc00078e0a00 */
[----:B------:R-:W-:-:S05]  /*83d0*/  @!P6 IMAD.IADD R5, R5, 0x1, -R0 ;  /* 0x000000010505e824 */ /* 0x000fca00078e0a00 */
[----:B------:R-:W-:Y:S01]  /*83e0*/  ISETP.GT.U32.AND P6, PT, R0, R5, PT ;  /* 0x000000050000720c */ /* 0x000fe20003fc4070 */
[----:B------:R-:W-:-:S12]  /*83f0*/  @!P2 IMAD.MOV R8, RZ, RZ, -R8 ;  /* 0x000000ffff08a224 */ /* 0x000fd800078e0a08 */
[----:B------:R-:W-:-:S04]  /*8400*/  @!P6 IMAD.IADD R5, R5, 0x1, -R0 ;  /* 0x000000010505e824 */ /* 0x000fc800078e0a00 */
[----:B0-----:R-:W-:-:S04]  /*8410*/  IMAD.MOV.U32 R10, RZ, RZ, R5 ;  /* 0x000000ffff0a7224 */ /* 0x001fc800078e0005 */
[----:B------:R-:W-:Y:S01]  /*8420*/  @!P5 IMAD.MOV R10, RZ, RZ, -R10 ;  /* 0x000000ffff0ad224 */ /* 0x000fe200078e0a0a */
[----:B--2---:R-:W-:Y:S02]  /*8430*/  IABS R6, R3 ;  /* 0x0000000300067213 */ /* 0x004fe40000000000 */
[----:B------:R-:W-:Y:S02]  /*8440*/  ISETP.GE.AND P1, PT, R3, RZ, PT ;  /* 0x000000ff0300720c */ /* 0x000fe40003f26270 */
[----:B------:R-:W2:Y:S04]  /*8450*/  LDL.LU R3, [R1+0xb4] ;  /* 0x0000b40001037983 */ /* 0x000ea80000300800 */
[----:B------:R-:W2:Y:S04]  /*8460*/  LDL.LU R24, [R1+0xb8] ;  /* 0x0000b80001187983 */ /* 0x000ea80000300800 */
[----:B------:R-:W-:Y:S01]  /*8470*/  STL [R1+0x120], R12 ;  /* 0x0001200c01007387 */ /* 0x000fe20000100800 */
[----:B---3--:R-:W-:-:S02]  /*8480*/  IABS R4, R18 ;  /* 0x0000001200047213 */ /* 0x008fc40000000000 */
[----:B------:R-:W-:Y:S02]  /*8490*/  ISETP.GE.AND P0, PT, R18, RZ, PT ;  /* 0x000000ff1200720c */ /* 0x000fe40003f06270 */
[----:B------:R-:W3:Y:S04]  /*84a0*/  LDL.LU R18, [R1+0xbc] ;  /* 0x0000bc0001127983 */ /* 0x000ee80000300800 */
[----:B------:R-:W-:Y:S04]  /*84b0*/  STL [R1+0x118], R8 ;  /* 0x0001180801007387 */ /* 0x000fe80000100800 */
[----:B------:R0:W-:Y:S01]  /*84c0*/  STL [R1+0x11c], R10 ;  /* 0x00011c0a01007387 */ /* 0x0001e20000100800 */
[----:B-----5:R-:W-:-:S02]  /*84d0*/  ISETP.GE.AND P5, PT, R22, RZ, PT ;  /* 0x000000ff1600720c */ /* 0x020fc40003fa6270 */
[----:B------:R-:W-:Y:S02]  /*84e0*/  IABS R15, R22 ;  /* 0x00000016000f7213 */ /* 0x000fe40000000000 */
[----:B------:R-:W5:Y:S01]  /*84f0*/  LDL.LU R22, [R1+0xc0] ;  /* 0x0000c00001167983 */ /* 0x000f620000300800 */
[----:B------:R-:W-:Y:S01]  /*8500*/  ISETP.GT.U32.AND P4, PT, R0, R9, PT ;  /* 0x000000090000720c */ /* 0x000fe20003f84070 */
[----:B------:R-:W-:Y:S02]  /*8510*/  IMAD.HI.U32 R2, R11, R6, RZ ;  /* 0x000000060b027227 */ /* 0x000fe400078e00ff */
[----:B------:R-:W5:Y:S02]  /*8520*/  LDL.LU R23, [R1+0xc4] ;  /* 0x0000c40001177983 */ /* 0x000f640000300800 */
[----:B------:R-:W-:-:S08]  /*8530*/  IMAD.MOV R2, RZ, RZ, -R2 ;  /* 0x000000ffff027224 */ /* 0x000fd000078e0a02 */
[----:B------:R-:W-:Y:S02]  /*8540*/  @!P4 IMAD.IADD R9, R9, 0x1, -R0 ;  /* 0x000000010909c824 */ /* 0x000fe400078e0a00 */
[C---:B------:R-:W-:Y:S02]  /*8550*/  IMAD R6, R0.reuse, R2, R6 ;  /* 0x0000000200067224 */ /* 0x040fe400078e0206 */
[----:B------:R-:W-:Y:S01]  /*8560*/  IMAD.HI.U32 R2, R11, R4, RZ ;  /* 0x000000040b027227 */ /* 0x000fe200078e00ff */
[----:B------:R-:W-:-:S03]  /*8570*/  ISETP.GT.U32.AND P4, PT, R0, R9, PT ;  /* 0x000000090000720c */ /* 0x000fc60003f84070 */
[----:B------:R-:W-:-:S04]  /*8580*/  IMAD.MOV R2, RZ, RZ, -R2 ;  /* 0x000000ffff027224 */ /* 0x000fc800078e0a02 */
[C---:B------:R-:W-:Y:S01]  /*8590*/  IMAD R4, R0.reuse, R2, R4 ;  /* 0x0000000200047224 */ /* 0x040fe200078e0204 */
[----:B------:R-:W-:-:S05]  /*85a0*/  ISETP.GT.U32.AND P6, PT, R0, R6, PT ;  /* 0x000000060000720c */ /* 0x000fca0003fc4070 */
[----:B------:R-:W-:Y:S01]  /*85b0*/  @!P4 IMAD.IADD R9, R9, 0x1, -R0 ;  /* 0x000000010909c824 */ /* 0x000fe200078e0a00 */
[----:B------:R-:W-:Y:S01]  /*85c0*/  ISETP.GT.U32.AND P4, PT, R0, R4, PT ;  /* 0x000000040000720c */ /* 0x000fe20003f84070 */
[----:B------:R-:W-:-:S06]  /*85d0*/  IMAD.HI.U32 R14, R11, R15, RZ ;  /* 0x0000000f0b0e7227 */ /* 0x000fcc00078e00ff */
[----:B------:R-:W-:-:S06]  /*85e0*/  @!P6 IMAD.IADD R6, R6, 0x1, -R0 ;  /* 0x000000010606e824 */ /* 0x000fcc00078e0a00 */
[----:B------:R-:W-:Y:S01]  /*85f0*/  @!P4 IMAD.IADD R4, R4, 0x1, -R0 ;  /* 0x000000010404c824 */ /* 0x000fe200078e0a00 */
[----:B------:R-:W-:-:S04]  /*8600*/  ISETP.GT.U32.AND P6, PT, R0, R6, PT ;  /* 0x000000060000720c */ /* 0x000fc80003fc4070 */
[C---:B------:R-:W-:Y:S01]  /*8610*/  ISETP.GT.U32.AND P4, PT, R0.reuse, R4, PT ;  /* 0x000000040000720c */ /* 0x040fe20003f84070 */
[----:B------:R-:W-:Y:S01]  /*8620*/  IMAD.MOV R14, RZ, RZ, -R14 ;  /* 0x000000ffff0e7224 */ /* 0x000fe200078e0a0e */
[----:B----4-:R-:W-:Y:S02]  /*8630*/  IABS R7, R17 ;  /* 0x0000001100077213 */ /* 0x010fe40000000000 */
[----:B------:R-:W-:Y:S02]  /*8640*/  ISETP.GE.AND P2, PT, R17, RZ, PT ;  /* 0x000000ff1100720c */ /* 0x000fe40003f46270 */
[----:B------:R-:W4:Y:S01]  /*8650*/  LDL.LU R17, [R1+0xc8] ;  /* 0x0000c80001117983 */ /* 0x000f220000300800 */
[----:B------:R-:W-:Y:S02]  /*8660*/  IMAD R14, R0, R14, R15 ;  /* 0x0000000e000e7224 */ /* 0x000fe400078e020f */
[----:B------:R-:W-:-:S04]  /*8670*/  @!P6 IMAD.IADD R6, R6, 0x1, -R0 ;  /* 0x000000010606e824 */ /* 0x000fc800078e0a00 */
[----:B------:R-:W-:Y:S01]  /*8680*/  @!P4 IMAD.IADD R4, R4, 0x1, -R0 ;  /* 0x000000010404c824 */ /* 0x000fe200078e0a00 */
[----:B------:R-:W-:Y:S01]  /*8690*/  ISETP.GT.U32.AND P4, PT, R0, R14, PT ;  /* 0x0000000e0000720c */ /* 0x000fe20003f84070 */
[----:B------:R-:W-:Y:S02]  /*86a0*/  IMAD.MOV.U32 R25, RZ, RZ, R9 ;  /* 0x000000ffff197224 */ /* 0x000fe400078e0009 */
[----:B------:R-:W-:Y:S02]  /*86b0*/  IMAD.MOV.U32 R21, RZ, RZ, R6 ;  /* 0x000000ffff157224 */ /* 0x000fe400078e0006 */
[----:B------:R-:W-:Y:S02]  /*86c0*/  IMAD.MOV.U32 R20, RZ, RZ, R4 ;  /* 0x000000ffff147224 */ /* 0x000fe400078e0004 */
[----:B------:R-:W-:Y:S01]  /*86d0*/  @!P3 IMAD.MOV R25, RZ, RZ, -R25 ;  /* 0x000000ffff19b224 */ /* 0x000fe200078e0a19 */
[----:B0-----:R-:W-:Y:S01]  /*86e0*/  IABS R10, R19 ;  /* 0x00000013000a7213 */ /* 0x001fe20000000000 */
[----:B------:R-:W-:-:S02]  /*86f0*/  @!P1 IMAD.MOV R21, RZ, RZ, -R21 ;  /* 0x000000ffff159224 */ /* 0x000fc400078e0a15 */
[----:B------:R-:W-:Y:S01]  /*8700*/  @!P0 IMAD.MOV R20, RZ, RZ, -R20 ;  /* 0x000000ffff148224 */ /* 0x000fe200078e0a14 */
[----:B------:R-:W-:Y:S01]  /*8710*/  STL [R1+0x100], R25 ;  /* 0x0001001901007387 */ /* 0x000fe20000100800 */
[----:B------:R-:W-:-:S03]  /*8720*/  IMAD.HI.U32 R8, R11, R7, RZ ;  /* 0x000000070b087227 */ /* 0x000fc600078e00ff */
[----:B------:R-:W-:Y:S01]  /*8730*/  STL [R1+0xfc], R21 ;  /* 0x0000fc1501007387 */ /* 0x000fe20000100800 */
[----:B------:R-:W-:Y:S02]  /*8740*/  @!P4 IMAD.IADD R14, R14, 0x1, -R0 ;  /* 0x000000010e0ec824 */ /* 0x000fe400078e0a00 */
[----:B------:R-:W-:Y:S01]  /*8750*/  IMAD.HI.U32 R16, R11, R10, RZ ;  /* 0x0000000a0b107227 */ /* 0x000fe200078e00ff */
[----:B------:R-:W-:Y:S03]  /*8760*/  STL [R1+0xf8], R20 ;  /* 0x0000f81401007387 */ /* 0x000fe60000100800 */
[----:B------:R-:W-:Y:S02]  /*8770*/  IMAD.MOV R8, RZ, RZ, -R8 ;  /* 0x000000ffff087224 */ /* 0x000fe400078e0a08 */
[----:B------:R-:W-:Y:S02]  /*8780*/  IMAD.MOV R16, RZ, RZ, -R16 ;  /* 0x000000ffff107224 */ /* 0x000fe400078e0a10 */
[----:B------:R-:W-:-:S02]  /*8790*/  IMAD R7, R0, R8, R7 ;  /* 0x0000000800077224 */ /* 0x000fc400078e0207 */
[----:B------:R-:W-:-:S03]  /*87a0*/  IMAD R10, R0, R16, R10 ;  /* 0x00000010000a7224 */ /* 0x000fc600078e020a */
[C---:B------:R-:W-:Y:S02]  /*87b0*/  ISETP.GT.U32.AND P6, PT, R0.reuse, R7, PT ;  /* 0x000000070000720c */ /* 0x040fe40003fc4070 */
[----:B------:R-:W-:Y:S02]  /*87c0*/  ISETP.GT.U32.AND P3, PT, R0, R10, PT ;  /* 0x0000000a0000720c */ /* 0x000fe40003f64070 */
[----:B------:R-:W-:-:S09]  /*87d0*/  ISETP.GE.AND P0, PT, R19, RZ, PT ;  /* 0x000000ff1300720c */ /* 0x000fd20003f06270 */
[--C-:B------:R-:W-:Y:S02]  /*87e0*/  @!P6 IMAD.IADD R7, R7, 0x1, -R0.reuse ;  /* 0x000000010707e824 */ /* 0x100fe400078e0a00 */
[----:B------:R-:W-:Y:S01]  /*87f0*/  @!P3 IMAD.IADD R10, R10, 0x1, -R0 ;  /* 0x000000010a0ab824 */ /* 0x000fe200078e0a00 */
[C---:B------:R-:W-:Y:S02]  /*8800*/  ISETP.GT.U32.AND P3, PT, R0.reuse, R14, PT ;  /* 0x0000000e0000720c */ /* 0x040fe40003f64070 */
[----:B------:R-:W-:-:S11]  /*8810*/  ISETP.GT.U32.AND P6, PT, R0, R7, PT ;  /* 0x000000070000720c */ /* 0x000fd60003fc4070 */
[--C-:B------:R-:W-:Y:S02]  /*8820*/  @!P3 IMAD.IADD R14, R14, 0x1, -R0.reuse ;  /* 0x000000010e0eb824 */ /* 0x100fe400078e0a00 */
[----:B------:R-:W-:-:S04]  /*8830*/  @!P6 IMAD.IADD R7, R7, 0x1, -R0 ;  /* 0x000000010707e824 */ /* 0x000fc800078e0a00 */
[----:B------:R-:W-:-:S04]  /*8840*/  IMAD.MOV.U32 R4, RZ, RZ, R7 ;  /* 0x000000ffff047224 */ /* 0x000fc800078e0007 */
[----:B------:R-:W-:Y:S01]  /*8850*/  @!P2 IMAD.MOV R4, RZ, RZ, -R4 ;  /* 0x000000ffff04a224 */ /* 0x000fe200078e0a04 */
[----:B--2---:R-:W-:Y:S02]  /*8860*/  IABS R5, R3 ;  /* 0x0000000300057213 */ /* 0x004fe40000000000 */
[----:B------:R-:W-:Y:S02]  /*8870*/  ISETP.GE.AND P4, PT, R3, RZ, PT ;  /* 0x000000ff0300720c */ /* 0x000fe40003f86270 */
[----:B------:R-:W2:Y:S01]  /*8880*/  LDL.LU R3, [R1+0xcc] ;  /* 0x0000cc0001037983 */ /* 0x000ea20000300800 */
[----:B------:R-:W-:-:S03]  /*8890*/  IABS R2, R24 ;  /* 0x0000001800027213 */ /* 0x000fc60000000000 */
[----:B------:R-:W2:Y:S02]  /*88a0*/  LDL.LU R19, [R1+0xd0] ;  /* 0x0000d00001137983 */ /* 0x000ea40000300800 */
[----:B------:R-:W-:-:S04]  /*88b0*/  IMAD.HI.U32 R13, R11, R2, RZ ;  /* 0x000000020b0d7227 */ /* 0x000fc800078e00ff */
[----:B------:R-:W-:Y:S01]  /*88c0*/  IMAD.MOV R13, RZ, RZ, -R13 ;  /* 0x000000ffff0d7224 */ /* 0x000fe200078e0a0d */
[----:B---3--:R-:W-:-:S03]  /*88d0*/  IABS R12, R18 ;  /* 0x00000012000c7213 */ /* 0x008fc60000000000 */
[----:B------:R-:W-:Y:S02]  /*88e0*/  IMAD R13, R0, R13, R2 ;  /* 0x0000000d000d7224 */ /* 0x000fe400078e0202 */
[----:B------:R-:W-:-:S04]  /*88f0*/  IMAD.HI.U32 R2, R11, R12, RZ ;  /* 0x0000000c0b027227 */ /* 0x000fc800078e00ff */
[----:B------:R-:W-:-:S04]  /*8900*/  IMAD.MOV R2, RZ, RZ, -R2 ;  /* 0x000000ffff027224 */ /* 0x000fc800078e0a02 */
[----:B------:R-:W-:-:S05]  /*8910*/  IMAD R12, R0, R2, R12 ;  /* 0x00000002000c7224 */ /* 0x000fca00078e020c */
[----:B------:R-:W-:Y:S01]  /*8920*/  ISETP.GT.U32.AND P3, PT, R0, R12, PT ;  /* 0x0000000c0000720c */ /* 0x000fe20003f64070 */
[----:B------:R4:W-:-:S12]  /*8930*/  STL [R1+0xf4], R4 ;  /* 0x0000f40401007387 */ /* 0x0009d80000100800 */
[----:B------:R-:W-:Y:S01]  /*8940*/  @!P3 IMAD.IADD R12, R12, 0x1, -R0 ;  /* 0x000000010c0cb824 */ /* 0x000fe200078e0a00 */
[----:B-----5:R-:W-:Y:S02]  /*8950*/  IABS R6, R22 ;  /* 0x0000001600067213 */ /* 0x020fe40000000000 */
[----:B------:R-:W-:Y:S02]  /*8960*/  ISETP.GE.AND P3, PT, R22, RZ, PT ;  /* 0x000000ff1600720c */ /* 0x000fe40003f66270 */
[----:B------:R-:W3:Y:S01]  /*8970*/  LDL.LU R22, [R1+0xd4] ;  /* 0x0000d40001167983 */ /* 0x000ee20000300800 */
[----:B------:R-:W-:-:S04]  /*8980*/  IMAD.HI.U32 R8, R11, R5, RZ ;  /* 0x000000050b087227 */ /* 0x000fc800078e00ff */
[----:B------:R-:W-:-:S04]  /*8990*/  IMAD.MOV R8, RZ, RZ, -R8 ;  /* 0x000000ffff087224 */ /* 0x000fc800078e0a08 */
[C---:B------:R-:W-:Y:S01]  /*89a0*/  IMAD R5, R0.reuse, R8, R5 ;  /* 0x0000000800057224 */ /* 0x040fe200078e0205 */
[----:B------:R-:W-:-:S04]  /*89b0*/  ISETP.GT.U32.AND P6, PT, R0, R13, PT ;  /* 0x0000000d0000720c */ /* 0x000fc80003fc4070 */
[----:B------:R-:W-:Y:S01]  /*89c0*/  ISETP.GT.U32.AND P1, PT, R0, R5, PT ;  /* 0x000000050000720c */ /* 0x000fe20003f24070 */
[----:B------:R-:W-:-:S08]  /*89d0*/  IMAD.HI.U32 R7, R11, R6, RZ ;  /* 0x000000060b077227 */ /* 0x000fd000078e00ff */
[----:B------:R-:W-:-:S04]  /*89e0*/  @!P6 IMAD.IADD R13, R13, 0x1, -R0 ;  /* 0x000000010d0de824 */ /* 0x000fc800078e0a00 */
[----:B------:R-:W-:-:S05]  /*89f0*/  @!P1 IMAD.IADD R5, R5, 0x1, -R0 ;  /* 0x0000000105059824 */ /* 0x000fca00078e0a00 */
[C---:B------:R-:W-:Y:S01]  /*8a00*/  ISETP.GT.U32.AND P6, PT, R0.reuse, R5, PT ;  /* 0x000000050000720c */ /* 0x040fe20003fc4070 */
[----:B------:R-:W-:Y:S01]  /*8a10*/  IMAD.MOV R7, RZ, RZ, -R7 ;  /* 0x000000ffff077224 */ /* 0x000fe200078e0a07 */
[----:B------:R-:W-:Y:S02]  /*8a20*/  IABS R2, R23 ;  /* 0x0000001700027213 */ /* 0x000fe40000000000 */
[C---:B------:R-:W-:Y:S01]  /*8a30*/  ISETP.GT.U32.AND P1, PT, R0.reuse, R10, PT ;  /* 0x0000000a0000720c */ /* 0x040fe20003f24070 */
[C---:B------:R-:W-:Y:S02]  /*8a40*/  IMAD R6, R0.reuse, R7, R6 ;  /* 0x0000000700067224 */ /* 0x040fe400078e0206 */
[----:B------:R-:W-:Y:S01]  /*8a50*/  IMAD.HI.U32 R7, R11, R2, RZ ;  /* 0x000000020b077227 */ /* 0x000fe200078e00ff */
[----:B------:R-:W-:-:S05]  /*8a60*/  ISETP.GT.U32.AND P2, PT, R0, R13, PT ;  /* 0x0000000d0000720c */ /* 0x000fca0003f44070 */
[--C-:B------:R-:W-:Y:S01]  /*8a70*/  @!P6 IMAD.IADD R5, R5, 0x1, -R0.reuse ;  /* 0x000000010505e824 */ /* 0x100fe200078e0a00 */
[----:B------:R-:W-:Y:S01]  /*8a80*/  ISETP.GT.U32.AND P6, PT, R0, R6, PT ;  /* 0x000000060000720c */ /* 0x000fe20003fc4070 */
[----:B------:R-:W-:Y:S01]  /*8a90*/  IMAD.MOV R7, RZ, RZ, -R7 ;  /* 0x000000ffff077224 */ /* 0x000fe200078e0a07 */
[----:B----4-:R-:W-:Y:S01]  /*8aa0*/  IABS R4, R17 ;  /* 0x0000001100047213 */ /* 0x010fe20000000000 */
[----:B------:R-:W-:-:S04]  /*8ab0*/  @!P1 IMAD.IADD R10, R10, 0x1, -R0 ;  /* 0x000000010a0a9824 */ /* 0x000fc800078e0a00 */
[----:B------:R-:W-:Y:S01]  /*8ac0*/  IMAD.HI.U32 R9, R11, R4, RZ ;  /* 0x000000040b097227 */ /* 0x000fe200078e00ff */
[----:B------:R-:W-:-:S03]  /*8ad0*/  ISETP.GE.AND P1, PT, R24, RZ, PT ;  /* 0x000000ff1800720c */ /* 0x000fc60003f26270 */
[----:B------:R-:W-:Y:S02]  /*8ae0*/  IMAD.MOV R9, RZ, RZ, -R9 ;  /* 0x000000ffff097224 */ /* 0x000fe400078e0a09 */
[C---:B------:R-:W-:Y:S02]  /*8af0*/  IMAD R2, R0.reuse, R7, R2 ;  /* 0x0000000700027224 */ /* 0x040fe400078e0202 */
[C---:B------:R-:W-:Y:S02]  /*8b00*/  IMAD R4, R0.reuse, R9, R4 ;  /* 0x0000000900047224 */ /* 0x040fe400078e0204 */
[----:B------:R-:W-:Y:S01]  /*8b10*/  @!P0 IMAD.MOV R10, RZ, RZ, -R10 ;  /* 0x000000ffff0a8224 */ /* 0x000fe200078e0a0a */
[C---:B------:R-:W-:Y:S01]  /*8b20*/  ISETP.GT.U32.AND P0, PT, R0.reuse, R2, PT ;  /* 0x000000020000720c */ /* 0x040fe20003f04070 */
[----:B------:R-:W-:Y:S01]  /*8b30*/  @!P5 IMAD.MOV R14, RZ, RZ, -R14 ;  /* 0x000000ffff0ed224 */ /* 0x000fe200078e0a0e */
[----:B------:R-:W-:Y:S01]  /*8b40*/  ISETP.GT.U32.AND P5, PT, R0, R12, PT ;  /* 0x0000000c0000720c */ /* 0x000fe20003fa4070 */
[----:B------:R-:W-:-:S02]  /*8b50*/  @!P6 IMAD.IADD R6, R6, 0x1, -R0 ;  /* 0x000000010606e824 */ /* 0x000fc400078e0a00 */
[--C-:B------:R-:W-:Y:S01]  /*8b60*/  @!P2 IMAD.IADD R13, R13, 0x1, -R0.reuse ;  /* 0x000000010d0da824 */ /* 0x100fe200078e0a00 */
[----:B------:R-:W-:Y:S01]  /*8b70*/  ISETP.GE.AND P2, PT, R18, RZ, PT ;  /* 0x000000ff1200720c */ /* 0x000fe20003f46270 */
[----:B------:R-:W-:Y:S01]  /*8b80*/  @!P4 IMAD.MOV R5, RZ, RZ, -R5 ;  /* 0x000000ffff05c224 */ /* 0x000fe200078e0a05 */
[----:B------:R-:W4:Y:S01]  /*8b90*/  LDL.LU R18, [R1+0xdc] ;  /* 0x0000dc0001127983 */ /* 0x000f220000300800 */
[C---:B------:R-:W-:Y:S02]  /*8ba0*/  ISETP.GT.U32.AND P4, PT, R0.reuse, R4, PT ;  /* 0x000000040000720c */ /* 0x040fe40003f84070 */
[----:B------:R-:W-:Y:S01]  /*8bb0*/  ISETP.GT.U32.AND P6, PT, R0, R6, PT ;  /* 0x000000060000720c */ /* 0x000fe20003fc4070 */
[----:B------:R-:W-:Y:S04]  /*8bc0*/  STL [R1+0xe8], R14 ;  /* 0x0000e80e01007387 */ /* 0x000fe80000100800 */
[----:B------:R0:W-:Y:S01]  /*8bd0*/  STL [R1+0xe4], R10 ;  /* 0x0000e40a01007387 */ /* 0x0001e20000100800 */
[----:B------:R-:W-:-:S02]  /*8be0*/  @!P0 IMAD.IADD R2, R2, 0x1, -R0 ;  /* 0x0000000102028824 */ /* 0x000fc400078e0a00 */
[----:B0-----:R-:W-:-:S04]  /*8bf0*/  IMAD.MOV.U32 R10, RZ, RZ, R13 ;  /* 0x000000ffff0a7224 */ /* 0x001fc800078e000d */
[----:B------:R-:W-:Y:S01]  /*8c00*/  @!P1 IMAD.MOV R10, RZ, RZ, -R10 ;  /* 0x000000ffff0a9224 */ /* 0x000fe200078e0a0a */
[----:B------:R-:W-:Y:S01]  /*8c10*/  STL [R1+0xe0], R5 ;  /* 0x0000e00501007387 */ /* 0x000fe20000100800 */
[--C-:B------:R-:W-:Y:S01]  /*8c20*/  @!P5 IMAD.IADD R12, R12, 0x1, -R0.reuse ;  /* 0x000000010c0cd824 */ /* 0x100fe200078e0a00 */
[----:B------:R-:W-:Y:S01]  /*8c30*/  ISETP.GE.AND P5, PT, R17, RZ, PT ;  /* 0x000000ff1100720c */ /* 0x000fe20003fa6270 */
[--C-:B------:R-:W-:Y:S01]  /*8c40*/  @!P4 IMAD.IADD R4, R4, 0x1, -R0.reuse ;  /* 0x000000010404c824 */ /* 0x100fe200078e0a00 */
[----:B------:R-:W-:Y:S01]  /*8c50*/  STL [R1+0x1c], R10 ;  /* 0x00001c0a01007387 */ /* 0x000fe20000100800 */
[----:B------:R-:W-:Y:S01]  /*8c60*/  ISETP.GT.U32.AND P4, PT, R0, R2, PT ;  /* 0x000000020000720c */ /* 0x000fe20003f84070 */
[----:B------:R-:W-:Y:S02]  /*8c70*/  @!P6 IMAD.IADD R6, R6, 0x1, -R0 ;  /* 0x000000010606e824 */ /* 0x000fe400078e0a00 */
[----:B------:R-:W5:Y:S01]  /*8c80*/  LDL.LU R17, [R1+0xec] ;  /* 0x0000ec0001117983 */ /* 0x000f620000300800 */
[----:B------:R-:W-:-:S09]  /*8c90*/  ISETP.GE.AND P1, PT, R23, RZ, PT ;  /* 0x000000ff1700720c */ /* 0x000fd20003f26270 */
[----:B------:R-:W-:Y:S01]  /*8ca0*/  @!P4 IMAD.IADD R2, R2, 0x1, -R0 ;  /* 0x000000010202c824 */ /* 0x000fe200078e0a00 */
[----:B--2---:R-:W-:-:S05]  /*8cb0*/  IABS R8, R3 ;  /* 0x0000000300087213 */ /* 0x004fca0000000000 */
[----:B------:R-:W-:Y:S01]  /*8cc0*/  IMAD.HI.U32 R9, R11, R8, RZ ;  /* 0x000000080b097227 */ /* 0x000fe200078e00ff */
[----:B------:R-:W-:-:S03]  /*8cd0*/  ISETP.GE.AND P0, PT, R3, RZ, PT ;  /* 0x000000ff0300720c */ /* 0x000fc60003f06270 */
[----:B------:R-:W-:Y:S02]  /*8ce0*/  IMAD.MOV R9, RZ, RZ, -R9 ;  /* 0x000000ffff097224 */ /* 0x000fe400078e0a09 */
[----:B------:R-:W-:Y:S02]  /*8cf0*/  IMAD.MOV.U32 R3, RZ, RZ, R12 ;  /* 0x000000ffff037224 */ /* 0x000fe400078e000c */
[----:B------:R-:W-:Y:S02]  /*8d00*/  IMAD R8, R0, R9, R8 ;  /* 0x0000000900087224 */ /* 0x000fe400078e0208 */
[----:B------:R-:W-:Y:S02]  /*8d10*/  IMAD.MOV.U32 R9, RZ, RZ, R6 ;  /* 0x000000ffff097224 */ /* 0x000fe400078e0006 */
[----:B------:R-:W-:Y:S02]  /*8d20*/  @!P2 IMAD.MOV R3, RZ, RZ, -R3 ;  /* 0x000000ffff03a224 */ /* 0x000fe400078e0a03 */
[----:B------:R-:W-:-:S03]  /*8d30*/  @!P3 IMAD.MOV R9, RZ, RZ, -R9 ;  /* 0x000000ffff09b224 */ /* 0x000fc600078e0a09 */
[----:B------:R0:W-:Y:S01]  /*8d40*/  STL [R1+0x4], R3 ;  /* 0x0000040301007387 */ /* 0x0001e20000100800 */
[----:B------:R-:W-:Y:S02]  /*8d50*/  IABS R7, R19 ;  /* 0x0000001300077213 */ /* 0x000fe40000000000 */
[----:B------:R-:W-:Y:S01]  /*8d60*/  ISETP.GE.AND P4, PT, R19, RZ, PT ;  /* 0x000000ff1300720c */ /* 0x000fe20003f86270 */
[----:B0-----:R-:W2:Y:S04]  /*8d70*/  LDL.LU R3, [R1+0x110] ;  /* 0x0001100001037983 */ /* 0x001ea80000300800 */
[----:B------:R-:W2:Y:S04]  /*8d80*/  LDL.LU R23, [R1+0x114] ;  /* 0x0001140001177983 */ /* 0x000ea80000300800 */
[----:B------:R0:W-:Y:S04]  /*8d90*/  STL [R1+0xd8], R9 ;  /* 0x0000d80901007387 */ /* 0x0001e80000100800 */
[----:B------:R-:W2:Y:S01]  /*8da0*/  LDL.LU R19, [R1+0x144] ;  /* 0x0001440001137983 */ /* 0x000ea20000300800 */
[----:B------:R-:W-:-:S13]  /*8db0*/  ISETP.GT.U32.AND P2, PT, R0, R4, PT ;  /* 0x000000040000720c */ /* 0x000fda0003f44070 */
[--C-:B------:R-:W-:Y:S01]  /*8dc0*/  @!P2 IMAD.IADD R4, R4, 0x1, -R0.reuse ;  /* 0x000000010404a824 */ /* 0x100fe200078e0a00 */
[----:B---3--:R-:W-:Y:S02]  /*8dd0*/  IABS R27, R22 ;  /* 0x00000016001b7213 */ /* 0x008fe40000000000 */
[----:B------:R-:W-:Y:S02]  /*8de0*/  ISETP.GE.AND P2, PT, R22, RZ, PT ;  /* 0x000000ff1600720c */ /* 0x000fe40003f46270 */
[----:B------:R-:W3:Y:S01]  /*8df0*/  LDL.LU R22, [R1+0x158] ;  /* 0x0001580001167983 */ /* 0x000ee20000300800 */
[----:B------:R-:W-:Y:S01]  /*8e00*/  ISETP.GT.U32.AND P6, PT, R0, R8, PT ;  /* 0x000000080000720c */ /* 0x000fe20003fc4070 */
[----:B------:R-:W-:Y:S02]  /*8e10*/  IMAD.HI.U32 R5, R11, R7, RZ ;  /* 0x000000070b057227 */ /* 0x000fe400078e00ff */
[----:B------:R-:W3:Y:S10]  /*8e20*/  LDL.LU R24, [R1+0x1ac] ;  /* 0x0001ac0001187983 */ /* 0x000ef40000300800 */
[----:B------:R-:W-:-:S05]  /*8e30*/  @!P6 IMAD.IADD R8, R8, 0x1, -R0 ;  /* 0x000000010808e824 */ /* 0x000fca00078e0a00 */
[C---:B------:R-:W-:Y:S01]  /*8e40*/  ISETP.GT.U32.AND P6, PT, R0.reuse, R8, PT ;  /* 0x000000080000720c */ /* 0x040fe20003fc4070 */
[----:B------:R-:W-:Y:S02]  /*8e50*/  IMAD.MOV R5, RZ, RZ, -R5 ;  /* 0x000000ffff057224 */ /* 0x000fe400078e0a05 */
[----:B------:R-:W-:Y:S02]  /*8e60*/  @!P1 IMAD.MOV R2, RZ, RZ, -R2 ;  /* 0x000000ffff029224 */ /* 0x000fe400078e0a02 */
[----:B------:R-:W-:-:S08]  /*8e70*/  IMAD R7, R0, R5, R7 ;  /* 0x0000000500077224 */ /* 0x000fd000078e0207 */
[----:B------:R-:W-:-:S04]  /*8e80*/  @!P6 IMAD.IADD R8, R8, 0x1, -R0 ;  /* 0x000000010808e824 */ /* 0x000fc800078e0a00 */
[----:B------:R-:W-:Y:S02]  /*8e90*/  IMAD.MOV.U32 R10, RZ, RZ, R8 ;  /* 0x000000ffff0a7224 */ /* 0x000fe400078e0008 */
[----:B------:R-:W-:Y:S01]  /*8ea0*/  @!P5 IMAD.MOV R4, RZ, RZ, -R4 ;  /* 0x000000ffff04d224 */ /* 0x000fe200078e0a04 */
[----:B------:R-:W-:Y:S01]  /*8eb0*/  ISETP.GT.U32.AND P3, PT, R0, R7, PT ;  /* 0x000000070000720c */ /* 0x000fe20003f64070 */
[----:B------:R-:W-:Y:S01]  /*8ec0*/  @!P0 IMAD.MOV R10, RZ, RZ, -R10 ;  /* 0x000000ffff0a8224 */ /* 0x000fe200078e0a0a */
[----:B------:R1:W-:Y:S01]  /*8ed0*/  STL [R1+0xc4], R2 ;  /* 0x0000c40201007387 */ /* 0x0003e20000100800 */
[----:B------:R-:W-:-:S03]  /*8ee0*/  IMAD.HI.U32 R6, R11, R27, RZ ;  /* 0x0000001b0b067227 */ /* 0x000fc600078e00ff */
[----:B------:R-:W-:Y:S01]  /*8ef0*/  STL [R1+0xd0], R4 ;  /* 0x0000d00401007387 */ /* 0x000fe20000100800 */
[----:B------:R-:W-:-:S03]  /*8f00*/  IMAD.MOV R6, RZ, RZ, -R6 ;  /* 0x000000ffff067224 */ /* 0x000fc600078e0a06 */
[----:B------:R2:W-:Y:S01]  /*8f10*/  STL [R1+0xd4], R10 ;  /* 0x0000d40a01007387 */ /* 0x0005e20000100800 */
[----:B------:R-:W-:Y:S02]  /*8f20*/  IMAD R27, R0, R6, R27 ;  /* 0x00000006001b7224 */ /* 0x000fe400078e021b */
[----:B------:R-:W-:-:S03]  /*8f30*/  @!P3 IMAD.IADD R7, R7, 0x1, -R0 ;  /* 0x000000010707b824 */ /* 0x000fc600078e0a00 */
[C---:B------:R-:W-:Y:S02]  /*8f40*/  ISETP.GT.U32.AND P6, PT, R0.reuse, R27, PT ;  /* 0x0000001b0000720c */ /* 0x040fe40003fc4070 */
[----:B------:R-:W-:Y:S02]  /*8f50*/  ISETP.GT.U32.AND P3, PT, R0, R7, PT ;  /* 0x000000070000720c */ /* 0x000fe40003f64070 */
[----:B----4-:R-:W-:Y:S02]  /*8f60*/  IABS R5, R18 ;  /* 0x0000001200057213 */ /* 0x010fe40000000000 */
[----:B------:R-:W-:Y:S02]  /*8f70*/  ISETP.GE.AND P1, PT, R18, RZ, PT ;  /* 0x000000ff1200720c */ /* 0x000fe40003f26270 */
[----:B------:R-:W4:Y:S01]  /*8f80*/  LDL.LU R18, [R1+0x1b0] ;  /* 0x0001b00001127983 */ /* 0x000f220000300800 */
[----:B0-----:R-:W-:-:S04]  /*8f90*/  IMAD.HI.U32 R9, R11, R5, RZ ;  /* 0x000000050b097227 */ /* 0x001fc800078e00ff */
[----:B------:R-:W-:-:S04]  /*8fa0*/  IMAD.MOV R9, RZ, RZ, -R9 ;  /* 0x000000ffff097224 */ /* 0x000fc800078e0a09 */
[----:B-1----:R-:W-:Y:S02]  /*8fb0*/  IMAD R2, R0, R9, R5 ;  /* 0x0000000900027224 */ /* 0x002fe400078e0205 */
[----:B------:R-:W-:-:S03]  /*8fc0*/  @!P6 IMAD.IADD R27, R27, 0x1, -R0 ;  /* 0x000000011b1be824 */ /* 0x000fc600078e0a00 */
[C---:B------:R-:W-:Y:S02]  /*8fd0*/  ISETP.GT.U32.AND P5, PT, R0.reuse, R2, PT ;  /* 0x000000020000720c */ /* 0x040fe40003fa4070 */
[----:B-----5:R-:W-:Y:S02]  /*8fe0*/  IABS R6, R17 ;  /* 0x0000001100067213 */ /* 0x020fe40000000000 */
[----:B------:R-:W-:Y:S02]  /*8ff0*/  ISETP.GE.AND P0, PT, R17, RZ, PT ;  /* 0x000000ff1100720c */ /* 0x000fe40003f06270 */
[----:B------:R-:W5:Y:S01]  /*9000*/  LDL.LU R17, [R1+0x1b4] ;  /* 0x0001b40001117983 */ /* 0x000f620000300800 */
[----:B------:R-:W-:Y:S01]  /*9010*/  @!P3 IMAD.IADD R7, R7, 0x1, -R0 ;  /* 0x000000010707b824 */ /* 0x000fe200078e0a00 */
[----:B------:R-:W-:-:S05]  /*9020*/  ISETP.GT.U32.AND P6, PT, R0, R27, PT ;  /* 0x0000001b0000720c */ /* 0x000fca0003fc4070 */
[----:B------:R-:W-:-:S05]  /*9030*/  @!P5 IMAD.IADD R2, R2, 0x1, -R0 ;  /* 0x000000010202d824 */ /* 0x000fca00078e0a00 */
[----:B------:R-:W-:-:S03]  /*9040*/  ISETP.GT.U32.AND P5, PT, R0, R2, PT ;  /* 0x000000020000720c */ /* 0x000fc60003fa4070 */
[----:B------:R-:W-:-:S04]  /*9050*/  @!P6 IMAD.IADD R27, R27, 0x1, -R0 ;  /* 0x000000011b1be824 */ /* 0x000fc800078e0a00 */
[----:B------:R-:W-:Y:S02]  /*9060*/  @!P2 IMAD.MOV R27, RZ, RZ, -R27 ;  /* 0x000000ffff1ba224 */ /* 0x000fe400078e0a1b */
[----:B------:R-:W-:-:S04]  /*9070*/  IMAD.MOV.U32 R12, RZ, RZ, R7 ;  /* 0x000000ffff0c7224 */ /* 0x000fc800078e0007 */
[----:B------:R-:W-:Y:S02]  /*9080*/  @!P5 IMAD.IADD R2, R2, 0x1, -R0 ;  /* 0x000000010202d824 */ /* 0x000fe400078e0a00 */
[----:B------:R-:W-:Y:S02]  /*9090*/  @!P4 IMAD.MOV R12, RZ, RZ, -R12 ;  /* 0x000000ffff0cc224 */ /* 0x000fe400078e0a0c */
[----:B------:R-:W-:Y:S01]  /*90a0*/  @!P1 IMAD.MOV R2, RZ, RZ, -R2 ;  /* 0x000000ffff029224 */ /* 0x000fe200078e0a02 */
[----:B--2---:R-:W-:Y:S02]  /*90b0*/  IABS R5, R3 ;  /* 0x0000000300057213 */ /* 0x004fe40000000000 */
[----:B------:R-:W-:Y:S02]  /*90c0*/  ISETP.GE.AND P3, PT, R3, RZ, PT ;  /* 0x000000ff0300720c */ /* 0x000fe40003f66270 */
[----:B------:R-:W2:Y:S04]  /*90d0*/  LDL.LU R3, [R1+0x1b8] ;  /* 0x0001b80001037983 */ /* 0x000ea80000300800 */
[----:B------:R-:W2:Y:S01]  /*90e0*/  LDL.LU R25, [R1+0x1bc] ;  /* 0x0001bc0001197983 */ /* 0x000ea20000300800 */
[----:B------:R-:W-:-:S05]  /*90f0*/  IABS R13, R19 ;  /* 0x00000013000d7213 */ /* 0x000fca0000000000 */
[----:B------:R-:W-:-:S04]  /*9100*/  IMAD.HI.U32 R10, R11, R13, RZ ;  /* 0x0000000d0b0a7227 */ /* 0x000fc800078e00ff */
[----:B------:R-:W-:-:S04]  /*9110*/  IMAD.MOV R10, RZ, RZ, -R10 ;  /* 0x000000ffff0a7224 */ /* 0x000fc800078e0a0a */
[----:B------:R-:W-:-:S05]  /*9120*/  IMAD R13, R0, R10, R13 ;  /* 0x0000000a000d7224 */ /* 0x000fca00078e020d */
[----:B------:R-:W-:Y:S01]  /*9130*/  ISETP.GT.U32.AND P2, PT, R0, R13, PT ;  /* 0x0000000d0000720c */ /* 0x000fe20003f44070 */
[----:B------:R-:W-:Y:S01]  /*9140*/  IMAD.HI.U32 R9, R11, R5, RZ ;  /* 0x000000050b097227 */ /* 0x000fe200078e00ff */
[----:B------:R-:W-:Y:S03]  /*9150*/  STL [R1], R12 ;  /* 0x0000000c01007387 */ /* 0x000fe60000100800 */
[----:B------:R-:W-:Y:S01]  /*9160*/  IMAD.MOV R9, RZ, RZ, -R9 ;  /* 0x000000ffff097224 */ /* 0x000fe200078e0a09 */
[----:B------:R-:W-:Y:S04]  /*9170*/  STL [R1+0x5218], R27 ;  /* 0x0052181b01007387 */ /* 0x000fe80000100800 */
[----:B------:R0:W-:Y:S01]  /*9180*/  STL [R1+0xa4], R2 ;  /* 0x0000a40201007387 */ /* 0x0001e20000100800 */
[----:B---3--:R-:W-:-:S02]  /*9190*/  IABS R16, R22 ;  /* 0x0000001600107213 */ /* 0x008fc40000000000 */
[----:B------:R-:W-:Y:S01]  /*91a0*/  @!P2 IMAD.IADD R13, R13, 0x1, -R0 ;  /* 0x000000010d0da824 */ /* 0x000fe200078e0a00 */
[----:B------:R-:W-:Y:S02]  /*91b0*/  ISETP.GE.AND P2, PT, R19, RZ, PT ;  /* 0x000000ff1300720c */ /* 0x000fe40003f46270 */
[----:B------:R-:W3:Y:S01]  /*91c0*/  LDL.LU R19, [R1+0x1c0] ;  /* 0x0001c00001137983 */ /* 0x000ee20000300800 */
[----:B------:R-:W-:Y:S02]  /*91d0*/  IMAD R5, R0, R9, R5 ;  /* 0x0000000900057224 */ /* 0x000fe400078e0205 */
[----:B------:R-:W-:-:S04]  /*91e0*/  IMAD.HI.U32 R9, R11, R16, RZ ;  /* 0x000000100b097227 */ /* 0x000fc800078e00ff */
[----:B------:R-:W-:-:S04]  /*91f0*/  IMAD.MOV R9, RZ, RZ, -R9 ;  /* 0x000000ffff097224 */ /* 0x000fc800078e0a09 */
[----:B------:R-:W-:-:S05]  /*9200*/  IMAD R16, R0, R9, R16 ;  /* 0x0000000900107224 */ /* 0x000fca00078e0210 */
[----:B------:R-:W-:-:S13]  /*9210*/  ISETP.GT.U32.AND P1, PT, R0, R16, PT ;  /* 0x000000100000720c */ /* 0x000fda0003f24070 */
[----:B------:R-:W-:Y:S01]  /*9220*/  @!P1 IMAD.IADD R16, R16, 0x1, -R0 ;  /* 0x0000000110109824 */ /* 0x000fe200078e0a00 */
[----:B------:R-:W-:Y:S02]  /*9230*/  ISETP.GE.AND P1, PT, R22, RZ, PT ;  /* 0x000000ff1600720c */ /* 0x000fe40003f26270 */
[----:B------:R-:W3:Y:S01]  /*9240*/  LDL.LU R22, [R1+0x1c4] ;  /* 0x0001c40001167983 */ /* 0x000ee20000300800 */
[C---:B------:R-:W-:Y:S01]  /*9250*/  IMAD.HI.U32 R8, R11.reuse, R6, RZ ;  /* 0x000000060b087227 */ /* 0x040fe200078e00ff */
[----:B------:R-:W-:Y:S02]  /*9260*/  IABS R4, R23 ;  /* 0x0000001700047213 */ /* 0x000fe40000000000 */
[C---:B------:R-:W-:Y:S01]  /*9270*/  ISETP.GT.U32.AND P5, PT, R0.reuse, R5, PT ;  /* 0x000000050000720c */ /* 0x040fe20003fa4070 */
[----:B------:R-:W-:Y:S01]  /*9280*/  IMAD.MOV R8, RZ, RZ, -R8 ;  /* 0x000000ffff087224 */ /* 0x000fe200078e0a08 */
[----:B------:R-:W3:Y:S03]  /*9290*/  LDL.LU R20, [R1+0x1c8] ;  /* 0x0001c80001147983 */ /* 0x000ee60000300800 */
[C---:B------:R-:W-:Y:S01]  /*92a0*/  IMAD R6, R0.reuse, R8, R6 ;  /* 0x0000000800067224 */ /* 0x040fe200078e0206 */
[----:B------:R-:W-:Y:S01]  /*92b0*/  IABS R14, R24 ;  /* 0x00000018000e7213 */ /* 0x000fe20000000000 */
[----:B------:R-:W-:Y:S01]  /*92c0*/  IMAD.HI.U32 R8, R11, R4, RZ ;  /* 0x000000040b087227 */ /* 0x000fe200078e00ff */
[----:B------:R-:W3:Y:S02]  /*92d0*/  LDL.LU R21, [R1+0x1cc] ;  /* 0x0001cc0001157983 */ /* 0x000ee40000300800 */
[----:B------:R-:W-:Y:S01]  /*92e0*/  ISETP.GT.U32.AND P6, PT, R0, R6, PT ;  /* 0x000000060000720c */ /* 0x000fe20003fc4070 */
[----:B------:R-:W-:-:S04]  /*92f0*/  IMAD.MOV R8, RZ, RZ, -R8 ;  /* 0x000000ffff087224 */ /* 0x000fc800078e0a08 */
[----:B------:R-:W-:-:S08]  /*9300*/  IMAD R4, R0, R8, R4 ;  /* 0x0000000800047224 */ /* 0x000fd000078e0204 */
[--C-:B------:R-:W-:Y:S01]  /*9310*/  @!P6 IMAD.IADD R6, R6, 0x1, -R0.reuse ;  /* 0x000000010606e824 */ /* 0x100fe200078e0a00 */
[----:B------:R-:W-:Y:S01]  /*9320*/  ISETP.GT.U32.AND P6, PT, R0, R4, PT ;  /* 0x000000040000720c */ /* 0x000fe20003fc4070 */
[----:B------:R-:W-:Y:S02]  /*9330*/  @!P5 IMAD.IADD R5, R5, 0x1, -R0 ;  /* 0x000000010505d824 */ /* 0x000fe400078e0a00 */
[----:B------:R-:W-:-:S03]  /*9340*/  IMAD.HI.U32 R8, R11, R14, RZ ;  /* 0x0000000e0b087227 */ /* 0x000fc600078e00ff */
[C---:B------:R-:W-:Y:S02]  /*9350*/  ISETP.GT.U32.AND P4, PT, R0.reuse, R5, PT ;  /* 0x000000050000720c */ /* 0x040fe40003f84070 */
[----:B------:R-:W-:Y:S02]  /*9360*/  ISETP.GT.U32.AND P5, PT, R0, R6, PT ;  /* 0x000000060000720c */ /* 0x000fe40003fa4070 */
[----:B----4-:R-:W-:-:S03]  /*9370*/  IABS R15, R18 ;  /* 0x00000012000f7213 */ /* 0x010fc60000000000 */
[----:B------:R-:W-:Y:S02]  /*9380*/  @!P6 IMAD.IADD R4, R4, 0x1, -R0 ;  /* 0x000000010404e824 */ /* 0x000fe400078e0a00 */
[----:B------:R-:W-:Y:S02]  /*9390*/  IMAD.MOV R8, RZ, RZ, -R8 ;  /* 0x000000ffff087224 */ /* 0x000fe400078e0a08 */
[----:B------:R-:W-:Y:S01]  /*93a0*/  IMAD.HI.U32 R7, R11, R15, RZ ;  /* 0x0000000f0b077227 */ /* 0x000fe200078e00ff */
[----:B------:R-:W-:-:S03]  /*93b0*/  ISETP.GT.U32.AND P6, PT, R0, R4, PT ;  /* 0x000000040000720c */ /* 0x000fc60003fc4070 */
[C---:B------:R-:W-:Y:S02]  /*93c0*/  IMAD R14, R0.reuse, R8, R14 ;  /* 0x00000008000e7224 */ /* 0x040fe400078e020e */
[----:B------:R-:W-:Y:S02]  /*93d0*/  IMAD.MOV R7, RZ, RZ, -R7 ;  /* 0x000000ffff077224 */ /* 0x000fe400078e0a07 */
[--C-:B------:R-:W-:Y:S01]  /*93e0*/  @!P4 IMAD.IADD R5, R5, 0x1, -R0.reuse ;  /* 0x000000010505c824 */ /* 0x100fe200078e0a00 */
[C---:B------:R-:W-:Y:S01]  /*93f0*/  ISETP.GT.U32.AND P4, PT, R0.reuse, R14, PT ;  /* 0x0000000e0000720c */ /* 0x040fe20003f84070 */
[----:B------:R-:W-:Y:S02]  /*9400*/  IMAD R15, R0, R7, R15 ;  /* 0x00000007000f7224 */ /* 0x000fe400078e020f */
[--C-:B------:R-:W-:Y:S01]  /*9410*/  @!P5 IMAD.IADD R6, R6, 0x1, -R0.reuse ;  /* 0x000000010606d824 */ /* 0x100fe200078e0a00 */
[----:B------:R-:W-:Y:S01]  /*9420*/  ISETP.GE.AND P5, PT, R23, RZ, PT ;  /* 0x000000ff1700720c */ /* 0x000fe20003fa6270 */
[----:B------:R-:W-:Y:S01]  /*9430*/  @!P6 IMAD.IADD R4, R4, 0x1, -R0 ;  /* 0x000000010404e824 */ /* 0x000fe200078e0a00 */
[----:B------:R-:W-:-:S02]  /*9440*/  ISETP.GT.U32.AND P6, PT, R0, R15, PT ;  /* 0x0000000f0000720c */ /* 0x000fc40003fc4070 */
[----:B-----5:R-:W-:-:S05]  /*9450*/  IABS R10, R17 ;  /* 0x00000011000a7213 */ /* 0x020fca0000000000 */
[----:B0-----:R-:W-:-:S04]  /*9460*/  IMAD.HI.U32 R2, R11, R10, RZ ;  /* 0x0000000a0b027227 */ /* 0x001fc800078e00ff */
[----:B------:R-:W-:Y:S02]  /*9470*/  IMAD.MOV R2, RZ, RZ, -R2 ;  /* 0x000000ffff027224 */ /* 0x000fe400078e0a02 */
[----:B------:R-:W-:Y:S02]  /*9480*/  @!P0 IMAD.MOV R6, RZ, RZ, -R6 ;  /* 0x000000ffff068224 */ /* 0x000fe400078e0a06 */
[----:B------:R-:W-:Y:S02]  /*9490*/  IMAD R10, R0, R2, R10 ;  /* 0x00000002000a7224 */ /* 0x000fe400078e020a */
[----:B------:R-:W-:Y:S01]  /*94a0*/  @!P4 IMAD.IADD R14, R14, 0x1, -R0 ;  /* 0x000000010e0ec824 */ /* 0x000fe200078e0a00 */
[----:B------:R-:W-:Y:S01]  /*94b0*/  STL [R1+0xb8], R6 ;  /* 0x0000b80601007387 */ /* 0x000fe20000100800 */
[----:B------:R-:W-:Y:S01]  /*94c0*/  @!P5 IMAD.MOV R4, RZ, RZ, -R4 ;  /* 0x000000ffff04d224 */ /* 0x000fe200078e0a04 */
[C---:B------:R-:W-:Y:S01]  /*94d0*/  ISETP.GT.U32.AND P5, PT, R0.reuse, R10, PT ;  /* 0x0000000a0000720c */ /* 0x040fe20003fa4070 */
[----:B------:R-:W-:Y:S01]  /*94e0*/  @!P6 IMAD.IADD R15, R15, 0x1, -R0 ;  /* 0x000000010f0fe824 */ /* 0x000fe200078e0a00 */
[----:B------:R-:W4:Y:S01]  /*94f0*/  LDL.LU R23, [R1+0x1d0] ;  /* 0x0001d00001177983 */ /* 0x000f220000300800 */
[----:B------:R-:W-:Y:S01]  /*9500*/  ISETP.GT.U32.AND P6, PT, R0, R14, PT ;  /* 0x0000000e0000720c */ /* 0x000fe20003fc4070 */
[----:B------:R-:W-:-:S05]  /*9510*/  @!P3 IMAD.MOV R5, RZ, RZ, -R5 ;  /* 0x000000ffff05b224 */ /* 0x000fca00078e0a05 */
[----:B------:R-:W-:Y:S04]  /*9520*/  STL [R1+0xbc], R5 ;  /* 0x0000bc0501007387 */ /* 0x000fe80000100800 */
[--C-:B------:R-:W-:Y:S01]  /*9530*/  @!P5 IMAD.IADD R10, R10, 0x1, -R0.reuse ;  /* 0x000000010a0ad824 */ /* 0x100fe200078e0a00 */
[----:B------:R3:W-:Y:S02]  /*9540*/  STL [R1+0xc0], R4 ;  /* 0x0000c00401007387 */ /* 0x0007e40000100800 */
[----:B------:R-:W-:Y:S01]  /*9550*/  @!P6 IMAD.IADD R14, R14, 0x1, -R0 ;  /* 0x000000010e0ee824 */ /* 0x000fe200078e0a00 */
[C---:B------:R-:W-:Y:S02]  /*9560*/  ISETP.GT.U32.AND P4, PT, R0.reuse, R13, PT ;  /* 0x0000000d0000720c */ /* 0x040fe40003f84070 */
[----:B------:R-:W-:-:S02]  /*9570*/  ISETP.GT.U32.AND P0, PT, R0, R16, PT ;  /* 0x000000100000720c */ /* 0x000fc40003f04070 */
[----:B------:R-:W-:-:S09]  /*9580*/  ISETP.GT.U32.AND P3, PT, R0, R15, PT ;  /* 0x0000000f0000720c */ /* 0x000fd20003f64070 */
[--C-:B------:R-:W-:Y:S01]  /*9590*/  @!P4 IMAD.IADD R13, R13, 0x1, -R0.reuse ;  /* 0x000000010d0dc824 */ /* 0x100fe200078e0a00 */
[----:B------:R-:W-:Y:S01]  /*95a0*/  ISETP.GE.AND P4, PT, R24, RZ, PT ;  /* 0x000000ff1800720c */ /* 0x000fe20003f86270 */
[--C-:B------:R-:W-:Y:S01]  /*95b0*/  @!P0 IMAD.IADD R16, R16, 0x1, -R0.reuse ;  /* 0x0000000110108824 */ /* 0x100fe200078e0a00 */
[----:B------:R-:W-:Y:S01]  /*95c0*/  ISETP.GE.AND P0, PT, R18, RZ, PT ;  /* 0x000000ff1200720c */ /* 0x000fe20003f06270 */
[----:B------:R-:W-:Y:S02]  /*95d0*/  @!P2 IMAD.MOV R13, RZ, RZ, -R13 ;  /* 0x000000ffff0da224 */ /* 0x000fe400078e0a0d */
[----:B------:R-:W-:-:S08]  /*95e0*/  @!P3 IMAD.IADD R15, R15, 0x1, -R0 ;  /* 0x000000010f0fb824 */ /* 0x000fd000078e0a00 */
[----:B------:R-:W-:Y:S02]  /*95f0*/  @!P4 IMAD.MOV R14, RZ, RZ, -R14 ;  /* 0x000000ffff0ec224 */ /* 0x000fe400078e0a0e */
[----:B------:R-:W-:Y:S01]  /*9600*/  @!P1 IMAD.MOV R16, RZ, RZ, -R16 ;  /* 0x000000ffff109224 */ /* 0x000fe200078e0a10 */
[----:B--2---:R-:W-:-:S05]  /*9610*/  IABS R9, R3 ;  /* 0x0000000300097213 */ /* 0x004fca0000000000 */
[----:B------:R-:W-:-:S04]  /*9620*/  IMAD.HI.U32 R2, R11, R9, RZ ;  /* 0x000000090b027227 */ /* 0x000fc800078e00ff */
[----:B------:R-:W-:Y:S01]  /*9630*/  IMAD.MOV R2, RZ, RZ, -R2 ;  /* 0x000000ffff027224 */ /* 0x000fe200078e0a02 */
[----:B------:R-:W-:-:S03]  /*9640*/  IABS R8, R25 ;  /* 0x0000001900087213 */ /* 0x000fc60000000000 */
[C---:B------:R-:W-:Y:S01]  /*9650*/  IMAD R9, R0.reuse, R2, R9 ;  /* 0x0000000200097224 */ /* 0x040fe200078e0209 */
[----:B------:R-:W-:Y:S01]  /*9660*/  ISETP.GE.AND P5, PT, R3, RZ, PT ;  /* 0x000000ff0300720c */ /* 0x000fe20003fa6270 */
[----:B------:R-:W-:Y:S01]  /*9670*/  IMAD.HI.U32 R2, R11, R8, RZ ;  /* 0x000000080b027227 */ /* 0x000fe200078e00ff */
[----:B------:R-:W2:Y:S02]  /*9680*/  LDL.LU R3, [R1+0x1d4] ;  /* 0x0001d40001037983 */ /* 0x000ea40000300800 */
[C---:B------:R-:W-:Y:S01]  /*9690*/  ISETP.GT.U32.AND P6, PT, R0.reuse, R9, PT ;  /* 0x000000090000720c */ /* 0x040fe20003fc4070 */
[----:B------:R-:W-:Y:S01]  /*96a0*/  IMAD.MOV R2, RZ, RZ, -R2 ;  /* 0x000000ffff027224 */ /* 0x000fe200078e0a02 */
[----:B------:R-:W5:Y:S03]  /*96b0*/  LDL.LU R24, [R1+0x1d8] ;  /* 0x0001d80001187983 */ /* 0x000f660000300800 */
[----:B------:R-:W-:-:S08]  /*96c0*/  IMAD R8, R0, R2, R8 ;  /* 0x0000000200087224 */ /* 0x000fd000078e0208 */
[----:B------:R-:W-:Y:S01]  /*96d0*/  @!P6 IMAD.IADD R9, R9, 0x1, -R0 ;  /* 0x000000010909e824 */ /* 0x000fe200078e0a00 */
[----:B------:R-:W-:Y:S02]  /*96e0*/  ISETP.GT.U32.AND P6, PT, R0, R8, PT ;  /* 0x000000080000720c */ /* 0x000fe40003fc4070 */
[----:B---3--:R-:W-:-:S05]  /*96f0*/  IABS R4, R19 ;  /* 0x0000001300047213 */ /* 0x008fca0000000000 */
[----:B------:R-:W-:-:S04]  /*9700*/  IMAD.HI.U32 R12, R11, R4, RZ ;  /* 0x000000040b0c7227 */ /* 0x000fc800078e00ff */
[----:B------:R-:W-:Y:S02]  /*9710*/  IMAD.MOV R12, RZ, RZ, -R12 ;  /* 0x000000ffff0c7224 */ /* 0x000fe400078e0a0c */
[----:B------:R-:W-:Y:S02]  /*9720*/  @!P6 IMAD.IADD R8, R8, 0x1, -R0 ;  /* 0x000000010808e824 */ /* 0x000fe400078e0a00 */
[----:B------:R-:W-:-:S03]  /*9730*/  IMAD R4, R0, R12, R4 ;  /* 0x0000000c00047224 */ /* 0x000fc600078e0204 */
[C---:B------:R-:W-:Y:S02]  /*9740*/  ISETP.GT.U32.AND P6, PT, R0.reuse, R8, PT ;  /* 0x000000080000720c */ /* 0x040fe40003fc4070 */
[----:B------:R-:W-:Y:S01]  /*9750*/  ISETP.GT.U32.AND P4, PT, R0, R4, PT ;  /* 0x000000040000720c */ /* 0x000fe20003f84070 */
[----:B------:R0:W-:Y:S02]  /*9760*/  STL [R1+0xb4], R13 ;  /* 0x0000b40d01007387 */ /* 0x0001e40000100800 */
[----:B0-----:R-:W-:Y:S02]  /*9770*/  IMAD.MOV.U32 R13, RZ, RZ, R15 ;  /* 0x000000ffff0d7224 */ /* 0x001fe400078e000f */
[----:B------:R-:W-:Y:S02]  /*9780*/  STL [R1+0xb0], R16 ;  /* 0x0000b01001007387 */ /* 0x000fe40000100800 */
[----:B------:R-:W-:Y:S02]  /*9790*/  @!P0 IMAD.MOV R13, RZ, RZ, -R13 ;  /* 0x000000ffff0d8224 */ /* 0x000fe400078e0a0d */
[----:B------:R-:W-:Y:S02]  /*97a0*/  STL [R1+0xac], R14 ;  /* 0x0000ac0e01007387 */ /* 0x000fe40000100800 */
[--C-:B------:R-:W-:Y:S01]  /*97b0*/  @!P6 IMAD.IADD R8, R8, 0x1, -R0.reuse ;  /* 0x000000010808e824 */ /* 0x100fe200078e0a00 */
[----:B------:R-:W-:Y:S01]  /*97c0*/  ISETP.GE.AND P6, PT, R19, RZ, PT ;  /* 0x000000ff1300720c */ /* 0x000fe20003fc6270 */
[----:B------:R-:W-:Y:S01]  /*97d0*/  @!P4 IMAD.IADD R4, R4, 0x1, -R0 ;  /* 0x000000010404c824 */ /* 0x000fe200078e0a00 */
[----:B------:R0:W-:Y:S01]  /*97e0*/  STL [R1+0xa8], R13 ;  /* 0x0000a80d01007387 */ /* 0x0001e20000100800 */
[----:B------:R-:W-:-:S02]  /*97f0*/  IABS R7, R22 ;  /* 0x0000001600077213 */ /* 0x000fc40000000000 */
[----:B------:R-:W-:Y:S01]  /*9800*/  ISETP.GE.AND P4, PT, R22, RZ, PT ;  /* 0x000000ff1600720c */ /* 0x000fe20003f86270 */
[----:B------:R-:W3:Y:S04]  /*9810*/  LDL.LU R19, [R1+0x1dc] ;  /* 0x0001dc0001137983 */ /* 0x000ee80000300800 */
[----:B------:R-:W5:Y:S01]  /*9820*/  LDL.LU R22, [R1+0x1e0] ;  /* 0x0001e00001167983 */ /* 0x000f620000300800 */
[----:B------:R-:W-:Y:S02]  /*9830*/  IABS R6, R20 ;  /* 0x0000001400067213 */ /* 0x000fe40000000000 */
[----:B------:R-:W-:Y:S02]  /*9840*/  ISETP.GE.AND P3, PT, R17, RZ, PT ;  /* 0x000000ff1100720c */ /* 0x000fe40003f66270 */
[C---:B------:R-:W-:Y:S01]  /*9850*/  ISETP.GT.U32.AND P1, PT, R0.reuse, R9, PT ;  /* 0x000000090000720c */ /* 0x040fe20003f24070 */
[----:B------:R-:W-:Y:S01]  /*9860*/  IMAD.HI.U32 R17, R11, R6, RZ ;  /* 0x000000060b117227 */ /* 0x000fe200078e00ff */
[----:B------:R-:W-:-:S03]  /*9870*/  ISETP.GT.U32.AND P2, PT, R0, R10, PT ;  /* 0x0000000a0000720c */ /* 0x000fc60003f44070 */
[----:B------:R-:W-:Y:S02]  /*9880*/  IMAD.MOV R17, RZ, RZ, -R17 ;  /* 0x000000ffff117224 */ /* 0x000fe400078e0a11 */
[----:B------:R-:W-:-:S04]  /*9890*/  IMAD.HI.U32 R18, R11, R7, RZ ;  /* 0x000000070b127227 */ /* 0x000fc800078e00ff */
[C---:B------:R-:W-:Y:S02]  /*98a0*/  IMAD R6, R0.reuse, R17, R6 ;  /* 0x0000001100067224 */ /* 0x040fe400078e0206 */
[----:B------:R-:W-:Y:S02]  /*98b0*/  IMAD.MOV R18, RZ, RZ, -R18 ;  /* 0x000000ffff127224 */ /* 0x000fe400078e0a12 */
[--C-:B------:R-:W-:Y:S01]  /*98c0*/  @!P1 IMAD.IADD R9, R9, 0x1, -R0.reuse ;  /* 0x0000000109099824 */ /* 0x100fe200078e0a00 */
[C---:B------:R-:W-:Y:S01]  /*98d0*/  ISETP.GT.U32.AND P1, PT, R0.reuse, R6, PT ;  /* 0x000000060000720c */ /* 0x040fe20003f24070 */
[----:B------:R-:W-:Y:S01]  /*98e0*/  IMAD R7, R0, R18, R7 ;  /* 0x0000001200077224 */ /* 0x000fe200078e0207 */
[----:B------:R-:W-:Y:S01]  /*98f0*/  IABS R2, R21 ;  /* 0x0000001500027213 */ /* 0x000fe20000000000 */
[----:B------:R-:W-:Y:S01]  /*9900*/  @!P2 IMAD.IADD R10, R10, 0x1, -R0 ;  /* 0x000000010a0aa824 */ /* 0x000fe200078e0a00 */
[----:B------:R-:W-:Y:S02]  /*9910*/  ISETP.GE.AND P0, PT, R25, RZ, PT ;  /* 0x000000ff1900720c */ /* 0x000fe40003f06270 */
[----:B------:R-:W-:Y:S01]  /*9920*/  ISETP.GT.U32.AND P2, PT, R0, R7, PT ;  /* 0x000000070000720c */ /* 0x000fe20003f44070 */
[----:B------:R-:W-:-:S04]  /*9930*/  IMAD.HI.U32 R12, R11, R2, RZ ;  /* 0x000000020b0c7227 */ /* 0x000fc800078e00ff */
[----:B------:R-:W-:Y:S02]  /*9940*/  IMAD.MOV R12, RZ, RZ, -R12 ;  /* 0x000000ffff0c7224 */ /* 0x000fe400078e0a0c */
[----:B------:R-:W-:Y:S02]  /*9950*/  @!P1 IMAD.IADD R6, R6, 0x1, -R0 ;  /* 0x0000000106069824 */ /* 0x000fe400078e0a00 */
[----:B------:R-:W-:-:S03]  /*9960*/  IMAD R2, R0, R12, R2 ;  /* 0x0000000c00027224 */ /* 0x000fc600078e0202 */
[C---:B------:R-:W-:Y:S01]  /*9970*/  ISETP.GT.U32.AND P1, PT, R0.reuse, R6, PT ;  /* 0x000000060000720c */ /* 0x040fe20003f24070 */
[----:B------:R-:W-:Y:S01]  /*9980*/  @!P2 IMAD.IADD R7, R7, 0x1, -R0 ;  /* 0x000000010707a824 */ /* 0x000fe200078e0a00 */
[C---:B------:R-:W-:Y:S01]  /*9990*/  ISETP.GT.U32.AND P2, PT, R0.reuse, R4, PT ;  /* 0x000000040000720c */ /* 0x040fe20003f44070 */
[----:B------:R-:W-:Y:S02]  /*99a0*/  @!P3 IMAD.MOV R10, RZ, RZ, -R10 ;  /* 0x000000ffff0ab224 */ /* 0x000fe400078e0a0a */
[----:B------:R-:W-:Y:S01]  /*99b0*/  @!P5 IMAD.MOV R9, RZ, RZ, -R9 ;  /* 0x000000ffff09d224 */ /* 0x000fe200078e0a09 */
[----:B------:R-:W-:Y:S01]  /*99c0*/  ISETP.GT.U32.AND P5, PT, R0, R2, PT ;  /* 0x000000020000720c */ /* 0x000fe20003fa4070 */
[----:B------:R-:W-:Y:S01]  /*99d0*/  @!P0 IMAD.MOV R8, RZ, RZ, -R8 ;  /* 0x000000ffff088224 */ /* 0x000fe200078e0a08 */
[----:B------:R-:W-:Y:S04]  /*99e0*/  STL [R1+0x6c], R10 ;  /* 0x00006c0a01007387 */ /* 0x000fe80000100800 */
[----:B------:R-:W-:Y:S01]  /*99f0*/  STL [R1+0x7c], R9 ;  /* 0x00007c0901007387 */ /* 0x000fe20000100800 */
[----:B------:R-:W-:-:S03]  /*9a00*/  @!P1 IMAD.IADD R6, R6, 0x1, -R0 ;  /* 0x0000000106069824 */ /* 0x000fc600078e0a00 */
[----:B------:R-:W-:Y:S01]  /*9a10*/  STL [R1+0x88], R8 ;  /* 0x0000880801007387 */ /* 0x000fe20000100800 */
[----:B------:R-:W-:-:S03]  /*9a20*/  ISETP.GT.U32.AND P3, PT, R0, R7, PT ;  /* 0x000000070000720c */ /* 0x000fc60003f64070 */
[----:B------:R-:W3:Y:S01]  /*9a30*/  LDL.LU R27, [R1+0x1e4] ;  /* 0x0001e400011b7983 */ /* 0x000ee20000300800 */
[--C-:B------:R-:W-:Y:S02]  /*9a40*/  @!P2 IMAD.IADD R4, R4, 0x1, -R0.reuse ;  /* 0x000000010404a824 */ /* 0x100fe400078e0a00 */
[----:B------:R-:W-:Y:S01]  /*9a50*/  @!P5 IMAD.IADD R2, R2, 0x1, -R0 ;  /* 0x000000010202d824 */ /* 0x000fe200078e0a00 */
[----:B----4-:R-:W-:Y:S02]  /*9a60*/  IABS R5, R23 ;  /* 0x0000001700057213 */ /* 0x010fe40000000000 */
[----:B------:R-:W-:Y:S02]  /*9a70*/  ISETP.GE.AND P1, PT, R23, RZ, PT ;  /* 0x000000ff1700720c */ /* 0x000fe40003f26270 */
[----:B------:R-:W4:Y:S01]  /*9a80*/  LDL.LU R23, [R1+0x1e8] ;  /* 0x0001e80001177983 */ /* 0x000f220000300800 */
[----:B0-----:R-:W-:-:S04]  /*9a90*/  IMAD.HI.U32 R13, R11, R5, RZ ;  /* 0x000000050b0d7227 */ /* 0x001fc800078e00ff */
[----:B------:R-:W-:-:S04]  /*9aa0*/  IMAD.MOV R13, RZ, RZ, -R13 ;  /* 0x000000ffff0d7224 */ /* 0x000fc800078e0a0d */
[----:B------:R-:W-:Y:S02]  /*9ab0*/  IMAD R5, R0, R13, R5 ;  /* 0x0000000d00057224 */ /* 0x000fe400078e0205 */
[----:B------:R-:W-:-:S03]  /*9ac0*/  @!P3 IMAD.IADD R7, R7, 0x1, -R0 ;  /* 0x000000010707b824 */ /* 0x000fc600078e0a00 */
[----:B------:R-:W-:Y:S02]  /*9ad0*/  ISETP.GT.U32.AND P2, PT, R0, R5, PT ;  /* 0x000000050000720c */ /* 0x000fe40003f44070 */
[----:B------:R-:W-:Y:S02]  /*9ae0*/  ISETP.GE.AND P0, PT, R20, RZ, PT ;  /* 0x000000ff1400720c */ /* 0x000fe40003f06270 */
[----:B------:R-:W-:-:S09]  /*9af0*/  ISETP.GE.AND P3, PT, R21, RZ, PT ;  /* 0x000000ff1500720c */ /* 0x000fd20003f66270 */
[----:B------:R-:W-:Y:S01]  /*9b00*/  @!P2 IMAD.IADD R5, R5, 0x1, -R0 ;  /* 0x000000010505a824 */ /* 0x000fe200078e0a00 */
[----:B------:R-:W-:Y:S01]  /*9b10*/  ISETP.GT.U32.AND P2, PT, R0, R2, PT ;  /* 0x000000020000720c */ /* 0x000fe20003f44070 */
[----:B------:R-:W-:-:S12]  /*9b20*/  @!P0 IMAD.MOV R6, RZ, RZ, -R6 ;  /* 0x000000ffff068224 */ /* 0x000fd800078e0a06 */
[----:B------:R-:W-:Y:S01]  /*9b30*/  @!P2 IMAD.IADD R2, R2, 0x1, -R0 ;  /* 0x000000010202a824 */ /* 0x000fe200078e0a00 */
[----:B--2---:R-:W-:Y:S02]  /*9b40*/  IABS R13, R3 ;  /* 0x00000003000d7213 */ /* 0x004fe40000000000 */
[----:B------:R-:W-:Y:S01]  /*9b50*/  ISETP.GE.AND P5, PT, R3, RZ, PT ;  /* 0x000000ff0300720c */ /* 0x000fe20003fa6270 */
[----:B------:R-:W-:-:S04]  /*9b60*/  IMAD.MOV.U32 R3, RZ, RZ, R4 ;  /* 0x000000ffff037224 */ /* 0x000fc800078e0004 */
[----:B------:R-:W-:-:S05]  /*9b70*/  @!P6 IMAD.MOV R3, RZ, RZ, -R3 ;  /* 0x000000ffff03e224 */ /* 0x000fca00078e0a03 */
[----:B------:R0:W-:Y:S02]  /*9b80*/  STL [R1+0x8c], R3 ;  /* 0x00008c0301007387 */ /* 0x0001e40000100800 */
[----:B0-----:R-:W-:-:S04]  /*9b90*/  IMAD.MOV.U32 R3, RZ, RZ, R7 ;  /* 0x000000ffff037224 */ /* 0x001fc800078e0007 */
[----:B------:R-:W-:-:S05]  /*9ba0*/  @!P4 IMAD.MOV R3, RZ, RZ, -R3 ;  /* 0x000000ffff03c224 */ /* 0x000fca00078e0a03 */
[----:B------:R0:W-:Y:S04]  /*9bb0*/  STL [R1+0x90], R3 ;  /* 0x0000900301007387 */ /* 0x0001e80000100800 */
[----:B0-----:R-:W2:Y:S04]  /*9bc0*/  LDL.LU R3, [R1+0x1ec] ;  /* 0x0001ec0001037983 */ /* 0x001ea80000300800 */
[----:B------:R-:W2:Y:S04]  /*9bd0*/  LDL.LU R29, [R1+0x1f0] ;  /* 0x0001f000011d7983 */ /* 0x000ea80000300800 */
[----:B------:R-:W2:Y:S01]  /*9be0*/  LDL.LU R28, [R1+0x1f4] ;  /* 0x0001f400011c7983 */ /* 0x000ea20000300800 */
[----:B------:R-:W-:-:S03]  /*9bf0*/  IMAD.MOV.U32 R7, RZ, RZ, R2 ;  /* 0x000000ffff077224 */ /* 0x000fc600078e0002 */
[----:B------:R0:W-:Y:S01]  /*9c00*/  STL [R1+0x98], R6 ;  /* 0x0000980601007387 */ /* 0x0001e20000100800 */
[----:B------:R-:W-:-:S03]  /*9c10*/  @!P3 IMAD.MOV R7, RZ, RZ, -R7 ;  /* 0x000000ffff07b224 */ /* 0x000fc600078e0a07 */
[----:B------:R-:W2:Y:S01]  /*9c20*/  LDL.LU R25, [R1+0x1f8] ;  /* 0x0001f80001197983 */ /* 0x000ea20000300800 */
[----:B-----5:R-:W-:Y:S02]  /*9c30*/  IABS R21, R22 ;  /* 0x0000001600157213 */ /* 0x020fe40000000000 */
[----:B------:R-:W-:Y:S02]  /*9c40*/  ISETP.GE.AND P3, PT, R22, RZ, PT ;  /* 0x000000ff1600720c */ /* 0x000fe40003f66270 */
[----:B------:R-:W5:Y:S01]  /*9c50*/  LDL.LU R22, [R1+0x1fc] ;  /* 0x0001fc0001167983 */ /* 0x000f620000300800 */
[----:B------:R-:W-:Y:S02]  /*9c60*/  ISETP.GT.U32.AND P6, PT, R0, R5, PT ;  /* 0x000000050000720c */ /* 0x000fe40003fc4070 */
[----:B---3--:R-:W-:Y:S01]  /*9c70*/  IABS R26, R19 ;  /* 0x00000013001a7213 */ /* 0x008fe20000000000 */
[----:B------:R1:W-:Y:S04]  /*9c80*/  STL [R1+0xa0], R7 ;  /* 0x0000a00701007387 */ /* 0x0003e80000100800 */
[----:B------:R-:W3:Y:S06]  /*9c90*/  LDL.LU R20, [R1+0x200] ;  /* 0x0002000001147983 */ /* 0x000eec0000300800 */
[----:B------:R-:W-:Y:S01]  /*9ca0*/  @!P6 IMAD.IADD R5, R5, 0x1, -R0 ;  /* 0x000000010505e824 */ /* 0x000fe200078e0a00 */
[----:B------:R-:W-:-:S02]  /*9cb0*/  ISETP.GE.AND P6, PT, R19, RZ, PT ;  /* 0x000000ff1300720c */ /* 0x000fc40003fc6270 */
[----:B------:R-:W3:Y:S01]  /*9cc0*/  LDL.LU R19, [R1+0x204] ;  /* 0x0002040001137983 */ /* 0x000ee20000300800 */
[----:B------:R-:W-:Y:S01]  /*9cd0*/  IABS R12, R24 ;  /* 0x00000018000c7213 */ /* 0x000fe20000000000 */
[----:B------:R-:W-:-:S04]  /*9ce0*/  IMAD.HI.U32 R8, R11, R13, RZ ;  /* 0x0000000d0b087227 */ /* 0x000fc800078e00ff */
[----:B------:R-:W-:-:S04]  /*9cf0*/  IMAD.HI.U32 R9, R11, R12, RZ ;  /* 0x0000000c0b097227 */ /* 0x000fc800078e00ff */
[----:B------:R-:W-:Y:S02]  /*9d00*/  IMAD.MOV R8, RZ, RZ, -R8 ;  /* 0x000000ffff087224 */ /* 0x000fe400078e0a08 */
[----:B------:R-:W-:Y:S02]  /*9d10*/  IMAD.MOV R9, RZ, RZ, -R9 ;  /* 0x000000ffff097224 */ /* 0x000fe400078e0a09 */
[C---:B------:R-:W-:Y:S02]  /*9d20*/  IMAD R4, R0.reuse, R8, R13 ;  /* 0x0000000800047224 */ /* 0x040fe400078e020d */
[----:B------:R-:W-:-:S03]  /*9d30*/  IMAD R17, R0, R9, R12 ;  /* 0x0000000900117224 */ /* 0x000fc600078e020c */
[C---:B------:R-:W-:Y:S02]  /*9d40*/  ISETP.GT.U32.AND P4, PT, R0.reuse, R4, PT ;  /* 0x000000040000720c */ /* 0x040fe40003f84070 */
[----:B------:R-:W-:Y:S01]  /*9d50*/  ISETP.GT.U32.AND P2, PT, R0, R17, PT ;  /* 0x000000110000720c */ /* 0x000fe20003f44070 */
[----:B0-----:R-:W-:-:S10]  /*9d60*/  IMAD.HI.U32 R6, R11, R26, RZ ;  /* 0x0000001a0b067227 */ /* 0x001fd400078e00ff */
[--C-:B------:R-:W-:Y:S02]  /*9d70*/  @!P4 IMAD.IADD R4, R4, 0x1, -R0.reuse ;  /* 0x000000010404c824 */ /* 0x100fe400078e0a00 */
[----:B------:R-:W-:-:S03]  /*9d80*/  @!P2 IMAD.IADD R17, R17, 0x1, -R0 ;  /* 0x000000011111a824 */ /* 0x000fc600078e0a00 */
[C---:B------:R-:W-:Y:S01]  /*9d90*/  ISETP.GT.U32.AND P4, PT, R0.reuse, R4, PT ;  /* 0x000000040000720c */ /* 0x040fe20003f84070 */
[----:B------:R-:W-:Y:S01]  /*9da0*/  IMAD.HI.U32 R2, R11, R21, RZ ;  /* 0x000000150b027227 */ /* 0x000fe200078e00ff */
[----:B------:R-:W-:-:S03]  /*9db0*/  ISETP.GT.U32.AND P2, PT, R0, R17, PT ;  /* 0x000000110000720c */ /* 0x000fc60003f44070 */
[----:B------:R-:W-:Y:S01]  /*9dc0*/  IMAD.MOV R6, RZ, RZ, -R6 ;  /* 0x000000ffff067224 */ /* 0x000fe200078e0a06 */
[----:B------:R-:W-:Y:S01]  /*9dd0*/  IABS R13, R27 ;  /* 0x0000001b000d7213 */ /* 0x000fe20000000000 */
[----:B------:R-:W-:Y:S02]  /*9de0*/  IMAD.MOV R2, RZ, RZ, -R2 ;  /* 0x000000ffff027224 */ /* 0x000fe400078e0a02 */
[C---:B------:R-:W-:Y:S02]  /*9df0*/  IMAD R26, R0.reuse, R6, R26 ;  /* 0x00000006001a7224 */ /* 0x040fe400078e021a */
[----:B------:R-:W-:Y:S02]  /*9e00*/  IMAD R21, R0, R2, R21 ;  /* 0x0000000200157224 */ /* 0x000fe400078e0215 */
[----:B------:R-:W-:Y:S01]  /*9e10*/  @!P4 IMAD.IADD R4, R4, 0x1, -R0 ;  /* 0x000000010404c824 */ /* 0x000fe200078e0a00 */
[----:B------:R-:W-:Y:S01]  /*9e20*/  ISETP.GT.U32.AND P4, PT, R0, R26, PT ;  /* 0x0000001a0000720c */ /* 0x000fe20003f84070 */
[----:B------:R-:W-:-:S04]  /*9e30*/  IMAD.HI.U32 R6, R11, R13, RZ ;  /* 0x0000000d0b067227 */ /* 0x000fc800078e00ff */
[----:B------:R-:W-:Y:S01]  /*9e40*/  @!P2 IMAD.IADD R17, R17, 0x1, -R0 ;  /* 0x000000011111a824 */ /* 0x000fe200078e0a00 */
[----:B----4-:R-:W-:Y:S01]  /*9e50*/  IABS R12, R23 ;  /* 0x00000017000c7213 */ /* 0x010fe20000000000 */
[----:B------:R-:W-:Y:S01]  /*9e60*/  IMAD.MOV R6, RZ, RZ, -R6 ;  /* 0x000000ffff067224 */ /* 0x000fe200078e0a06 */
[----:B------:R-:W-:-:S03]  /*9e70*/  ISETP.GT.U32.AND P2, PT, R0, R21, PT ;  /* 0x000000150000720c */ /* 0x000fc60003f44070 */
[----:B------:R-:W-:-:S04]  /*9e80*/  IMAD.HI.U32 R14, R11, R12, RZ ;  /* 0x0000000c0b0e7227 */ /* 0x000fc800078e00ff */
[----:B------:R-:W-:Y:S02]  /*9e90*/  IMAD R13, R0, R6, R13 ;  /* 0x00000006000d7224 */ /* 0x000fe400078e020d */
[----:B------:R-:W-:Y:S02]  /*9ea0*/  IMAD.MOV R14, RZ, RZ, -R14 ;  /* 0x000000ffff0e7224 */ /* 0x000fe400078e0a0e */
[----:B------:R-:W-:Y:S01]  /*9eb0*/  @!P4 IMAD.IADD R26, R26, 0x1, -R0 ;  /* 0x000000011a1ac824 */ /* 0x000fe200078e0a00 */
[C---:B------:R-:W-:Y:S01]  /*9ec0*/  ISETP.GT.U32.AND P4, PT, R0.reuse, R13, PT ;  /* 0x0000000d0000720c */ /* 0x040fe20003f84070 */
[----:B------:R-:W-:Y:S02]  /*9ed0*/  IMAD R12, R0, R14, R12 ;  /* 0x0000000e000c7224 */ /* 0x000fe400078e020c */
[----:B------:R-:W-:-:S03]  /*9ee0*/  @!P2 IMAD.IADD R21, R21, 0x1, -R0 ;  /* 0x000000011515a824 */ /* 0x000fc600078e0a00 */
[----:B------:R-:W-:Y:S01]  /*9ef0*/  ISETP.GT.U32.AND P2, PT, R0, R12, PT ;  /* 0x0000000c0000720c */ /* 0x000fe20003f44070 */
[----:B------:R-:W-:-:S04]  /*9f00*/  IMAD.MOV.U32 R15, RZ, RZ, R5 ;  /* 0x000000ffff0f7224 */ /* 0x000fc800078e0005 */
[----:B------:R-:W-:Y:S02]  /*9f10*/  @!P1 IMAD.MOV R15, RZ, RZ, -R15 ;  /* 0x000000ffff0f9224 */ /* 0x000fe400078e0a0f */
[--C-:B------:R-:W-:Y:S01]  /*9f20*/  @!P4 IMAD.IADD R13, R13, 0x1, -R0.reuse ;  /* 0x000000010d0dc824 */ /* 0x100fe200078e0a00 */
[----:B------:R-:W-:Y:S02]  /*9f30*/  ISETP.GE.AND P0, PT, R24, RZ, PT ;  /* 0x000000ff1800720c */ /* 0x000fe40003f06270 */
[----:B------:R0:W-:Y:S03]  /*9f40*/  STL [R1+0x70], R15 ;  /* 0x0000700f01007387 */ /* 0x0001e60000100800 */
[----:B------:R-:W-:Y:S01]  /*9f50*/  @!P2 IMAD.IADD R12, R12, 0x1, -R0 ;  /* 0x000000010c0ca824 */ /* 0x000fe200078e0a00 */
[C---:B------:R-:W-:Y:S01]  /*9f60*/  ISETP.GT.U32.AND P2, PT, R0.reuse, R13, PT ;  /* 0x0000000d0000720c */ /* 0x040fe20003f44070 */
[----:B------:R-:W4:Y:S01]  /*9f70*/  LDL.LU R24, [R1+0x208] ;  /* 0x0002080001187983 */ /* 0x000f220000300800 */
[C---:B------:R-:W-:Y:S01]  /*9f80*/  ISETP.GT.U32.AND P1, PT, R0.reuse, R21, PT ;  /* 0x000000150000720c */ /* 0x040fe20003f24070 */
[----:B------:R-:W-:Y:S01]  /*9f90*/  @!P5 IMAD.MOV R4, RZ, RZ, -R4 ;  /* 0x000000ffff04d224 */ /* 0x000fe200078e0a04 */
[----:B------:R-:W-:-:S09]  /*9fa0*/  ISETP.GT.U32.AND P5, PT, R0, R12, PT ;  /* 0x0000000c0000720c */ /* 0x000fd20003fa4070 */
[--C-:B------:R-:W-:Y:S02]  /*9fb0*/  @!P2 IMAD.IADD R13, R13, 0x1, -R0.reuse ;  /* 0x000000010d0da824 */ /* 0x100fe400078e0a00 */
[--C-:B------:R-:W-:Y:S01]  /*9fc0*/  @!P1 IMAD.IADD R21, R21, 0x1, -R0.reuse ;  /* 0x0000000115159824 */ /* 0x100fe200078e0a00 */
[----:B------:R-:W-:Y:S01]  /*9fd0*/  ISETP.GT.U32.AND P4, PT, R0, R26, PT ;  /* 0x0000001a0000720c */ /* 0x000fe20003f84070 */
[----:B------:R-:W-:Y:S01]  /*9fe0*/  @!P5 IMAD.IADD R12, R12, 0x1, -R0 ;  /* 0x000000010c0cd824 */ /* 0x000fe200078e0a00 */
[----:B------:R-:W-:Y:S01]  /*9ff0*/  ISETP.GE.AND P5, PT, R27, RZ, PT ;  /* 0x000000ff1b00720c */ /* 0x000fe20003fa6270 */
[----:B------:R-:W-:Y:S01]  /*a000*/  STL [R1+0x78], R4 ;  /* 0x0000780401007387 */ /* 0x000fe20000100800 */
[----:B------:R-:W-:-:S09]  /*a010*/  @!P0 IMAD.MOV R17, RZ, RZ, -R17 ;  /* 0x000000ffff118224 */ /* 0x000fd200078e0a11 */
[----:B------:R-:W-:Y:S02]  /*a020*/  @!P4 IMAD.IADD R26, R26, 0x1, -R0 ;  /* 0x000000011a1ac824 */ /* 0x000fe400078e0a00 */
[----:B------:R-:W-:Y:S02]  /*a030*/  @!P5 IMAD.MOV R13, RZ, RZ, -R13 ;  /* 0x000000ffff0dd224 */ /* 0x000fe400078e0a0d */
[----:B------:R-:W-:Y:S02]  /*a040*/  @!P6 IMAD.MOV R26, RZ, RZ, -R26 ;  /* 0x000000ffff1ae224 */ /* 0x000fe400078e0a1a */
[----:B------:R-:W-:Y:S01]  /*a050*/  @!P3 IMAD.MOV R21, RZ, RZ, -R21 ;  /* 0x000000ffff15b224 */ /* 0x000fe200078e0a15 */
[----:B--2---:R-:W-:Y:S02]  /*a060*/  IABS R8, R28 ;  /* 0x0000001c00087213 */ /* 0x004fe40000000000 */
[----:B------:R-:W-:-:S03]  /*a070*/  IABS R9, R29 ;  /* 0x0000001d00097213 */ /* 0x000fc60000000000 */
[----:B------:R-:W-:-:S04]  /*a080*/  IMAD.HI.U32 R6, R11, R8, RZ ;  /* 0x000000080b067227 */ /* 0x000fc800078e00ff */
[----:B------:R-:W-:Y:S02]  /*a090*/  IMAD.MOV R6, RZ, RZ, -R6 ;  /* 0x000000ffff067224 */ /* 0x000fe400078e0a06 */
[----:B-1----:R-:W-:-:S04]  /*a0a0*/  IMAD.HI.U32 R7, R11, R9, RZ ;  /* 0x000000090b077227 */ /* 0x002fc800078e00ff */
[----:B------:R-:W-:Y:S02]  /*a0b0*/  IMAD R8, R0, R6, R8 ;  /* 0x0000000600087224 */ /* 0x000fe400078e0208 */
[----:B------:R-:W-:-:S03]  /*a0c0*/  IMAD.MOV R7, RZ, RZ, -R7 ;  /* 0x000000ffff077224 */ /* 0x000fc600078e0a07 */
[C---:B------:R-:W-:Y:S01]  /*a0d0*/  ISETP.GT.U32.AND P2, PT, R0.reuse, R8, PT ;  /* 0x000000080000720c */ /* 0x040fe20003f44070 */
[----:B------:R-:W-:Y:S01]  /*a0e0*/  IMAD R9, R0, R7, R9 ;  /* 0x0000000700097224 */ /* 0x000fe200078e0209 */
[----:B------:R-:W-:-:S04]  /*a0f0*/  IABS R2, R3 ;  /* 0x0000000300027213 */ /* 0x000fc80000000000 */
[----:B------:R-:W-:Y:S02]  /*a100*/  ISETP.GT.U32.AND P1, PT, R0, R9, PT ;  /* 0x000000090000720c */ /* 0x000fe40003f24070 */
[----:B-----5:R-:W-:Y:S01]  /*a110*/  IABS R5, R22 ;  /* 0x0000001600057213 */ /* 0x020fe20000000000 */
[----:B------:R-:W-:-:S04]  /*a120*/  IMAD.HI.U32 R10, R11, R2, RZ ;  /* 0x000000020b0a7227 */ /* 0x000fc800078e00ff */
[----:B0-----:R-:W-:-:S04]  /*a130*/  IMAD.HI.U32 R15, R11, R5, RZ ;  /* 0x000000050b0f7227 */ /* 0x001fc800078e00ff */
[----:B------:R-:W-:Y:S01]  /*a140*/  @!P2 IMAD.IADD R8, R8, 0x1, -R0 ;  /* 0x000000010808a824 */ /* 0x000fe200078e0a00 */
[----:B------:R-:W-:Y:S01]  /*a150*/  ISETP.GE.AND P2, PT, R3, RZ, PT ;  /* 0x000000ff0300720c */ /* 0x000fe20003f46270 */
[----:B------:R-:W-:Y:S01]  /*a160*/  IMAD.MOV R10, RZ, RZ, -R10 ;  /* 0x000000ffff0a7224 */ /* 0x000fe200078e0a0a */
[----:B------:R-:W2:Y:S01]  /*a170*/  LDL.LU R3, [R1+0x20c] ;  /* 0x00020c0001037983 */ /* 0x000ea20000300800 */
[----:B------:R-:W-:Y:S01]  /*a180*/  IMAD.MOV R15, RZ, RZ, -R15 ;  /* 0x000000ffff0f7224 */ /* 0x000fe200078e0a0f */
[----:B------:R-:W-:Y:S01]  /*a190*/  IABS R6, R25 ;  /* 0x0000001900067213 */ /* 0x000fe20000000000 */
[C---:B------:R-:W-:Y:S02]  /*a1a0*/  IMAD R2, R0.reuse, R10, R2 ;  /* 0x0000000a00027224 */ /* 0x040fe400078e0202 */
[----:B------:R-:W-:Y:S01]  /*a1b0*/  @!P1 IMAD.IADD R9, R9, 0x1, -R0 ;  /* 0x0000000109099824 */ /* 0x000fe200078e0a00 */
[----:B------:R-:W-:Y:S01]  /*a1c0*/  ISETP.GE.AND P1, PT, R23, RZ, PT ;  /* 0x000000ff1700720c */ /* 0x000fe20003f26270 */
[C---:B------:R-:W-:Y:S01]  /*a1d0*/  IMAD R5, R0.reuse, R15, R5 ;  /* 0x0000000f00057224 */ /* 0x040fe200078e0205 */
[----:B------:R-:W-:Y:S01]  /*a1e0*/  ISETP.GT.U32.AND P4, PT, R0, R2, PT ;  /* 0x000000020000720c */ /* 0x000fe20003f84070 */
[----:B------:R-:W-:-:S03]  /*a1f0*/  IMAD.HI.U32 R10, R11, R6, RZ ;  /* 0x000000060b0a7227 */ /* 0x000fc600078e00ff */
[C---:B------:R-:W-:Y:S01]  /*a200*/  ISETP.GT.U32.AND P5, PT, R0.reuse, R5, PT ;  /* 0x000000050000720c */ /* 0x040fe20003fa4070 */
[----:B------:R-:W-:Y:S01]  /*a210*/  IMAD.MOV R10, RZ, RZ, -R10 ;  /* 0x000000ffff0a7224 */ /* 0x000fe200078e0a0a */
[----:B------:R-:W-:Y:S03]  /*a220*/  STL [R1+0x5214], R17 ;  /* 0x0052141101007387 */ /* 0x000fe60000100800 */
[----:B------:R-:W-:Y:S01]  /*a230*/  IMAD R6, R0, R10, R6 ;  /* 0x0000000a00067224 */ /* 0x000fe200078e0206 */
[----:B------:R-:W-:Y:S01]  /*a240*/  STL [R1+0x521c], R26 ;  /* 0x00521c1a01007387 */ /* 0x000fe20000100800 */
[----:B------:R-:W-:Y:S02]  /*a250*/  @!P1 IMAD.MOV R12, RZ, RZ, -R12 ;  /* 0x000000ffff0c9224 */ /* 0x000fe400078e0a0c */
[--C-:B------:R-:W-:Y:S01]  /*a260*/  @!P4 IMAD.IADD R2, R2, 0x1, -R0.reuse ;  /* 0x000000010202c824 */ /* 0x100fe200078e0a00 */
[----:B------:R-:W-:Y:S01]  /*a270*/  ISETP.GT.U32.AND P4, PT, R0, R6, PT ;  /* 0x000000060000720c */ /* 0x000fe20003f84070 */
[----:B------:R-:W-:Y:S02]  /*a280*/  STL [R1+0x5220], R21 ;  /* 0x0052201501007387 */ /* 0x000fe40000100800 */
[----:B------:R-:W-:-:S02]  /*a290*/  @!P5 IMAD.IADD R5, R5, 0x1, -R0 ;  /* 0x000000010505d824 */ /* 0x000fc400078e0a00 */
[----:B------:R-:W5:Y:S01]  /*a2a0*/  LDL.LU R23, [R1+0x210] ;  /* 0x0002100001177983 */ /* 0x000f620000300800 */
[----:B------:R-:W-:-:S03]  /*a2b0*/  ISETP.GE.AND P5, PT, R22, RZ, PT ;  /* 0x000000ff1600720c */ /* 0x000fc60003fa6270 */
[----:B------:R0:W-:Y:S01]  /*a2c0*/  STL [R1+0x40], R13 ;  /* 0x0000400d01007387 */ /* 0x0001e20000100800 */
[----:B------:R-:W-:-:S03]  /*a2d0*/  ISETP.GT.U32.AND P0, PT, R0, R2, PT ;  /* 0x000000020000720c */ /* 0x000fc60003f04070 */
[----:B------:R1:W-:Y:S01]  /*a2e0*/  STL [R1+0x44], R12 ;  /* 0x0000440c01007387 */ /* 0x0003e20000100800 */
[----:B------:R-:W-:-:S03]  /*a2f0*/  ISETP.GT.U32.AND P3, PT, R0, R8, PT ;  /* 0x000000080000720c */ /* 0x000fc60003f64070 */
[----:B------:R-:W5:Y:S01]  /*a300*/  LDL.LU R22, [R1+0x214] ;  /* 0x0002140001167983 */ /* 0x000f620000300800 */
[----:B------:R-:W-:Y:S01]  /*a310*/  @!P4 IMAD.IADD R6, R6, 0x1, -R0 ;  /* 0x000000010606c824 */ /* 0x000fe200078e0a00 */
[----:B------:R-:W-:-:S04]  /*a320*/  ISETP.GT.U32.AND P4, PT, R0, R9, PT ;  /* 0x000000090000720c */ /* 0x000fc80003f84070 */
[----:B------:R-:W-:Y:S01]  /*a330*/  @!P0 IMAD.IADD R2, R2, 0x1, -R0 ;  /* 0x0000000102028824 */ /* 0x000fe200078e0a00 */
[----:B------:R-:W-:-:S03]  /*a340*/  ISETP.GE.AND P0, PT, R29, RZ, PT ;  /* 0x000000ff1d00720c */ /* 0x000fc60003f06270 */
[----:B------:R-:W-:Y:S01]  /*a350*/  @!P3 IMAD.IADD R8, R8, 0x1, -R0 ;  /* 0x000000010808b824 */ /* 0x000fe200078e0a00 */
[----:B------:R-:W-:Y:S01]  /*a360*/  ISETP.GE.AND P3, PT, R28, RZ, PT ;  /* 0x000000ff1c00720c */ /* 0x000fe20003f66270 */
[----:B0-----:R-:W-:-:S03]  /*a370*/  IMAD.MOV.U32 R13, RZ, RZ, R2 ;  /* 0x000000ffff0d7224 */ /* 0x001fc600078e0002 */
[----:B------:R-:W-:Y:S02]  /*a380*/  @!P4 IMAD.IADD R9, R9, 0x1, -R0 ;  /* 0x000000010909c824 */ /* 0x000fe400078e0a00 */
[----:B------:R-:W-:-:S03]  /*a390*/  @!P2 IMAD.MOV R13, RZ, RZ, -R13 ;  /* 0x000000ffff0da224 */ /* 0x000fc600078e0a0d */
[----:B------:R-:W-:-:S04]  /*a3a0*/  @!P0 IMAD.MOV R9, RZ, RZ, -R9 ;  /* 0x000000ffff098224 */ /* 0x000fc800078e0a09 */
[----:B------:R-:W-:Y:S01]  /*a3b0*/  @!P3 IMAD.MOV R8, RZ, RZ, -R8 ;  /* 0x000000ffff08b224 */ /* 0x000fe200078e0a08 */
[----:B------:R-:W-:Y:S01]  /*a3c0*/  STL [R1+0x50], R13 ;  /* 0x0000500d01007387 */ /* 0x000fe20000100800 */
[----:B---3--:R-:W-:Y:S02]  /*a3d0*/  IABS R4, R19 ;  /* 0x0000001300047213 */ /* 0x008fe40000000000 */
[----:B------:R-:W-:Y:S01]  /*a3e0*/  ISETP.GE.AND P3, PT, R19, RZ, PT ;  /* 0x000000ff1300720c */ /* 0x000fe20003f66270 */
[----:B------:R2:W-:Y:S04]  /*a3f0*/  STL [R1+0x58], R9 ;  /* 0x0000580901007387 */ /* 0x0005e80000100800 */
[----:B------:R5:W-:Y:S04]  /*a400*/  STL [R1+0x60], R8 ;  /* 0x0000600801007387 */ /* 0x000be80000100800 */
[----:B------:R-:W3:Y:S01]  /*a410*/  LDL.LU R19, [R1+0x218] ;  /* 0x0002180001137983 */ /* 0x000ee20000300800 */
[----:B------:R-:W-:Y:S01]  /*a420*/  IABS R7, R20 ;  /* 0x0000001400077213 */ /* 0x000fe20000000000 */
[----:B------:R-:W-:-:S04]  /*a430*/  IMAD.HI.U32 R10, R11, R4, RZ ;  /* 0x000000040b0a7227 */ /* 0x000fc800078e00ff */
[----:B------:R-:W-:-:S04]  /*a440*/  IMAD.HI.U32 R14, R11, R7, RZ ;  /* 0x000000070b0e7227 */ /* 0x000fc800078e00ff */
[----:B------:R-:W-:Y:S01]  /*a450*/  IMAD.MOV R14, RZ, RZ, -R14 ;  /* 0x000000ffff0e7224 */ /* 0x000fe200078e0a0e */
[C---:B------:R-:W-:Y:S01]  /*a460*/  ISETP.GT.U32.AND P6, PT, R0.reuse, R6, PT ;  /* 0x000000060000720c */ /* 0x040fe20003fc4070 */
[----:B------:R-:W-:Y:S02]  /*a470*/  IMAD.MOV R10, RZ, RZ, -R10 ;  /* 0x000000ffff0a7224 */ /* 0x000fe400078e0a0a */
[C---:B------:R-:W-:Y:S02]  /*a480*/  IMAD R7, R0.reuse, R14, R7 ;  /* 0x0000000e00077224 */ /* 0x040fe400078e0207 */
[----:B------:R-:W-:-:S03]  /*a490*/  IMAD R4, R0, R10, R4 ;  /* 0x0000000a00047224 */ /* 0x000fc600078e0204 */
[C---:B------:R-:W-:Y:S02]  /*a4a0*/  ISETP.GT.U32.AND P1, PT, R0.reuse, R7, PT ;  /* 0x000000070000720c */ /* 0x040fe40003f24070 */
[----:B------:R-:W-:Y:S02]  /*a4b0*/  ISETP.GT.U32.AND P4, PT, R0, R4, PT ;  /* 0x000000040000720c */ /* 0x000fe40003f84070 */
[----:B----4-:R-:W-:Y:S01]  /*a4c0*/  IABS R10, R24 ;  /* 0x00000018000a7213 */ /* 0x010fe20000000000 */
[----:B------:R-:W-:Y:S01]  /*a4d0*/  @!P6 IMAD.IADD R6, R6, 0x1, -R0 ;  /* 0x000000010606e824 */ /* 0x000fe200078e0a00 */
[----:B------:R-:W-:-:S03]  /*a4e0*/  ISETP.GE.AND P6, PT, R25, RZ, PT ;  /* 0x000000ff1900720c */ /* 0x000fc60003fc6270 */
[----:B-1----:R-:W-:Y:S01]  /*a4f0*/  IMAD.HI.U32 R12, R11, R10, RZ ;  /* 0x0000000a0b0c7227 */ /* 0x002fe200078e00ff */
[----:B------:R-:W-:-:S03]  /*a500*/  ISETP.GT.U32.AND P2, PT, R0, R5, PT ;  /* 0x000000050000720c */ /* 0x000fc60003f44070 */
[----:B------:R-:W-:Y:S02]  /*a510*/  IMAD.MOV R12, RZ, RZ, -R12 ;  /* 0x000000ffff0c7224 */ /* 0x000fe400078e0a0c */
[----:B------:R-:W-:Y:S02]  /*a520*/  @!P1 IMAD.IADD R7, R7, 0x1, -R0 ;  /* 0x0000000107079824 */ /* 0x000fe400078e0a00 */
[----:B------:R-:W-:Y:S02]  /*a530*/  IMAD R2, R0, R12, R10 ;  /* 0x0000000c00027224 */ /* 0x000fe400078e020a */
[----:B------:R-:W-:Y:S01]  /*a540*/  @!P4 IMAD.IADD R4, R4, 0x1, -R0 ;  /* 0x000000010404c824 */ /* 0x000fe200078e0a00 */
[----:B------:R-:W-:Y:S01]  /*a550*/  ISETP.GT.U32.AND P4, PT, R0, R7, PT ;  /* 0x000000070000720c */ /* 0x000fe20003f84070 */
[----:B------:R-:W-:-:S04]  /*a560*/  IMAD.MOV.U32 R10, RZ, RZ, R6 ;  /* 0x000000ffff0a7224 */ /* 0x000fc800078e0006 */
[----:B------:R-:W-:Y:S02]  /*a570*/  @!P6 IMAD.MOV R10, RZ, RZ, -R10 ;  /* 0x000000ffff0ae224 */ /* 0x000fe400078e0a0a */
[--C-:B------:R-:W-:Y:S01]  /*a580*/  @!P2 IMAD.IADD R5, R5, 0x1, -R0.reuse ;  /* 0x000000010505a824 */ /* 0x100fe200078e0a00 */
[----:B------:R-:W-:Y:S02]  /*a590*/  ISETP.GE.AND P2, PT, R24, RZ, PT ;  /* 0x000000ff1800720c */ /* 0x000fe40003f46270 */
[----:B------:R0:W-:Y:S04]  /*a5a0*/  STL [R1+0x68], R10 ;  /* 0x0000680a01007387 */ /* 0x0001e80000100800 */
[----:B------:R-:W4:Y:S01]  /*a5b0*/  LDL.LU R24, [R1+0x21c] ;  /* 0x00021c0001187983 */ /* 0x000f220000300800 */
[----:B------:R-:W-:Y:S01]  /*a5c0*/  @!P4 IMAD.IADD R7, R7, 0x1, -R0 ;  /* 0x000000010707c824 */ /* 0x000fe200078e0a00 */
[----:B------:R-:W-:-:S02]  /*a5d0*/  ISETP.GE.AND P1, PT, R20, RZ, PT ;  /* 0x000000ff1400720c */ /* 0x000fc40003f26270 */
[----:B------:R-:W-:Y:S01]  /*a5e0*/  ISETP.GT.U32.AND P6, PT, R0, R2, PT ;  /* 0x000000020000720c */ /* 0x000fe20003fc4070 */
[----:B------:R-:W-:-:S04]  /*a5f0*/  IMAD.MOV.U32 R12, RZ, RZ, R5 ;  /* 0x000000ffff0c7224 */ /* 0x000fc800078e0005 */
[----:B------:R-:W-:-:S06]  /*a600*/  @!P5 IMAD.MOV R12, RZ, RZ, -R12 ;  /* 0x000000ffff0cd224 */ /* 0x000fcc00078e0a0c */
[----:B------:R-:W-:Y:S02]  /*a610*/  @!P1 IMAD.MOV R7, RZ, RZ, -R7 ;  /* 0x000000ffff079224 */ /* 0x000fe400078e0a07 */
[----:B------:R-:W-:Y:S01]  /*a620*/  @!P6 IMAD.IADD R2, R2, 0x1, -R0 ;  /* 0x000000010202e824 */ /* 0x000fe200078e0a00 */
[----:B------:R-:W-:-:S13]  /*a630*/  ISETP.GT.U32.AND P0, PT, R0, R4, PT ;  /* 0x000000040000720c */ /* 0x000fda0003f04070 */
[----:B------:R-:W-:-:S04]  /*a640*/  @!P0 IMAD.IADD R4, R4, 0x1, -R0 ;  /* 0x0000000104048824 */ /* 0x000fc800078e0a00 */
[----:B------:R-:W-:Y:S01]  /*a650*/  @!P3 IMAD.MOV R4, RZ, RZ, -R4 ;  /* 0x000000ffff04b224 */ /* 0x000fe200078e0a04 */
[----:B--2---:R-:W-:Y:S02]  /*a660*/  IABS R9, R3 ;  /* 0x0000000300097213 */ /* 0x004fe40000000000 */
[----:B------:R-:W-:Y:S02]  /*a670*/  ISETP.GE.AND P4, PT, R3, RZ, PT ;  /* 0x000000ff0300720c */ /* 0x000fe40003f86270 */
[----:B------:R-:W2:Y:S04]  /*a680*/  LDL.LU R3, [R1+0x220] ;  /* 0x0002200001037983 */ /* 0x000ea80000300800 */
[----:B------:R-:W-:Y:S01]  /*a690*/  STL [R1+0x64], R12 ;  /* 0x0000640c01007387 */ /* 0x000fe20000100800 */
[----:B-----5:R-:W-:-:S02]  /*a6a0*/  IABS R8, R22 ;  /* 0x0000001600087213 */ /* 0x020fc40000000000 */
[----:B------:R-:W-:Y:S02]  /*a6b0*/  ISETP.GE.AND P6, PT, R22, RZ, PT ;  /* 0x000000ff1600720c */ /* 0x000fe40003fc6270 */
[----:B------:R-:W5:Y:S04]  /*a6c0*/  LDL.LU R22, [R1+0x224] ;  /* 0x0002240001167983 */ /* 0x000f680000300800 */
[----:B------:R-:W-:Y:S04]  /*a6d0*/  STL [R1+0x5c], R7 ;  /* 0x00005c0701007387 */ /* 0x000fe80000100800 */
[----:B------:R-:W5:Y:S01]  /*a6e0*/  LDL.LU R20, [R1+0x228] ;  /* 0x0002280001147983 */ /* 0x000f620000300800 */
[----:B------:R-:W-:-:S05]  /*a6f0*/  IABS R6, R23 ;  /* 0x0000001700067213 */ /* 0x000fca0000000000 */
[----:B------:R-:W-:-:S04]  /*a700*/  IMAD.HI.U32 R5, R11, R6, RZ ;  /* 0x000000060b057227 */ /* 0x000fc800078e00ff */
[----:B------:R-:W-:Y:S01]  /*a710*/  IMAD.MOV R5, RZ, RZ, -R5 ;  /* 0x000000ffff057224 */ /* 0x000fe200078e0a05 */
[----:B------:R-:W-:Y:S03]  /*a720*/  STL [R1+0x158], R4 ;  /* 0x0001580401007387 */ /* 0x000fe60000100800 */
[C---:B------:R-:W-:Y:S01]  /*a730*/  IMAD R6, R0.reuse, R5, R6 ;  /* 0x0000000500067224 */ /* 0x040fe200078e0206 */
[----:B---3--:R-:W-:Y:S02]  /*a740*/  ISETP.GE.AND P3, PT, R19, RZ, PT ;  /* 0x000000ff1300720c */ /* 0x008fe40003f66270 */
[----:B------:R-:W-:Y:S02]  /*a750*/  IABS R5, R19 ;  /* 0x0000001300057213 */ /* 0x000fe40000000000 */
[----:B------:R-:W3:Y:S01]  /*a760*/  LDL.LU R19, [R1+0x22c] ;  /* 0x00022c0001137983 */ /* 0x000ee20000300800 */
[----:B0-----:R-:W-:Y:S01]  /*a770*/  IMAD.HI.U32 R10, R11, R9, RZ ;  /* 0x000000090b0a7227 */ /* 0x001fe200078e00ff */
[----:B------:R-:W-:-:S02]  /*a780*/  ISETP.GT.U32.AND P5, PT, R0, R2, PT ;  /* 0x000000020000720c */ /* 0x000fc40003fa4070 */
[----:B------:R-:W-:Y:S01]  /*a790*/  ISETP.GE.AND P0, PT, R23, RZ, PT ;  /* 0x000000ff1700720c */ /* 0x000fe20003f06270 */
[----:B------:R-:W-:Y:S01]  /*a7a0*/  IMAD.MOV R10, RZ, RZ, -R10 ;  /* 0x000000ffff0a7224 */ /* 0x000fe200078e0a0a */
[----:B------:R-:W3:Y:S03]  /*a7b0*/  LDL.LU R16, [R1+0x230] ;  /* 0x0002300001107983 */ /* 0x000ee60000300800 */
[----:B------:R-:W-:Y:S01]  /*a7c0*/  IMAD R9, R0, R10, R9 ;  /* 0x0000000a00097224 */ /* 0x000fe200078e0209 */
[----:B------:R-:W3:Y:S01]  /*a7d0*/  LDL.LU R28, [R1+0x234] ;  /* 0x00023400011c7983 */ /* 0x000ee20000300800 */
[----:B------:R-:W-:-:S03]  /*a7e0*/  IMAD.HI.U32 R10, R11, R8, RZ ;  /* 0x000000080b0a7227 */ /* 0x000fc600078e00ff */
[----:B------:R-:W-:Y:S01]  /*a7f0*/  ISETP.GT.U32.AND P1, PT, R0, R9, PT ;  /* 0x000000090000720c */ /* 0x000fe20003f24070 */
[----:B------:R-:W-:Y:S01]  /*a800*/  @!P5 IMAD.IADD R2, R2, 0x1, -R0 ;  /* 0x000000010202d824 */ /* 0x000fe200078e0a00 */
[C---:B------:R-:W-:Y:S01]  /*a810*/  ISETP.GT.U32.AND P5, PT, R0.reuse, R6, PT ;  /* 0x000000060000720c */ /* 0x040fe20003fa4070 */
[----:B------:R-:W-:Y:S02]  /*a820*/  IMAD.MOV R10, RZ, RZ, -R10 ;  /* 0x000000ffff0a7224 */ /* 0x000fe400078e0a0a */
[----:B------:R-:W-:Y:S02]  /*a830*/  IMAD.MOV.U32 R14, RZ, RZ, R2 ;  /* 0x000000ffff0e7224 */ /* 0x000fe400078e0002 */
[----:B------:R-:W-:Y:S02]  /*a840*/  IMAD R8, R0, R10, R8 ;  /* 0x0000000a00087224 */ /* 0x000fe400078e0208 */
[----:B------:R-:W-:-:S03]  /*a850*/  @!P2 IMAD.MOV R14, RZ, RZ, -R14 ;  /* 0x000000ffff0ea224 */ /* 0x000fc600078e0a0e */
[----:B------:R-:W-:Y:S01]  /*a860*/  ISETP.GT.U32.AND P2, PT, R0, R8, PT ;  /* 0x000000080000720c */ /* 0x000fe20003f44070 */
[--C-:B------:R-:W-:Y:S02]  /*a870*/  @!P1 IMAD.IADD R9, R9, 0x1, -R0.reuse ;  /* 0x0000000109099824 */ /* 0x100fe400078e0a00 */
[----:B------:R-:W-:-:S03]  /*a880*/  @!P5 IMAD.IADD R6, R6, 0x1, -R0 ;  /* 0x000000010606d824 */ /* 0x000fc600078e0a00 */
[C---:B------:R-:W-:Y:S02]  /*a890*/  ISETP.GT.U32.AND P1, PT, R0.reuse, R9, PT ;  /* 0x000000090000720c */ /* 0x040fe40003f24070 */
[----:B------:R-:W-:-:S05]  /*a8a0*/  ISETP.GT.U32.AND P5, PT, R0, R6, PT ;  /* 0x000000060000720c */ /* 0x000fca0003fa4070 */
[--C-:B------:R-:W-:Y:S01]  /*a8b0*/  @!P2 IMAD.IADD R8, R8, 0x1, -R0.reuse ;  /* 0x000000010808a824 */ /* 0x100fe200078e0a00 */
[----:B------:R0:W-:Y:S04]  /*a8c0*/  STL [R1+0x144], R14 ;  /* 0x0001440e01007387 */ /* 0x0001e80000100800 */
[----:B------:R-:W-:Y:S01]  /*a8d0*/  ISETP.GT.U32.AND P2, PT, R0, R8, PT ;  /* 0x000000080000720c */ /* 0x000fe20003f44070 */
[--C-:B------:R-:W-:Y:S01]  /*a8e0*/  @!P1 IMAD.IADD R9, R9, 0x1, -R0.reuse ;  /* 0x0000000109099824 */ /* 0x100fe200078e0a00 */
[----:B------:R-:W3:Y:S01]  /*a8f0*/  LDL.LU R27, [R1+0x238] ;  /* 0x00023800011b7983 */ /* 0x000ee20000300800 */
[----:B------:R-:W-:Y:S02]  /*a900*/  @!P5 IMAD.IADD R6, R6, 0x1, -R0 ;  /* 0x000000010606d824 */ /* 0x000fe400078e0a00 */
[----:B------:R-:W-:-:S02]  /*a910*/  IMAD.MOV.U32 R15, RZ, RZ, R9 ;  /* 0x000000ffff0f7224 */ /* 0x000fc400078e0009 */
[----:B0-----:R-:W-:Y:S01]  /*a920*/  IMAD.MOV.U32 R14, RZ, RZ, R6 ;  /* 0x000000ffff0e7224 */ /* 0x001fe200078e0006 */
[----:B----4-:R-:W-:Y:S01]  /*a930*/  IABS R7, R24 ;  /* 0x0000001800077213 */ /* 0x010fe20000000000 */
[----:B------:R-:W-:Y:S02]  /*a940*/  @!P4 IMAD.MOV R15, RZ, RZ, -R15 ;  /* 0x000000ffff0fc224 */ /* 0x000fe400078e0a0f */
[----:B------:R-:W-:Y:S02]  /*a950*/  @!P0 IMAD.MOV R14, RZ, RZ, -R14 ;  /* 0x000000ffff0e8224 */ /* 0x000fe400078e0a0e */
[----:B------:R-:W-:Y:S01]  /*a960*/  IMAD.HI.U32 R12, R11, R7, RZ ;  /* 0x000000070b0c7227 */ /* 0x000fe200078e00ff */
[----:B------:R-:W-:Y:S03]  /*a970*/  STL [R1+0x48], R15 ;  /* 0x0000480f01007387 */ /* 0x000fe60000100800 */
[----:B------:R-:W-:Y:S01]  /*a980*/  @!P2 IMAD.IADD R8, R8, 0x1, -R0 ;  /* 0x000000010808a824 */ /* 0x000fe200078e0a00 */
[----:B------:R-:W-:Y:S01]  /*a990*/  STL [R1+0x110], R14 ;  /* 0x0001100e01007387 */ /* 0x000fe20000100800 */
[----:B------:R-:W-:-:S02]  /*a9a0*/  IMAD.MOV R12, RZ, RZ, -R12 ;  /* 0x000000ffff0c7224 */ /* 0x000fc400078e0a0c */
[----:B------:R-:W-:-:S04]  /*a9b0*/  IMAD.HI.U32 R13, R11, R5, RZ ;  /* 0x000000050b0d7227 */ /* 0x000fc800078e00ff */
[----:B------:R-:W-:Y:S02]  /*a9c0*/  IMAD R7, R0, R12, R7 ;  /* 0x0000000c00077224 */ /* 0x000fe400078e0207 */
[----:B------:R-:W-:-:S03]  /*a9d0*/  IMAD.MOV R13, RZ, RZ, -R13 ;  /* 0x000000ffff0d7224 */ /* 0x000fc600078e0a0d */
[C---:B------:R-:W-:Y:S01]  /*a9e0*/  ISETP.GT.U32.AND P5, PT, R0.reuse, R7, PT ;  /* 0x000000070000720c */ /* 0x040fe20003fa4070 */
[----:B------:R-:W-:-:S05]  /*a9f0*/  IMAD R5, R0, R13, R5 ;  /* 0x0000000d00057224 */ /* 0x000fca00078e0205 */
[----:B------:R-:W-:-:S07]  /*aa00*/  ISETP.GT.U32.AND P1, PT, R0, R5, PT ;  /* 0x000000050000720c */ /* 0x000fce0003f24070 */
[----:B------:R-:W-:-:S06]  /*aa10*/  @!P5 IMAD.IADD R7, R7, 0x1, -R0 ;  /* 0x000000010707d824 */ /* 0x000fcc00078e0a00 */
[----:B------:R-:W-:-:S05]  /*aa20*/  @!P1 IMAD.IADD R5, R5, 0x1, -R0 ;  /* 0x0000000105059824 */ /* 0x000fca00078e0a00 */
[----:B------:R-:W-:Y:S01]  /*aa30*/  ISETP.GT.U32.AND P1, PT, R0, R5, PT ;  /* 0x000000050000720c */ /* 0x000fe20003f24070 */
[----:B------:R-:W-:Y:S01]  /*aa40*/  @!P6 IMAD.MOV R8, RZ, RZ, -R8 ;  /* 0x000000ffff08e224 */ /* 0x000fe200078e0a08 */
[----:B------:R-:W-:-:S11]  /*aa50*/  ISETP.GE.AND P0, PT, R24, RZ, PT ;  /* 0x000000ff1800720c */ /* 0x000fd60003f06270 */
[----:B------:R-:W-:-:S04]  /*aa60*/  @!P1 IMAD.IADD R5, R5, 0x1, -R0 ;  /* 0x0000000105059824 */ /* 0x000fc800078e0a00 */
[----:B------:R-:W-:Y:S01]  /*aa70*/  @!P3 IMAD.MOV R5, RZ, RZ, -R5 ;  /* 0x000000ffff05b224 */ /* 0x000fe200078e0a05 */
[----:B--2---:R-:W-:Y:S02]  /*aa80*/  IABS R4, R3 ;  /* 0x0000000300047213 */ /* 0x004fe40000000000 */
[----:B------:R-:W-:Y:S02]  /*aa90*/  ISETP.GE.AND P2, PT, R3, RZ, PT ;  /* 0x000000ff0300720c */ /* 0x000fe40003f46270 */
[----:B------:R-:W2:Y:S01]  /*aaa0*/  LDL.LU R3, [R1+0x23c] ;  /* 0x00023c0001037983 */ /* 0x000ea20000300800 */
[----:B------:R-:W-:-:S04]  /*aab0*/  IMAD.HI.U32 R2, R11, R4, RZ ;  /* 0x000000040b027227 */ /* 0x000fc800078e00ff */
[----:B------:R-:W-:-:S04]  /*aac0*/  IMAD.MOV R12, RZ, RZ, -R2 ;  /* 0x000000ffff0c7224 */ /* 0x000fc800078e0a02 */
[----:B------:R-:W-:-:S05]  /*aad0*/  IMAD R4, R0, R12, R4 ;  /* 0x0000000c00047224 */ /* 0x000fca00078e0204 */
[----:B------:R-:W-:-:S13]  /*aae0*/  ISETP.GT.U32.AND P4, PT, R0, R4, PT ;  /* 0x000000040000720c */ /* 0x000fda0003f84070 */
[----:B------:R-:W-:Y:S01]  /*aaf0*/  @!P4 IMAD.IADD R4, R4, 0x1, -R0 ;  /* 0x000000010404c824 */ /* 0x000fe200078e0a00 */
[----:B------:R-:W-:Y:S02]  /*ab00*/  ISETP.GT.U32.AND P4, PT, R0, R7, PT ;  /* 0x000000070000720c */ /* 0x000fe40003f84070 */
[----:B-----5:R-:W-:-:S05]  /*ab10*/  IABS R23, R20 ;  /* 0x0000001400177213 */ /* 0x020fca0000000000 */
[----:B------:R-:W-:-:S04]  /*ab20*/  IMAD.HI.U32 R6, R11, R23, RZ ;  /* 0x000000170b067227 */ /* 0x000fc800078e00ff */
[----:B------:R-:W-:-:S04]  /*ab30*/  IMAD.MOV R6, RZ, RZ, -R6 ;  /* 0x000000ffff067224 */ /* 0x000fc800078e0a06 */
[----:B------:R-:W-:Y:S02]  /*ab40*/  IMAD R23, R0, R6, R23 ;  /* 0x0000000600177224 */ /* 0x000fe400078e0217 */
[----:B------:R-:W-:-:S03]  /*ab50*/  @!P4 IMAD.IADD R7, R7, 0x1, -R0 ;  /* 0x000000010707c824 */ /* 0x000fc600078e0a00 */
[----:B------:R-:W-:Y:S01]  /*ab60*/  ISETP.GT.U32.AND P4, PT, R0, R23, PT ;  /* 0x000000170000720c */ /* 0x000fe20003f84070 */
[----:B------:R-:W-:Y:S01]  /*ab70*/  STL [R1+0x114], R8 ;  /* 0x0001140801007387 */ /* 0x000fe20000100800 */
[----:B------:R-:W-:Y:S02]  /*ab80*/  IABS R10, R22 ;  /* 0x00000016000a7213 */ /* 0x000fe40000000000 */
[----:B------:R-:W-:Y:S02]  /*ab90*/  ISETP.GE.AND P1, PT, R22, RZ, PT ;  /* 0x000000ff1600720c */ /* 0x000fe40003f26270 */
[----:B------:R-:W4:Y:S01]  /*aba0*/  LDL.LU R22, [R1+0x240] ;  /* 0x0002400001167983 */ /* 0x000f220000300800 */
[----:B---3--:R-:W-:-:S06]  /*abb0*/  IABS R24, R19 ;  /* 0x0000001300187213 */ /* 0x008fcc0000000000 */
[----:B------:R-:W-:Y:S01]  /*abc0*/  @!P4 IMAD.IADD R23, R23, 0x1, -R0 ;  /* 0x000000011717c824 */ /* 0x000fe200078e0a00 */
[----:B------:R-:W-:Y:S02]  /*abd0*/  ISETP.GE.AND P4, PT, R19, RZ, PT ;  /* 0x000000ff1300720c */ /* 0x000fe40003f86270 */
[----:B------:R-:W3:Y:S01]  /*abe0*/  LDL.LU R19, [R1+0x244] ;  /* 0x0002440001137983 */ /* 0x000ee20000300800 */
[----:B------:R-:W-:-:S03]  /*abf0*/  ISETP.GT.U32.AND P6, PT, R0, R4, PT ;  /* 0x000000040000720c */ /* 0x000fc60003fc4070 */
[----:B------:R0:W-:Y:S02]  /*ac00*/  STL [R1+0xec], R5 ;  /* 0x0000ec0501007387 */ /* 0x0001e40000100800 */
[----:B0-----:R-:W-:-:S08]  /*ac10*/  IMAD.MOV.U32 R5, RZ, RZ, R7 ;  /* 0x000000ffff057224 */ /* 0x001fd000078e0007 */
[----:B------:R-:W-:Y:S02]  /*ac20*/  @!P6 IMAD.IADD R4, R4, 0x1, -R0 ;  /* 0x000000010404e824 */ /* 0x000fe400078e0a00 */
[----:B------:R-:W-:Y:S02]  /*ac30*/  @!P0 IMAD.MOV R5, RZ, RZ, -R5 ;  /* 0x000000ffff058224 */ /* 0x000fe400078e0a05 */
[----:B------:R-:W-:Y:S01]  /*ac40*/  @!P2 IMAD.MOV R4, RZ, RZ, -R4 ;  /* 0x000000ffff04a224 */ /* 0x000fe200078e0a04 */
[----:B------:R-:W-:Y:S02]  /*ac50*/  ISETP.GE.AND P6, PT, R20, RZ, PT ;  /* 0x000000ff1400720c */ /* 0x000fe40003fc6270 */
[----:B------:R0:W-:Y:S04]  /*ac60*/  STL [R1+0xdc], R5 ;  /* 0x0000dc0501007387 */ /* 0x0001e80000100800 */
[----:B------:R-:W5:Y:S04]  /*ac70*/  LDL.LU R29, [R1+0x248] ;  /* 0x00024800011d7983 */ /* 0x000f680000300800 */
[----:B------:R1:W-:Y:S04]  /*ac80*/  STL [R1+0xcc], R4 ;  /* 0x0000cc0401007387 */ /* 0x0003e80000100800 */
[----:B------:R-:W5:Y:S01]  /*ac90*/  LDL.LU R20, [R1+0x24c] ;  /* 0x00024c0001147983 */ /* 0x000f620000300800 */
[----:B------:R-:W-:-:S04]  /*aca0*/  IMAD.MOV.U32 R2, RZ, RZ, R10 ;  /* 0x000000ffff027224 */ /* 0x000fc800078e000a */
[----:B------:R-:W-:-:S04]  /*acb0*/  IMAD.HI.U32 R10, R11, R2, RZ ;  /* 0x000000020b0a7227 */ /* 0x000fc800078e00ff */
[----:B------:R-:W-:-:S04]  /*acc0*/  IMAD.MOV R10, RZ, RZ, -R10 ;  /* 0x000000ffff0a7224 */ /* 0x000fc800078e0a0a */
[----:B------:R-:W-:-:S05]  /*acd0*/  IMAD R2, R0, R10, R2 ;  /* 0x0000000a00027224 */ /* 0x000fca00078e0202 */
[----:B------:R-:W-:Y:S01]  /*ace0*/  ISETP.GT.U32.AND P5, PT, R0, R2, PT ;  /* 0x000000020000720c */ /* 0x000fe20003fa4070 */
[----:B------:R-:W-:-:S12]  /*acf0*/  IMAD.HI.U32 R8, R11, R24, RZ ;  /* 0x000000180b087227 */ /* 0x000fd800078e00ff */
[----:B------:R-:W-:-:S05]  /*ad00*/  @!P5 IMAD.IADD R2, R2, 0x1, -R0 ;  /* 0x000000010202d824 */ /* 0x000fca00078e0a00 */
[----:B------:R-:W-:Y:S01]  /*ad10*/  ISETP.GT.U32.AND P5, PT, R0, R2, PT ;  /* 0x000000020000720c */ /* 0x000fe20003fa4070 */
[----:B------:R-:W-:-:S04]  /*ad20*/  IMAD.MOV R8, RZ, RZ, -R8 ;  /* 0x000000ffff087224 */ /* 0x000fc800078e0a08 */
[----:B------:R-:W-:Y:S01]  /*ad30*/  IMAD R24, R0, R8, R24 ;  /* 0x0000000800187224 */ /* 0x000fe200078e0218 */
[----:B------:R-:W-:-:S07]  /*ad40*/  IABS R25, R16 ;  /* 0x0000001000197213 */ /* 0x000fce0000000000 */
[----:B------:R-:W-:Y:S01]  /*ad50*/  @!P5 IMAD.IADD R2, R2, 0x1, -R0 ;  /* 0x000000010202d824 */ /* 0x000fe200078e0a00 */
[----:B------:R-:W-:Y:S01]  /*ad60*/  ISETP.GT.U32.AND P5, PT, R0, R24, PT ;  /* 0x000000180000720c */ /* 0x000fe20003fa4070 */
[----:B------:R-:W-:Y:S01]  /*ad70*/  IMAD.HI.U32 R9, R11, R25, RZ ;  /* 0x000000190b097227 */ /* 0x000fe200078e00ff */
[----:B------:R-:W-:-:S03]  /*ad80*/  IABS R10, R28 ;  /* 0x0000001c000a7213 */ /* 0x000fc60000000000 */
[----:B------:R-:W-:Y:S01]  /*ad90*/  IMAD.MOV R9, RZ, RZ, -R9 ;  /* 0x000000ffff097224 */ /* 0x000fe200078e0a09 */
[----:B------:R-:W-:Y:S01]  /*ada0*/  IABS R6, R27 ;  /* 0x0000001b00067213 */ /* 0x000fe20000000000 */
[----:B------:R-:W-:-:S04]  /*adb0*/  IMAD.HI.U32 R14, R11, R10, RZ ;  /* 0x0000000a0b0e7227 */ /* 0x000fc800078e00ff */
[----:B------:R-:W-:Y:S02]  /*adc0*/  IMAD R25, R0, R9, R25 ;  /* 0x0000000900197224 */ /* 0x000fe400078e0219 */
[----:B------:R-:W-:Y:S01]  /*add0*/  @!P5 IMAD.IADD R24, R24, 0x1, -R0 ;  /* 0x000000011818d824 */ /* 0x000fe200078e0a00 */
[C---:B------:R-:W-:Y:S01]  /*ade0*/  ISETP.GT.U32.AND P3, PT, R0.reuse, R23, PT ;  /* 0x000000170000720c */ /* 0x040fe20003f64070 */
[----:B------:R-:W-:Y:S01]  /*adf0*/  IMAD.HI.U32 R13, R11, R6, RZ ;  /* 0x000000060b0d7227 */ /* 0x000fe200078e00ff */
[C---:B------:R-:W-:Y:S02]  /*ae00*/  ISETP.GT.U32.AND P0, PT, R0.reuse, R25, PT ;  /* 0x000000190000720c */ /* 0x040fe40003f04070 */
[----:B------:R-:W-:Y:S01]  /*ae10*/  ISETP.GT.U32.AND P5, PT, R0, R24, PT ;  /* 0x000000180000720c */ /* 0x000fe20003fa4070 */
[----:B------:R-:W-:Y:S02]  /*ae20*/  IMAD.MOV R14, RZ, RZ, -R14 ;  /* 0x000000ffff0e7224 */ /* 0x000fe400078e0a0e */
[----:B------:R-:W-:-:S02]  /*ae30*/  IMAD.MOV R13, RZ, RZ, -R13 ;  /* 0x000000ffff0d7224 */ /* 0x000fc400078e0a0d */
[C---:B------:R-:W-:Y:S02]  /*ae40*/  IMAD R10, R0.reuse, R14, R10 ;  /* 0x0000000e000a7224 */ /* 0x040fe400078e020a */
[C---:B------:R-:W-:Y:S02]  /*ae50*/  IMAD R6, R0.reuse, R13, R6 ;  /* 0x0000000d00067224 */ /* 0x040fe400078e0206 */
[----:B------:R-:W-:Y:S01]  /*ae60*/  @!P1 IMAD.MOV R2, RZ, RZ, -R2 ;  /* 0x000000ffff029224 */ /* 0x000fe200078e0a02 */
[C---:B------:R-:W-:Y:S01]  /*ae70*/  ISETP.GT.U32.AND P2, PT, R0.reuse, R10, PT ;  /* 0x0000000a0000720c */ /* 0x040fe20003f44070 */
[--C-:B------:R-:W-:Y:S01]  /*ae80*/  @!P3 IMAD.IADD R23, R23, 0x1, -R0.reuse ;  /* 0x000000011717b824 */ /* 0x100fe200078e0a00 */
[----:B------:R-:W-:Y:S01]  /*ae90*/  ISETP.GT.U32.AND P3, PT, R0, R6, PT ;  /* 0x000000060000720c */ /* 0x000fe20003f64070 */
[--C-:B------:R-:W-:Y:S01]  /*aea0*/  @!P5 IMAD.IADD R24, R24, 0x1, -R0.reuse ;  /* 0x000000011818d824 */ /* 0x100fe200078e0a00 */
[----:B------:R5:W-:Y:S01]  /*aeb0*/  STL [R1+0xc8], R2 ;  /* 0x0000c80201007387 */ /* 0x000be20000100800 */
[----:B------:R-:W-:Y:S01]  /*aec0*/  @!P0 IMAD.IADD R25, R25, 0x1, -R0 ;  /* 0x0000000119198824 */ /* 0x000fe200078e0a00 */
[----:B------:R-:W-:-:S02]  /*aed0*/  ISETP.GE.AND P5, PT, R28, RZ, PT ;  /* 0x000000ff1c00720c */ /* 0x000fc40003fa6270 */
[----:B------:R-:W5:Y:S05]  /*aee0*/  LDL.LU R28, [R1+0x250] ;  /* 0x00025000011c7983 */ /* 0x000f6a0000300800 */
[--C-:B------:R-:W-:Y:S02]  /*aef0*/  @!P2 IMAD.IADD R10, R10, 0x1, -R0.reuse ;  /* 0x000000010a0aa824 */ /* 0x100fe400078e0a00 */
[----:B------:R-:W-:-:S03]  /*af00*/  @!P3 IMAD.IADD R6, R6, 0x1, -R0 ;  /* 0x000000010606b824 */ /* 0x000fc600078e0a00 */
[----:B------:R-:W-:Y:S01]  /*af10*/  ISETP.GT.U32.AND P3, PT, R0, R10, PT ;  /* 0x0000000a0000720c */ /* 0x000fe20003f64070 */
[----:B------:R-:W-:Y:S02]  /*af20*/  @!P4 IMAD.MOV R24, RZ, RZ, -R24 ;  /* 0x000000ffff18c224 */ /* 0x000fe400078e0a18 */
[----:B------:R-:W-:-:S05]  /*af30*/  @!P6 IMAD.MOV R23, RZ, RZ, -R23 ;  /* 0x000000ffff17e224 */ /* 0x000fca00078e0a17 */
[----:B------:R-:W-:Y:S04]  /*af40*/  STL [R1+0x51e8], R23 ;  /* 0x0051e81701007387 */ /* 0x000fe80000100800 */
[----:B------:R-:W-:Y:S01]  /*af50*/  STL [R1+0x51ec], R24 ;  /* 0x0051ec1801007387 */ /* 0x000fe20000100800 */
[----:B------:R-:W-:Y:S01]  /*af60*/  @!P3 IMAD.IADD R10, R10, 0x1, -R0 ;  /* 0x000000010a0ab824 */ /* 0x000fe200078e0a00 */
[----:B------:R-:W-:Y:S02]  /*af70*/  ISETP.GT.U32.AND P6, PT, R0, R25, PT ;  /* 0x000000190000720c */ /* 0x000fe40003fc4070 */
[----:B--2---:R-:W-:-:S05]  /*af80*/  IABS R8, R3 ;  /* 0x0000000300087213 */ /* 0x004fca0000000000 */
[----:B------:R-:W-:-:S04]  /*af90*/  IMAD.HI.U32 R12, R11, R8, RZ ;  /* 0x000000080b0c7227 */ /* 0x000fc800078e00ff */
[----:B------:R-:W-:-:S04]  /*afa0*/  IMAD.MOV R12, RZ, RZ, -R12 ;  /* 0x000000ffff0c7224 */ /* 0x000fc800078e0a0c */
[----:B0-----:R-:W-:-:S05]  /*afb0*/  IMAD R5, R0, R12, R8 ;  /* 0x0000000c00057224 */ /* 0x001fca00078e0208 */
[----:B------:R-:W-:-:S13]  /*afc0*/  ISETP.GT.U32.AND P0, PT, R0, R5, PT ;  /* 0x000000050000720c */ /* 0x000fda0003f04070 */
[----:B------:R-:W-:-:S05]  /*afd0*/  @!P0 IMAD.IADD R5, R5, 0x1, -R0 ;  /* 0x0000000105058824 */ /* 0x000fca00078e0a00 */
[C---:B------:R-:W-:Y:S02]  /*afe0*/  ISETP.GT.U32.AND P4, PT, R0.reuse, R5, PT ;  /* 0x000000050000720c */ /* 0x040fe40003f84070 */
[----:B------:R-:W-:Y:S02]  /*aff0*/  ISETP.GE.AND P3, PT, R3, RZ, PT ;  /* 0x000000ff0300720c */ /* 0x000fe40003f66270 */
[----:B------:R-:W2:Y:S09]  /*b000*/  LDL.LU R3, [R1+0x254] ;  /* 0x0002540001037983 */ /* 0x000eb20000300800 */
[----:B------:R-:W-:Y:S01]  /*b010*/  @!P4 IMAD.IADD R5, R5, 0x1, -R0 ;  /* 0x000000010505c824 */ /* 0x000fe200078e0a00 */
[----:B------:R-:W-:-:S02]  /*b020*/  ISETP.GT.U32.AND P0, PT, R0, R6, PT ;  /* 0x000000060000720c */ /* 0x000fc40003f04070 */
[----:B----4-:R-:W-:Y:S02]  /*b030*/  IABS R9, R22 ;  /* 0x0000001600097213 */ /* 0x010fe40000000000 */
[----:B------:R-:W-:Y:S02]  /*b040*/  ISETP.GE.AND P4, PT, R22, RZ, PT ;  /* 0x000000ff1600720c */ /* 0x000fe40003f86270 */
[----:B------:R-:W4:Y:S01]  /*b050*/  LDL.LU R22, [R1+0x258] ;  /* 0x0002580001167983 */ /* 0x000f220000300800 */
[----:B------:R-:W-:Y:S01]  /*b060*/  IMAD.HI.U32 R8, R11, R9, RZ ;  /* 0x000000090b087227 */ /* 0x000fe200078e00ff */
[----:B---3--:R-:W-:-:S03]  /*b070*/  IABS R7, R19 ;  /* 0x0000001300077213 */ /* 0x008fc60000000000 */
[----:B------:R-:W-:Y:S02]  /*b080*/  IMAD.MOV R8, RZ, RZ, -R8 ;  /* 0x000000ffff087224 */ /* 0x000fe400078e0a08 */
[----:B-1----:R-:W-:-:S04]  /*b090*/  IMAD.HI.U32 R4, R11, R7, RZ ;  /* 0x000000070b047227 */ /* 0x002fc800078e00ff */
[C---:B------:R-:W-:Y:S02]  /*b0a0*/  IMAD R8, R0.reuse, R8, R9 ;  /* 0x0000000800087224 */ /* 0x040fe400078e0209 */
[----:B------:R-:W-:Y:S02]  /*b0b0*/  IMAD.MOV R4, RZ, RZ, -R4 ;  /* 0x000000ffff047224 */ /* 0x000fe400078e0a04 */
[--C-:B------:R-:W-:Y:S01]  /*b0c0*/  @!P6 IMAD.IADD R25, R25, 0x1, -R0.reuse ;  /* 0x000000011919e824 */ /* 0x100fe200078e0a00 */
[C---:B------:R-:W-:Y:S01]  /*b0d0*/  ISETP.GT.U32.AND P6, PT, R0.reuse, R8, PT ;  /* 0x000000080000720c */ /* 0x040fe20003fc4070 */
[----:B------:R-:W-:Y:S02]  /*b0e0*/  IMAD R7, R0, R4, R7 ;  /* 0x0000000400077224 */ /* 0x000fe400078e0207 */
[----:B------:R-:W-:-:S03]  /*b0f0*/  @!P0 IMAD.IADD R6, R6, 0x1, -R0 ;  /* 0x0000000106068824 */ /* 0x000fc600078e0a00 */
[----:B------:R-:W-:Y:S02]  /*b100*/  ISETP.GT.U32.AND P0, PT, R0, R7, PT ;  /* 0x000000070000720c */ /* 0x000fe40003f04070 */
[----:B------:R-:W-:Y:S02]  /*b110*/  ISETP.GE.AND P1, PT, R16, RZ, PT ;  /* 0x000000ff1000720c */ /* 0x000fe40003f26270 */
[----:B------:R-:W-:-:S03]  /*b120*/  ISETP.GE.AND P2, PT, R27, RZ, PT ;  /* 0x000000ff1b00720c */ /* 0x000fc60003f46270 */
[----:B------:R-:W-:Y:S02]  /*b130*/  @!P6 IMAD.IADD R8, R8, 0x1, -R0 ;  /* 0x000000010808e824 */ /* 0x000fe400078e0a00 */
[----:B------:R-:W-:-:S04]  /*b140*/  IMAD.MOV.U32 R14, RZ, RZ, R10 ;  /* 0x000000ffff0e7224 */ /* 0x000fc800078e000a */
[----:B------:R-:W-:Y:S01]  /*b150*/  @!P0 IMAD.IADD R7, R7, 0x1, -R0 ;  /* 0x0000000107078824 */ /* 0x000fe200078e0a00 */
[----:B------:R-:W-:Y:S01]  /*b160*/  ISETP.GT.U32.AND P0, PT, R0, R8, PT ;  /* 0x000000080000720c */ /* 0x000fe20003f04070 */
[----:B------:R-:W-:Y:S02]  /*b170*/  @!P1 IMAD.MOV R25, RZ, RZ, -R25 ;  /* 0x000000ffff199224 */ /* 0x000fe400078e0a19 */
[----:B------:R-:W-:Y:S01]  /*b180*/  @!P5 IMAD.MOV R14, RZ, RZ, -R14 ;  /* 0x000000ffff0ed224 */ /* 0x000fe200078e0a0e */
[----:B------:R-:W-:Y:S01]  /*b190*/  ISETP.GE.AND P6, PT, R19, RZ, PT ;  /* 0x000000ff1300720c */ /* 0x000fe20003fc6270 */
[----:B------:R-:W-:Y:S01]  /*b1a0*/  @!P2 IMAD.MOV R6, RZ, RZ, -R6 ;  /* 0x000000ffff06a224 */ /* 0x000fe200078e0a06 */
[----:B------:R-:W-:Y:S01]  /*b1b0*/  STL [R1+0x51f0], R25 ;  /* 0x0051f01901007387 */ /* 0x000fe20000100800 */
[----:B------:R-:W-:-:S03]  /*b1c0*/  @!P3 IMAD.MOV R5, RZ, RZ, -R5 ;  /* 0x000000ffff05b224 */ /* 0x000fc600078e0a05 */
[----:B------:R-:W3:Y:S01]  /*b1d0*/  LDL.LU R19, [R1+0x25c] ;  /* 0x00025c0001137983 */ /* 0x000ee20000300800 */
[----:B-----5:R-:W-:-:S03]  /*b1e0*/  IABS R2, R20 ;  /* 0x0000001400027213 */ /* 0x020fc60000000000 */
[----:B------:R-:W-:Y:S01]  /*b1f0*/  STL [R1+0x74], R14 ;  /* 0x0000740e01007387 */ /* 0x000fe20000100800 */
[----:B------:R-:W-:Y:S01]  /*b200*/  @!P0 IMAD.IADD R8, R8, 0x1, -R0 ;  /* 0x0000000108088824 */ /* 0x000fe200078e0a00 */
[----:B------:R-:W-:Y:S02]  /*b210*/  ISETP.GE.AND P0, PT, R20, RZ, PT ;  /* 0x000000ff1400720c */ /* 0x000fe40003f06270 */
[----:B------:R-:W5:Y:S04]  /*b220*/  LDL.LU R27, [R1+0x260] ;  /* 0x00026000011b7983 */ /* 0x000f680000300800 */
[----:B------:R2:W-:Y:S04]  /*b230*/  STL [R1+0x80], R6 ;  /* 0x0000800601007387 */ /* 0x0005e80000100800 */
[----:B------:R4:W-:Y:S04]  /*b240*/  STL [R1+0x84], R5 ;  /* 0x0000840501007387 */ /* 0x0009e80000100800 */
[----:B------:R-:W3:Y:S01]  /*b250*/  LDL.LU R20, [R1+0x264] ;  /* 0x0002640001147983 */ /* 0x000ee20000300800 */
[----:B------:R-:W-:Y:S01]  /*b260*/  IABS R9, R29 ;  /* 0x0000001d00097213 */ /* 0x000fe20000000000 */
[----:B------:R-:W-:-:S04]  /*b270*/  IMAD.HI.U32 R12, R11, R2, RZ ;  /* 0x000000020b0c7227 */ /* 0x000fc800078e00ff */
[----:B------:R-:W-:Y:S02]  /*b280*/  IMAD.MOV R12, RZ, RZ, -R12 ;  /* 0x000000ffff0c7224 */ /* 0x000fe400078e0a0c */
[----:B------:R-:W-:Y:S01]  /*b290*/  IMAD.HI.U32 R13, R11, R9, RZ ;  /* 0x000000090b0d7227 */ /* 0x000fe200078e00ff */
[----:B------:R-:W-:-:S03]  /*b2a0*/  ISETP.GT.U32.AND P1, PT, R0, R7, PT ;  /* 0x000000070000720c */ /* 0x000fc60003f24070 */
[----:B------:R-:W-:Y:S02]  /*b2b0*/  IMAD R2, R0, R12, R2 ;  /* 0x0000000c00027224 */ /* 0x000fe400078e0202 */
[----:B------:R-:W-:-:S04]  /*b2c0*/  IMAD.MOV R13, RZ, RZ, -R13 ;  /* 0x000000ffff0d7224 */ /* 0x000fc800078e0a0d */
[C---:B------:R-:W-:Y:S01]  /*b2d0*/  IMAD R9, R0.reuse, R13, R9 ;  /* 0x0000000d00097224 */ /* 0x040fe200078e0209 */
[----:B------:R-:W-:-:S04]  /*b2e0*/  ISETP.GT.U32.AND P3, PT, R0, R2, PT ;  /* 0x000000020000720c */ /* 0x000fc80003f64070 */
[----:B------:R-:W-:Y:S01]  /*b2f0*/  ISETP.GT.U32.AND P5, PT, R0, R9, PT ;  /* 0x000000090000720c */ /* 0x000fe20003fa4070 */
[----:B------:R-:W-:Y:S02]  /*b300*/  @!P1 IMAD.IADD R7, R7, 0x1, -R0 ;  /* 0x0000000107079824 */ /* 0x000fe400078e0a00 */
[----:B------:R-:W-:Y:S01]  /*b310*/  @!P4 IMAD.MOV R8, RZ, RZ, -R8 ;  /* 0x000000ffff08c224 */ /* 0x000fe200078e0a08 */
[----:B------:R-:W-:-:S05]  /*b320*/  IABS R4, R28 ;  /* 0x0000001c00047213 */ /* 0x000fca0000000000 */
[----:B------:R-:W-:-:S04]  /*b330*/  IMAD.HI.U32 R12, R11, R4, RZ ;  /* 0x000000040b0c7227 */ /* 0x000fc800078e00ff */
[----:B------:R-:W-:-:S04]  /*b340*/  IMAD.MOV R10, RZ, RZ, -R12 ;  /* 0x000000ffff0a7224 */ /* 0x000fc800078e0a0c */
[----:B------:R-:W-:-:S05]  /*b350*/  IMAD R4, R0, R10, R4 ;  /* 0x0000000a00047224 */ /* 0x000fca00078e0204 */
[----:B------:R-:W-:Y:S01]  /*b360*/  ISETP.GT.U32.AND P1, PT, R0, R4, PT ;  /* 0x000000040000720c */ /* 0x000fe20003f24070 */
[--C-:B------:R-:W-:Y:S01]  /*b370*/  @!P5 IMAD.IADD R9, R9, 0x1, -R0.reuse ;  /* 0x000000010909d824 */ /* 0x100fe200078e0a00 */
[----:B------:R-:W-:Y:S01]  /*b380*/  STL [R1+0x94], R8 ;  /* 0x0000940801007387 */ /* 0x000fe20000100800 */
[--C-:B------:R-:W-:Y:S02]  /*b390*/  @!P3 IMAD.IADD R2, R2, 0x1, -R0.reuse ;  /* 0x000000010202b824 */ /* 0x100fe400078e0a00 */
[----:B------:R-:W-:Y:S01]  /*b3a0*/  @!P6 IMAD.MOV R7, RZ, RZ, -R7 ;  /* 0x000000ffff07e224 */ /* 0x000fe200078e0a07 */
[----:B------:R-:W-:Y:S01]  /*b3b0*/  ISETP.GT.U32.AND P3, PT, R0, R9, PT ;  /* 0x000000090000720c */ /* 0x000fe20003f64070 */
[----:B------:R-:W3:Y:S06]  /*b3c0*/  LDL.LU R26, [R1+0x268] ;  /* 0x00026800011a7983 */ /* 0x000eec0000300800 */
[----:B------:R-:W-:-:S05]  /*b3d0*/  @!P1 IMAD.IADD R4, R4, 0x1, -R0 ;  /* 0x0000000104049824 */ /* 0x000fca00078e0a00 */
[C---:B------:R-:W-:Y:S01]  /*b3e0*/  ISETP.GT.U32.AND P1, PT, R0.reuse, R4, PT ;  /* 0x000000040000720c */ /* 0x040fe20003f24070 */
[----:B------:R-:W-:Y:S01]  /*b3f0*/  @!P3 IMAD.IADD R9, R9, 0x1, -R0 ;  /* 0x000000010909b824 */ /* 0x000fe200078e0a00 */
[----:B------:R-:W-:Y:S02]  /*b400*/  ISETP.GE.AND P2, PT, R29, RZ, PT ;  /* 0x000000ff1d00720c */ /* 0x000fe40003f46270 */
[----:B------:R-:W-:-:S09]  /*b410*/  ISETP.GT.U32.AND P4, PT, R0, R2, PT ;  /* 0x000000020000720c */ /* 0x000fd20003f84070 */
[--C-:B------:R-:W-:Y:S02]  /*b420*/  @!P1 IMAD.IADD R4, R4, 0x1, -R0.reuse ;  /* 0x0000000104049824 */ /* 0x100fe400078e0a00 */
[----:B------:R-:W-:Y:S01]  /*b430*/  @!P2 IMAD.MOV R9, RZ, RZ, -R9 ;  /* 0x000000ffff09a224 */ /* 0x000fe200078e0a09 */
[----:B------:R-:W-:Y:S01]  /*b440*/  ISETP.GE.AND P5, PT, R28, RZ, PT ;  /* 0x000000ff1c00720c */ /* 0x000fe20003fa6270 */
[----:B------:R-:W-:-:S12]  /*b450*/  @!P4 IMAD.IADD R2, R2, 0x1, -R0 ;  /* 0x000000010202c824 */ /* 0x000fd800078e0a00 */
[----:B------:R-:W-:Y:S01]  /*b460*/  @!P5 IMAD.MOV R4, RZ, RZ, -R4 ;  /* 0x000000ffff04d224 */ /* 0x000fe200078e0a04 */
[----:B--2---:R-:W-:Y:S02]  /*b470*/  IABS R6, R3 ;  /* 0x0000000300067213 */ /* 0x004fe40000000000 */
[----:B------:R-:W-:Y:S02]  /*b480*/  ISETP.GE.AND P6, PT, R3, RZ, PT ;  /* 0x000000ff0300720c */ /* 0x000fe40003fc6270 */
[----:B------:R-:W2:Y:S01]  /*b490*/  LDL.LU R3, [R1+0x26c] ;  /* 0x00026c0001037983 */ /* 0x000ea20000300800 */
[----:B------:R-:W-:-:S03]  /*b4a0*/  IMAD.HI.U32 R10, R11, R6, RZ ;  /* 0x000000060b0a7227 */ /* 0x000fc600078e00ff */
[----:B------:R0:W-:Y:S01]  /*b4b0*/  STL [R1+0x9c], R7 ;  /* 0x00009c0701007387 */ /* 0x0001e20000100800 */
[----:B------:R-:W-:-:S03]  /*b4c0*/  IMAD.MOV R10, RZ, RZ, -R10 ;  /* 0x000000ffff0a7224 */ /* 0x000fc600078e0a0a */
[----:B------:R-:W2:Y:S01]  /*b4d0*/  LDL.LU R29, [R1+0x270] ;  /* 0x00027000011d7983 */ /* 0x000ea20000300800 */
[----:B------:R-:W-:-:S03]  /*b4e0*/  IMAD R6, R0, R10, R6 ;  /* 0x0000000a00067224 */ /* 0x000fc600078e0206 */
[----:B------:R-:W2:Y:S01]  /*b4f0*/  LDL.LU R28, [R1+0x274] ;  /* 0x00027400011c7983 */ /* 0x000ea20000300800 */
[----:B----4-:R-:W-:-:S05]  /*b500*/  IABS R5, R22 ;  /* 0x0000001600057213 */ /* 0x010fca0000000000 */
[----:B0-----:R-:W-:-:S04]  /*b510*/  IMAD.HI.U32 R7, R11, R5, RZ ;  /* 0x000000050b077227 */ /* 0x001fc800078e00ff */
[----:B------:R-:W-:Y:S01]  /*b520*/  IMAD.MOV R7, RZ, RZ, -R7 ;  /* 0x000000ffff077224 */ /* 0x000fe200078e0a07 */
[----:B------:R-:W-:-:S03]  /*b530*/  ISETP.GT.U32.AND P3, PT, R0, R6, PT ;  /* 0x000000060000720c */ /* 0x000fc60003f64070 */
[----:B------:R-:W-:-:S05]  /*b540*/  IMAD R5, R0, R7, R5 ;  /* 0x0000000700057224 */ /* 0x000fca00078e0205 */
[----:B------:R-:W-:-:S05]  /*b550*/  ISETP.GT.U32.AND P1, PT, R0, R5, PT ;  /* 0x000000050000720c */ /* 0x000fca0003f24070 */
[----:B------:R-:W-:-:S05]  /*b560*/  @!P3 IMAD.IADD R6, R6, 0x1, -R0 ;  /* 0x000000010606b824 */ /* 0x000fca00078e0a00 */
[----:B------:R-:W-:-:S03]  /*b570*/  ISETP.GT.U32.AND P2, PT, R0, R6, PT ;  /* 0x000000060000720c */ /* 0x000fc60003f44070 */
[----:B------:R-:W-:Y:S01]  /*b580*/  @!P1 IMAD.IADD R5, R5, 0x1, -R0 ;  /* 0x0000000105059824 */ /* 0x000fe200078e0a00 */
[----:B------:R-:W-:-:S04]  /*b590*/  ISETP.GE.AND P4, PT, R22, RZ, PT ;  /* 0x000000ff1600720c */ /* 0x000fc80003f86270 */
[----:B------:R-:W-:Y:S01]  /*b5a0*/  ISETP.GT.U32.AND P1, PT, R0, R5, PT ;  /* 0x000000050000720c */ /* 0x000fe20003f24070 */
[----:B------:R0:W-:Y:S04]  /*b5b0*/  STL [R1+0x34], R9 ;  /* 0x0000340901007387 */ /* 0x0001e80000100800 */
[----:B------:R-:W-:Y:S02]  /*b5c0*/  @!P2 IMAD.IADD R6, R6, 0x1, -R0 ;  /* 0x000000010606a824 */ /* 0x000fe400078e0a00 */
[----:B0-----:R-:W-:-:S04]  /*b5d0*/  IMAD.MOV.U32 R9, RZ, RZ, R2 ;  /* 0x000000ffff097224 */ /* 0x001fc800078e0002 */
[----:B------:R-:W-:Y:S02]  /*b5e0*/  @!P0 IMAD.MOV R9, RZ, RZ, -R9 ;  /* 0x000000ffff098224 */ /* 0x000fe400078e0a09 */
[----:B------:R-:W-:Y:S02]  /*b5f0*/  @!P1 IMAD.IADD R5, R5, 0x1, -R0 ;  /* 0x0000000105059824 */ /* 0x000fe400078e0a00 */
[----:B------:R-:W-:Y:S01]  /*b600*/  @!P6 IMAD.MOV R6, RZ, RZ, -R6 ;  /* 0x000000ffff06e224 */ /* 0x000fe200078e0a06 */
[----:B------:R-:W-:Y:S01]  /*b610*/  STL [R1+0x4c], R9 ;  /* 0x00004c0901007387 */ /* 0x000fe20000100800 */
[----:B------:R-:W-:Y:S01]  /*b620*/  @!P4 IMAD.MOV R5, RZ, RZ, -R5 ;  /* 0x000000ffff05c224 */ /* 0x000fe200078e0a05 */
[----:B-----5:R-:W-:Y:S02]  /*b630*/  IABS R12, R27 ;  /* 0x0000001b000c7213 */ /* 0x020fe40000000000 */
[----:B------:R0:W-:Y:S01]  /*b640*/  STL [R1+0x54], R4 ;  /* 0x0000540401007387 */ /* 0x0001e20000100800 */
[----:B------:R-:W-:-:S03]  /*b650*/  ISETP.GE.AND P1, PT, R27, RZ, PT ;  /* 0x000000ff1b00720c */ /* 0x000fc60003f26270 */
[----:B------:R-:W4:Y:S04]  /*b660*/  LDL R17, [R1+0x278] ;  /* 0x0002780001117983 */ /* 0x000f280000100800 */
[----:B------:R-:W5:Y:S01]  /*b670*/  LDL R16, [R1+0x27c] ;  /* 0x00027c0001107983 */ /* 0x000f620000100800 */
[----:B---3--:R-:W-:-:S03]  /*b680*/  IABS R22, R20 ;  /* 0x0000001400167213 */ /* 0x008fc60000000000 */
[----:B------:R-:W3:Y:S01]  /*b690*/  LDL R27, [R1+0x280] ;  /* 0x00028000011b7983 */ /* 0x000ee20000100800 */
[----:B------:R-:W-:-:S03]  /*b6a0*/  ISETP.GE.AND P4, PT, R20, RZ, PT ;  /* 0x000000ff1400720c */ /* 0x000fc60003f86270 */
[----:B------:R3:W-:Y:S04]  /*b6b0*/  STL [R1+0x38], R6 ;  /* 0x0000380601007387 */ /* 0x0007e80000100800 */
[----:B------:R-:W5:Y:S01]  /*b6c0*/  LDL.LU R20, [R1+0x284] ;  /* 0x0002840001147983 */ /* 0x000f620000300800 */
[----:B------:R-:W-:-:S05]  /*b6d0*/  IABS R8, R19 ;  /* 0x0000001300087213 */ /* 0x000fca0000000000 */
[----:B------:R-:W-:-:S04]  /*b6e0*/  IMAD.HI.U32 R13, R11, R8, RZ ;  /* 0x000000080b0d7227 */ /* 0x000fc800078e00ff */
[----:B------:R-:W-:Y:S02]  /*b6f0*/  IMAD.MOV R13, RZ, RZ, -R13 ;  /* 0x000000ffff0d7224 */ /* 0x000fe400078e0a0d */
[----:B------:R-:W-:Y:S01]  /*b700*/  IMAD.HI.U32 R7, R11, R22, RZ ;  /* 0x000000160b077227 */ /* 0x000fe200078e00ff */
[----:B------:R-:W-:-:S03]  /*b710*/  ISETP.GE.AND P3, PT, R19, RZ, PT ;  /* 0x000000ff1300720c */ /* 0x000fc60003f66270 */
[----:B------:R-:W-:Y:S02]  /*b720*/  IMAD R8, R0, R13, R8 ;  /* 0x0000000d00087224 */ /* 0x000fe400078e0208 */
[----:B------:R-:W-:-:S03]  /*b730*/  IMAD.MOV R7, RZ, RZ, -R7 ;  /* 0x000000ffff077224 */ /* 0x000fc600078e0a07 */
[C---:B------:R-:W-:Y:S01]  /*b740*/  ISETP.GT.U32.AND P0, PT, R0.reuse, R8, PT ;  /* 0x000000080000720c */ /* 0x040fe20003f04070 */
[----:B------:R-:W-:Y:S02]  /*b750*/  IMAD R22, R0, R7, R22 ;  /* 0x0000000700167224 */ /* 0x000fe400078e0216 */
[----:B------:R-:W-:-:S03]  /*b760*/  IMAD.HI.U32 R10, R11, R12, RZ ;  /* 0x0000000c0b0a7227 */ /* 0x000fc600078e00ff */
[----:B------:R-:W-:Y:S01]  /*b770*/  ISETP.GT.U32.AND P2, PT, R0, R22, PT ;  /* 0x000000160000720c */ /* 0x000fe20003f44070 */
[----:B------:R-:W-:-:S04]  /*b780*/  IMAD.MOV R10, RZ, RZ, -R10 ;  /* 0x000000ffff0a7224 */ /* 0x000fc800078e0a0a */
[----:B------:R-:W-:Y:S02]  /*b790*/  IMAD R12, R0, R10, R12 ;  /* 0x0000000a000c7224 */ /* 0x000fe400078e020c */
[----:B------:R-:W-:-:S03]  /*b7a0*/  @!P0 IMAD.IADD R8, R8, 0x1, -R0 ;  /* 0x0000000108088824 */ /* 0x000fc600078e0a00 */
[----:B------:R-:W-:-:S03]  /*b7b0*/  ISETP.GT.U32.AND P5, PT, R0, R12, PT ;  /* 0x0000000c0000720c */ /* 0x000fc60003fa4070 */
[----:B------:R-:W-:Y:S01]  /*b7c0*/  @!P2 IMAD.IADD R22, R22, 0x1, -R0 ;  /* 0x000000011616a824 */ /* 0x000fe200078e0a00 */
[----:B------:R-:W-:-:S05]  /*b7d0*/  IABS R19, R26 ;  /* 0x0000001a00137213 */ /* 0x000fca0000000000 */
[----:B------:R-:W-:-:S04]  /*b7e0*/  IMAD.HI.U32 R2, R11, R19, RZ ;  /* 0x000000130b027227 */ /* 0x000fc800078e00ff */
[----:B------:R-:W-:-:S04]  /*b7f0*/  IMAD.MOV R2, RZ, RZ, -R2 ;  /* 0x000000ffff027224 */ /* 0x000fc800078e0a02 */
[----:B------:R-:W-:-:S05]  /*b800*/  IMAD R19, R0, R2, R19 ;  /* 0x0000000200137224 */ /* 0x000fca00078e0213 */
[C---:B------:R-:W-:Y:S02]  /*b810*/  ISETP.GT.U32.AND P0, PT, R0.reuse, R19, PT ;  /* 0x000000130000720c */ /* 0x040fe40003f04070 */
[----:B------:R-:W-:Y:S01]  /*b820*/  ISETP.GT.U32.AND P2, PT, R0, R22, PT ;  /* 0x000000160000720c */ /* 0x000fe20003f44070 */
[----:B------:R-:W-:Y:S01]  /*b830*/  @!P5 IMAD.IADD R12, R12, 0x1, -R0 ;  /* 0x000000010c0cd824 */ /* 0x000fe200078e0a00 */
[----:B------:R-:W-:-:S09]  /*b840*/  ISETP.GT.U32.AND P5, PT, R0, R8, PT ;  /* 0x000000080000720c */ /* 0x000fd20003fa4070 */
[----:B------:R-:W-:-:S05]  /*b850*/  @!P0 IMAD.IADD R19, R19, 0x1, -R0 ;  /* 0x0000000113138824 */ /* 0x000fca00078e0a00 */
[----:B------:R-:W-:Y:S01]  /*b860*/  ISETP.GT.U32.AND P0, PT, R0, R19, PT ;  /* 0x000000130000720c */ /* 0x000fe20003f04070 */
[--C-:B------:R-:W-:Y:S01]  /*b870*/  @!P2 IMAD.IADD R22, R22, 0x1, -R0.reuse ;  /* 0x000000011616a824 */ /* 0x100fe200078e0a00 */
[----:B------:R1:W-:Y:S01]  /*b880*/  STL [R1+0x3c], R5 ;  /* 0x00003c0501007387 */ /* 0x0003e20000100800 */
[----:B------:R-:W-:-:S04]  /*b890*/  @!P5 IMAD.IADD R8, R8, 0x1, -R0 ;  /* 0x000000010808d824 */ /* 0x000fc800078e0a00 */
[----:B------:R-:W-:-:S06]  /*b8a0*/  IMAD.MOV.U32 R13, RZ, RZ, R8 ;  /* 0x000000ffff0d7224 */ /* 0x000fcc00078e0008 */
[----:B------:R-:W-:Y:S02]  /*b8b0*/  @!P0 IMAD.IADD R19, R19, 0x1, -R0 ;  /* 0x0000000113138824 */ /* 0x000fe400078e0a00 */
[----:B------:R-:W-:Y:S01]  /*b8c0*/  @!P3 IMAD.MOV R13, RZ, RZ, -R13 ;  /* 0x000000ffff0db224 */ /* 0x000fe200078e0a0d */
[----:B------:R-:W-:Y:S02]  /*b8d0*/  ISETP.GE.AND P5, PT, R26, RZ, PT ;  /* 0x000000ff1a00720c */ /* 0x000fe40003fa6270 */
[----:B--2---:R-:W-:Y:S02]  /*b8e0*/  IABS R15, R3 ;  /* 0x00000003000f7213 */ /* 0x004fe40000000000 */
[----:B------:R-:W-:Y:S02]  /*b8f0*/  ISETP.GE.AND P2, PT, R3, RZ, PT ;  /* 0x000000ff0300720c */ /* 0x000fe40003f46270 */
[----:B------:R-:W2:Y:S01]  /*b900*/  LDL.LU R3, [R1+0x288] ;  /* 0x0002880001037983 */ /* 0x000ea20000300800 */
[----:B0-----:R-:W-:Y:S01]  /*b910*/  IMAD.HI.U32 R4, R11, R15, RZ ;  /* 0x0000000f0b047227 */ /* 0x001fe200078e00ff */
[----:B------:R-:W-:-:S03]  /*b920*/  IABS R18, R29 ;  /* 0x0000001d00127213 */ /* 0x000fc60000000000 */
[----:B------:R-:W-:Y:S01]  /*b930*/  IMAD.MOV R4, RZ, RZ, -R4 ;  /* 0x000000ffff047224 */ /* 0x000fe200078e0a04 */
[----:B------:R-:W2:Y:S04]  /*b940*/  LDL.LU R25, [R1+0x28c] ;  /* 0x00028c0001197983 */ /* 0x000ea80000300800 */
[----:B------:R-:W2:Y:S01]  /*b950*/  LDL.LU R24, [R1+0x290] ;  /* 0x0002900001187983 */ /* 0x000ea20000300800 */
[----:B------:R-:W-:-:S03]  /*b960*/  IMAD R15, R0, R4, R15 ;  /* 0x00000004000f7224 */ /* 0x000fc600078e020f */
[----:B------:R-:W-:Y:S01]  /*b970*/  STL [R1+0x5244], R19 ;  /* 0x0052441301007387 */ /* 0x000fe20000100800 */
[----:B------:R-:W-:-:S04]  /*b980*/  IMAD.HI.U32 R4, R11, R18, RZ ;  /* 0x000000120b047227 */ /* 0x000fc800078e00ff */
[----:B------:R-:W-:-:S04]  /*b990*/  IMAD.MOV R4, RZ, RZ, -R4 ;  /* 0x000000ffff047224 */ /* 0x000fc800078e0a04 */
[C---:B------:R-:W-:Y:S01]  /*b9a0*/  IMAD R18, R0.reuse, R4, R18 ;  /* 0x0000000400127224 */ /* 0x040fe200078e0212 */
[----:B----4-:R-:W-:Y:S02]  /*b9b0*/  IABS R4, R17 ;  /* 0x0000001100047213 */ /* 0x010fe40000000000 */
[----:B---3--:R-:W-:Y:S01]  /*b9c0*/  IABS R6, R27 ;  /* 0x0000001b00067213 */ /* 0x008fe20000000000 */
[----:B-----5:R-:W-:Y:S04]  /*b9d0*/  STL [R1+0x523c], R20 ;  /* 0x00523c1401007387 */ /* 0x020fe80000100800 */
[----:B------:R-:W3:Y:S04]  /*b9e0*/  LDL.LU R23, [R1+0x294] ;  /* 0x0002940001177983 */ /* 0x000ee80000300800 */
[----:B------:R-:W4:Y:S04]  /*b9f0*/  LDL.LU R21, [R1+0x298] ;  /* 0x0002980001157983 */ /* 0x000f280000300800 */
[----:B------:R-:W5:Y:S04]  /*ba00*/  LDL.LU R27, [R1+0x29c] ;  /* 0x00029c00011b7983 */ /* 0x000f680000300800 */
[----:B------:R0:W-:Y:S04]  /*ba10*/  STL [R1+0x30], R13 ;  /* 0x0000300d01007387 */ /* 0x0001e80000100800 */
[----:B------:R-:W5:Y:S04]  /*ba20*/  LDL.LU R26, [R1+0x2a0] ;  /* 0x0002a000011a7983 */ /* 0x000f680000300800 */
[----:B------:R-:W5:Y:S01]  /*ba30*/  LDL.LU R17, [R1+0x2a4] ;  /* 0x0002a40001117983 */ /* 0x000f620000300800 */
[----:B------:R-:W-:-:S02]  /*ba40*/  ISETP.GT.U32.AND P6, PT, R0, R12, PT ;  /* 0x0000000c0000720c */ /* 0x000fc40003fc4070 */
[----:B------:R-:W-:-:S05]  /*ba50*/  IABS R2, R28 ;  /* 0x0000001c00027213 */ /* 0x000fca0000000000 */
[----:B------:R-:W-:-:S06]  /*ba60*/  IMAD.HI.U32 R7, R11, R2, RZ ;  /* 0x000000020b077227 */ /* 0x000fcc00078e00ff */
[----:B------:R-:W-:Y:S01]  /*ba70*/  @!P6 IMAD.IADD R12, R12, 0x1, -R0 ;  /* 0x000000010c0ce824 */ /* 0x000fe200078e0a00 */
[----:B------:R-:W-:Y:S01]  /*ba80*/  ISETP.GT.U32.AND P6, PT, R0, R15, PT ;  /* 0x0000000f0000720c */ /* 0x000fe20003fc4070 */
[----:B------:R-:W-:-:S04]  /*ba90*/  IMAD.MOV R7, RZ, RZ, -R7 ;  /* 0x000000ffff077224 */ /* 0x000fc800078e0a07 */
[C---:B------:R-:W-:Y:S01]  /*baa0*/  IMAD R2, R0.reuse, R7, R2 ;  /* 0x0000000700027224 */ /* 0x040fe200078e0202 */
[----:B------:R-:W-:-:S07]  /*bab0*/  ISETP.GT.U32.AND P0, PT, R0, R18, PT ;  /* 0x000000120000720c */ /* 0x000fce0003f04070 */
[----:B------:R-:W-:Y:S01]  /*bac0*/  @!P6 IMAD.IADD R15, R15, 0x1, -R0 ;  /* 0x000000010f0fe824 */ /* 0x000fe200078e0a00 */
[----:B------:R-:W-:Y:S02]  /*bad0*/  ISETP.GT.U32.AND P6, PT, R0, R2, PT ;  /* 0x000000020000720c */ /* 0x000fe40003fc4070 */
[----:B-1----:R-:W-:-:S03]  /*bae0*/  IABS R5, R16 ;  /* 0x0000001000057213 */ /* 0x002fc60000000000 */
[----:B------:R-:W-:Y:S02]  /*baf0*/  @!P0 IMAD.IADD R18, R18, 0x1, -R0 ;  /* 0x0000000112128824 */ /* 0x000fe400078e0a00 */
[----:B------:R-:W-:-:S06]  /*bb00*/  IMAD.HI.U32 R8, R11, R6, RZ ;  /* 0x000000060b087227 */ /* 0x000fcc00078e00ff */
[----:B------:R-:W-:Y:S01]  /*bb10*/  @!P6 IMAD.IADD R2, R2, 0x1, -R0 ;  /* 0x000000010202e824 */ /* 0x000fe200078e0a00 */
[----:B------:R-:W-:Y:S01]  /*bb20*/  ISETP.GT.U32.AND P0, PT, R0, R18, PT ;  /* 0x000000120000720c */ /* 0x000fe20003f04070 */
[----:B------:R-:W-:-:S03]  /*bb30*/  IMAD.HI.U32 R9, R11, R5, RZ ;  /* 0x000000050b097227 */ /* 0x000fc600078e00ff */
[C---:B------:R-:W-:Y:S01]  /*bb40*/  ISETP.GT.U32.AND P6, PT, R0.reuse, R2, PT ;  /* 0x000000020000720c */ /* 0x040fe20003fc4070 */
[----:B------:R-:W-:Y:S02]  /*bb50*/  IMAD.MOV R8, RZ, RZ, -R8 ;  /* 0x000000ffff087224 */ /* 0x000fe400078e0a08 */
[----:B------:R-:W-:Y:S02]  /*bb60*/  IMAD.MOV R9, RZ, RZ, -R9 ;  /* 0x000000ffff097224 */ /* 0x000fe400078e0a09 */
[C---:B------:R-:W-:Y:S02]  /*bb70*/  IMAD R6, R0.reuse, R8, R6 ;  /* 0x0000000800067224 */ /* 0x040fe400078e0206 */
[----:B------:R-:W-:Y:S01]  /*bb80*/  IMAD R5, R0, R9, R5 ;  /* 0x0000000900057224 */ /* 0x000fe200078e0205 */
[----:B------:R-:W-:Y:S01]  /*bb90*/  IABS R7, R20 ;  /* 0x0000001400077213 */ /* 0x000fe20000000000 */
[----:B------:R-:W-:Y:S02]  /*bba0*/  @!P0 IMAD.IADD R18, R18, 0x1, -R0 ;  /* 0x0000000112128824 */ /* 0x000fe400078e0a00 */
[----:B------:R-:W-:Y:S01]  /*bbb0*/  IMAD.HI.U32 R10, R11, R4, RZ ;  /* 0x000000040b0a7227 */ /* 0x000fe200078e00ff */
[----:B------:R-:W-:-:S03]  /*bbc0*/  ISETP.GT.U32.AND P0, PT, R0, R5, PT ;  /* 0x000000050000720c */ /* 0x000fc60003f04070 */
[----:B------:R-:W-:Y:S01]  /*bbd0*/  @!P6 IMAD.IADD R2, R2, 0x1, -R0 ;  /* 0x000000010202e824 */ /* 0x000fe200078e0a00 */
[----:B------:R-:W-:Y:S01]  /*bbe0*/  ISETP.GT.U32.AND P6, PT, R0, R6, PT ;  /* 0x000000060000720c */ /* 0x000fe20003fc4070 */
[----:B------:R-:W-:Y:S02]  /*bbf0*/  IMAD.MOV R10, RZ, RZ, -R10 ;  /* 0x000000ffff0a7224 */ /* 0x000fe400078e0a0a */
[----:B0-----:R-:W-:-:S04]  /*bc00*/  IMAD.HI.U32 R13, R11, R7, RZ ;  /* 0x000000070b0d7227 */ /* 0x001fc800078e00ff */
[----:B------:R-:W-:Y:S02]  /*bc10*/  IMAD R4, R0, R10, R4 ;  /* 0x0000000a00047224 */ /* 0x000fe400078e0204 */
[----:B------:R-:W-:Y:S02]  /*bc20*/  IMAD.MOV R13, RZ, RZ, -R13 ;  /* 0x000000ffff0d7224 */ /* 0x000fe400078e0a0d */
[--C-:B------:R-:W-:Y:S02]  /*bc30*/  @!P0 IMAD.IADD R5, R5, 0x1, -R0.reuse ;  /* 0x0000000105058824 */ /* 0x100fe400078e0a00 */
[----:B------:R-:W-:Y:S01]  /*bc40*/  @!P6 IMAD.IADD R6, R6, 0x1, -R0 ;  /* 0x000000010606e824 */ /* 0x000fe200078e0a00 */
[----:B------:R-:W-:Y:S01]  /*bc50*/  ISETP.GE.AND P6, PT, R28, RZ, PT ;  /* 0x000000ff1c00720c */ /* 0x000fe20003fc6270 */
[----:B------:R-:W-:Y:S01]  /*bc60*/  IMAD R7, R0, R13, R7 ;  /* 0x0000000d00077224 */ /* 0x000fe200078e0207 */
[----:B------:R-:W-:Y:S02]  /*bc70*/  ISETP.GE.AND P0, PT, R29, RZ, PT ;  /* 0x000000ff1d00720c */ /* 0x000fe40003f06270 */
[----:B--2---:R-:W-:-:S05]  /*bc80*/  IABS R8, R3 ;  /* 0x0000000300087213 */ /* 0x004fca0000000000 */
[----:B------:R-:W-:Y:S01]  /*bc90*/  IMAD.HI.U32 R16, R11, R8, RZ ;  /* 0x000000080b107227 */ /* 0x000fe200078e00ff */
[----:B------:R-:W-:-:S03]  /*bca0*/  IABS R9, R25 ;  /* 0x0000001900097213 */ /* 0x000fc60000000000 */
[----:B------:R-:W-:Y:S01]  /*bcb0*/  IMAD.MOV R16, RZ, RZ, -R16 ;  /* 0x000000ffff107224 */ /* 0x000fe200078e0a10 */
[----:B------:R-:W-:Y:S01]  /*bcc0*/  IABS R10, R24 ;  /* 0x00000018000a7213 */ /* 0x000fe20000000000 */
[----:B------:R-:W-:-:S04]  /*bcd0*/  IMAD.HI.U32 R14, R11, R9, RZ ;  /* 0x000000090b0e7227 */ /* 0x000fc800078e00ff */
[C---:B------:R-:W-:Y:S02]  /*bce0*/  IMAD R8, R0.reuse, R16, R8 ;  /* 0x0000001000087224 */ /* 0x040fe400078e0208 */
[----:B------:R-:W-:Y:S01]  /*bcf0*/  IMAD.HI.U32 R13, R11, R10, RZ ;  /* 0x0000000a0b0d7227 */ /* 0x000fe200078e00ff */
[----:B------:R-:W-:Y:S03]  /*bd00*/  STL [R1+0x5240], R3 ;  /* 0x0052400301007387 */ /* 0x000fe60000100800 */
[----:B------:R-:W-:Y:S01]  /*bd10*/  IMAD.MOV R14, RZ, RZ, -R14 ;  /* 0x000000ffff0e7224 */ /* 0x000fe200078e0a0e */
[----:B------:R0:W-:Y:S01]  /*bd20*/  STL [R1+0x5248], R25 ;  /* 0x0052481901007387 */ /* 0x0001e20000100800 */
[----:B------:R-:W-:Y:S02]  /*bd30*/  IMAD.MOV R13, RZ, RZ, -R13 ;  /* 0x000000ffff0d7224 */ /* 0x000fe400078e0a0d */
[----:B------:R-:W-:-:S02]  /*bd40*/  IMAD R9, R0, R14, R9 ;  /* 0x0000000e00097224 */ /* 0x000fc400078e0209 */
[----:B------:R-:W-:Y:S01]  /*bd50*/  IMAD R10, R0, R13, R10 ;  /* 0x0000000d000a7224 */ /* 0x000fe200078e020a */
[----:B---3--:R-:W-:Y:S02]  /*bd60*/  IABS R28, R23 ;  /* 0x00000017001c7213 */ /* 0x008fe40000000000 */
[----:B----4-:R-:W-:Y:S02]  /*bd70*/  IABS R16, R21 ;  /* 0x0000001500107213 */ /* 0x010fe40000000000 */
[----:B-----5:R-:W-:Y:S01]  /*bd80*/  IABS R29, R27 ;  /* 0x0000001b001d7213 */ /* 0x020fe20000000000 */
[----:B------:R-:W-:-:S04]  /*bd90*/  IMAD.HI.U32 R20, R11, R28, RZ ;  /* 0x0000001c0b147227 */ /* 0x000fc800078e00ff */
[----:B0-----:R-:W-:-:S04]  /*bda0*/  IMAD.HI.U32 R25, R11, R16, RZ ;  /* 0x000000100b197227 */ /* 0x001fc800078e00ff */
[----:B------:R-:W-:Y:S01]  /*bdb0*/  IMAD.HI.U32 R19, R11, R29, RZ ;  /* 0x0000001d0b137227 */ /* 0x000fe200078e00ff */
[----:B------:R-:W-:Y:S02]  /*bdc0*/  IABS R13, R26 ;  /* 0x0000001a000d7213 */ /* 0x000fe40000000000 */
[----:B------:R-:W-:Y:S01]  /*bdd0*/  IABS R14, R17 ;  /* 0x00000011000e7213 */ /* 0x000fe20000000000 */
[----:B------:R-:W-:Y:S02]  /*bde0*/  IMAD.MOV R20, RZ, RZ, -R20 ;  /* 0x000000ffff147224 */ /* 0x000fe400078e0a14 */
[----:B------:R-:W-:Y:S02]  /*bdf0*/  IMAD.MOV R25, RZ, RZ, -R25 ;  /* 0x000000ffff197224 */ /* 0x000fe400078e0a19 */
[----:B------:R-:W-:Y:S02]  /*be00*/  IMAD.MOV R19, RZ, RZ, -R19 ;  /* 0x000000ffff137224 */ /* 0x000fe400078e0a13 */
[----:B------:R-:W-:-:S02]  /*be10*/  IMAD R28, R0, R20, R28 ;  /* 0x00000014001c7224 */ /* 0x000fc400078e021c */
[----:B------:R-:W-:-:S04]  /*be20*/  IMAD.HI.U32 R3, R11, R13, RZ ;  /* 0x0000000d0b037227 */ /* 0x000fc800078e00ff */
[----:B------:R-:W-:-:S04]  /*be30*/  IMAD.HI.U32 R20, R11, R14, RZ ;  /* 0x0000000e0b147227 */ /* 0x000fc800078e00ff */
[C---:B------:R-:W-:Y:S02]  /*be40*/  IMAD R16, R0.reuse, R25, R16 ;  /* 0x0000001900107224 */ /* 0x040fe400078e0210 */
[----:B------:R-:W2:Y:S01]  /*be50*/  LDL.LU R25, [R1+0x5248] ;  /* 0x0052480001197983 */ /* 0x000ea20000300800 */
[----:B------:R-:W-:-:S03]  /*be60*/  IMAD R11, R0, R19, R29 ;  /* 0x00000013000b7224 */ /* 0x000fc600078e021d */
[----:B------:R-:W3:Y:S01]  /*be70*/  LDL.LU R19, [R1+0x5244] ;  /* 0x0052440001137983 */ /* 0x000ee20000300800 */
[----:B------:R-:W-:Y:S02]  /*be80*/  IMAD.MOV R3, RZ, RZ, -R3 ;  /* 0x000000ffff037224 */ /* 0x000fe400078e0a03 */
[----:B------:R-:W-:Y:S02]  /*be90*/  @!P1 IMAD.MOV R12, RZ, RZ, -R12 ;  /* 0x000000ffff0c9224 */ /* 0x000fe400078e0a0c */
[----:B------:R-:W-:Y:S02]  /*bea0*/  IMAD R13, R0, R3, R13 ;  /* 0x00000003000d7224 */ /* 0x000fe400078e020d */
[----:B------:R-:W4:Y:S01]  /*beb0*/  LDL.LU R3, [R1+0x5240] ;  /* 0x0052400001037983 */ /* 0x000f220000300800 */
[----:B------:R-:W-:-:S03]  /*bec0*/  IMAD.MOV R29, RZ, RZ, -R20 ;  /* 0x000000ffff1d7224 */ /* 0x000fc600078e0a14 */
[----:B------:R-:W5:Y:S04]  /*bed0*/  LDL.LU R20, [R1+0x523c] ;  /* 0x00523c0001147983 */ /* 0x000f680000300800 */
[----:B------:R0:W-:Y:S04]  /*bee0*/  STL [R1+0x51e4], R12 ;  /* 0x0051e40c01007387 */ /* 0x0001e80000100800 */
[----:B0-----:R-:W2:Y:S01]  /*bef0*/  LDL.LU R12, [R1+0x280] ;  /* 0x00028000010c7983 */ /* 0x001ea20000300800 */
[----:B------:R-:W-:-:S05]  /*bf00*/  @!P4 IMAD.MOV R22, RZ, RZ, -R22 ;  /* 0x000000ffff16c224 */ /* 0x000fca00078e0a16 */
[----:B------:R0:W-:Y:S04]  /*bf10*/  STL [R1+0x51f4], R22 ;  /* 0x0051f41601007387 */ /* 0x0001e80000100800 */
[----:B0-----:R-:W4:Y:S01]  /*bf20*/  LDL.LU R22, [R1+0x27c] ;  /* 0x00027c0001167983 */ /* 0x001f220000300800 */
[----:B------:R-:W-:-:S13]  /*bf30*/  ISETP.GT.U32.AND P3, PT, R0, R15, PT ;  /* 0x0000000f0000720c */ /* 0x000fda0003f64070 */
[----:B------:R-:W-:Y:S01]  /*bf40*/  @!P3 IMAD.IADD R15, R15, 0x1, -R0 ;  /* 0x000000010f0fb824 */ /* 0x000fe200078e0a00 */
[----:B------:R-:W-:-:S13]  /*bf50*/  ISETP.GT.U32.AND P3, PT, R0, R4, PT ;  /* 0x000000040000720c */ /* 0x000fda0003f64070 */
[----:B------:R-:W-:Y:S01]  /*bf60*/  @!P3 IMAD.IADD R4, R4, 0x1, -R0 ;  /* 0x000000010404b824 */ /* 0x000fe200078e0a00 */
[----:B------:R-:W-:Y:S01]  /*bf70*/  ISETP.GT.U32.AND P3, PT, R0, R7, PT ;  /* 0x000000070000720c */ /* 0x000fe20003f64070 */
[----:B---3--:R-:W-:-:S05]  /*bf80*/  @!P5 IMAD.MOV R19, RZ, RZ, -R19 ;  /* 0x000000ffff13d224 */ /* 0x008fca00078e0a13 */
[----:B------:R0:W-:Y:S04]  /*bf90*/  STL [R1+0x51f8], R19 ;  /* 0x0051f81301007387 */ /* 0x0001e80000100800 */
[----:B0-----:R-:W3:Y:S03]  /*bfa0*/  LDL.LU R19, [R1+0x278] ;  /* 0x0002780001137983 */ /* 0x001ee60000300800 */
[----:B------:R-:W-:Y:S01]  /*bfb0*/  @!P3 IMAD.IADD R7, R7, 0x1, -R0 ;  /* 0x000000010707b824 */ /* 0x000fe200078e0a00 */
[C---:B------:R-:W-:Y:S02]  /*bfc0*/  ISETP.GT.U32.AND P3, PT, R0.reuse, R8, PT ;  /* 0x000000080000720c */ /* 0x040fe40003f64070 */
[----:B------:R-:W-:-:S11]  /*bfd0*/  ISETP.GT.U32.AND P1, PT, R0, R4, PT ;  /* 0x000000040000720c */ /* 0x000fd60003f24070 */
[--C-:B------:R-:W-:Y:S01]  /*bfe0*/  @!P3 IMAD.IADD R8, R8, 0x1, -R0.reuse ;  /* 0x000000010808b824 */ /* 0x100fe200078e0a00 */
[----:B------:R-:W-:Y:S01]  /*bff0*/  ISETP.GT.U32.AND P3, PT, R0, R9, PT ;  /* 0x000000090000720c */ /* 0x000fe20003f64070 */
[----:B------:R-:W-:Y:S01]  /*c000*/  @!P1 IMAD.IADD R4, R4, 0x1, -R0 ;  /* 0x0000000104049824 */ /* 0x000fe200078e0a00 */
[----:B------:R-:W-:-:S11]  /*c010*/  ISETP.GT.U32.AND P1, PT, R0, R28, PT ;  /* 0x0000001c0000720c */ /* 0x000fd60003f24070 */
[--C-:B------:R-:W-:Y:S01]  /*c020*/  @!P3 IMAD.IADD R9, R9, 0x1, -R0.reuse ;  /* 0x000000010909b824 */ /* 0x100fe200078e0a00 */
[C---:B------:R-:W-:Y:S02]  /*c030*/  ISETP.GT.U32.AND P3, PT, R0.reuse, R5, PT ;  /* 0x000000050000720c */ /* 0x040fe40003f64070 */
[----:B------:R-:W-:Y:S01]  /*c040*/  ISETP.GT.U32.AND P4, PT, R0, R6, PT ;  /* 0x000000060000720c */ /* 0x000fe20003f84070 */
[----:B------:R-:W-:Y:S01]  /*c050*/  @!P1 IMAD.IADD R28, R28, 0x1, -R0 ;  /* 0x000000011c1c9824 */ /* 0x000fe200078e0a00 */
[----:B--2---:R-:W-:Y:S01]  /*c060*/  ISETP.GE.AND P1, PT, R12, RZ, PT ;  /* 0x000000ff0c00720c */ /* 0x004fe20003f26270 */
[----:B------:R-:W-:-:S08]  /*c070*/  @!P2 IMAD.MOV R15, RZ, RZ, -R15 ;  /* 0x000000ffff0fa224 */ /* 0x000fd000078e0a0f */
[--C-:B------:R-:W-:Y:S01]  /*c080*/  @!P3 IMAD.IADD R5, R5, 0x1, -R0.reuse ;  /* 0x000000010505b824 */ /* 0x100fe200078e0a00 */
[----:B------:R-:W-:Y:S01]  /*c090*/  ISETP.GT.U32.AND P3, PT, R0, R16, PT ;  /* 0x000000100000720c */ /* 0x000fe20003f64070 */
[----:B------:R-:W-:Y:S01]  /*c0a0*/  @!P4 IMAD.IADD R6, R6, 0x1, -R0 ;  /* 0x000000010606c824 */ /* 0x000fe200078e0a00 */
[C---:B------:R-:W-:Y:S01]  /*c0b0*/  ISETP.GT.U32.AND P2, PT, R0.reuse, R7, PT ;  /* 0x000000070000720c */ /* 0x040fe20003f44070 */
[----:B------:R-:W-:Y:S02]  /*c0c0*/  @!P0 IMAD.MOV R18, RZ, RZ, -R18 ;  /* 0x000000ffff128224 */ /* 0x000fe400078e0a12 */
[----:B------:R-:W-:Y:S01]  /*c0d0*/  @!P6 IMAD.MOV R2, RZ, RZ, -R2 ;  /* 0x000000ffff02e224 */ /* 0x000fe200078e0a02 */
[----:B------:R-:W-:Y:S01]  /*c0e0*/  ISETP.GT.U32.AND P5, PT, R0, R9, PT ;  /* 0x000000090000720c */ /* 0x000fe20003fa4070 */
[----:B------:R-:W-:Y:S01]  /*c0f0*/  @!P1 IMAD.MOV R6, RZ, RZ, -R6 ;  /* 0x000000ffff069224 */ /* 0x000fe200078e0a06 */
[----:B------:R-:W0:Y:S05]  /*c100*/  LDC R12, c[0x0][0x23c] ;  /* 0x00008f00ff0c7b82 */ /* 0x000e2a0000000800 */
[----:B------:R-:W-:Y:S01]  /*c110*/  @!P3 IMAD.IADD R16, R16, 0x1, -R0 ;  /* 0x000000011010b824 */ /* 0x000fe200078e0a00 */
[----:B------:R-:W-:-:S04]  /*c120*/  ISETP.GT.U32.AND P0, PT, R0, R8, PT ;  /* 0x000000080000720c */ /* 0x000fc80003f04070 */
[C---:B------:R-:W-:Y:S02]  /*c130*/  ISETP.GT.U32.AND P1, PT, R0.reuse, R16, PT ;  /* 0x000000100000720c */ /* 0x040fe40003f24070 */
[C---:B------:R-:W-:Y:S01]  /*c140*/  ISETP.GT.U32.AND P6, PT, R0.reuse, R10, PT ;  /* 0x0000000a0000720c */ /* 0x040fe20003fc4070 */
[--C-:B------:R-:W-:Y:S01]  /*c150*/  @!P2 IMAD.IADD R7, R7, 0x1, -R0.reuse ;  /* 0x000000010707a824 */ /* 0x100fe200078e0a00 */
[C---:B------:R-:W-:Y:S02]  /*c160*/  ISETP.GT.U32.AND P4, PT, R0.reuse, R11, PT ;  /* 0x0000000b0000720c */ /* 0x040fe40003f84070 */
[----:B------:R-:W-:Y:S02]  /*c170*/  ISETP.GT.U32.AND P2, PT, R0, R13, PT ;  /* 0x0000000d0000720c */ /* 0x000fe40003f44070 */
[----:B-----5:R-:W-:Y:S01]  /*c180*/  ISETP.GE.AND P3, PT, R20, RZ, PT ;  /* 0x000000ff1400720c */ /* 0x020fe20003f66270 */
[----:B------:R-:W-:-:S04]  /*c190*/  @!P0 IMAD.IADD R8, R8, 0x1, -R0 ;  /* 0x0000000108088824 */ /* 0x000fc800078e0a00 */
[--C-:B------:R-:W-:Y:S01]  /*c1a0*/  @!P1 IMAD.IADD R16, R16, 0x1, -R0.reuse ;  /* 0x0000000110109824 */ /* 0x100fe200078e0a00 */
[----:B------:R-:W-:Y:S01]  /*c1b0*/  ISETP.GE.AND P1, PT, R27, RZ, PT ;  /* 0x000000ff1b00720c */ /* 0x000fe20003f26270 */
[--C-:B------:R-:W-:Y:S01]  /*c1c0*/  @!P6 IMAD.IADD R10, R10, 0x1, -R0.reuse ;  /* 0x000000010a0ae824 */ /* 0x100fe200078e0a00 */
[----:B------:R-:W1:Y:S01]  /*c1d0*/  S2R R27, SR_TID.X ;  /* 0x00000000001b7919 */ /* 0x000e620000002100 */
[----:B----4-:R-:W-:Y:S01]  /*c1e0*/  ISETP.GE.AND P6, PT, R22, RZ, PT ;  /* 0x000000ff1600720c */ /* 0x010fe20003fc6270 */
[--C-:B------:R-:W-:Y:S01]  /*c1f0*/  @!P4 IMAD.IADD R11, R11, 0x1, -R0.reuse ;  /* 0x000000010b0bc824 */ /* 0x100fe200078e0a00 */
[----:B------:R-:W-:Y:S01]  /*c200*/  ISETP.GE.AND P4, PT, R3, RZ, PT ;  /* 0x000000ff0300720c */ /* 0x000fe20003f86270 */
[--C-:B------:R-:W-:Y:S01]  /*c210*/  @!P2 IMAD.IADD R13, R13, 0x1, -R0.reuse ;  /* 0x000000010d0da824 */ /* 0x100fe200078e0a00 */
[----:B------:R-:W-:Y:S01]  /*c220*/  ISETP.GE.AND P2, PT, R25, RZ, PT ;  /* 0x000000ff1900720c */ /* 0x000fe20003f46270 */
[----:B------:R-:W-:Y:S01]  /*c230*/  @!P3 IMAD.MOV R7, RZ, RZ, -R7 ;  /* 0x000000ffff07b224 */ /* 0x000fe200078e0a07 */
[----:B------:R-:W-:Y:S01]  /*c240*/  ISETP.GT.U32.AND P3, PT, R0, R11, PT ;  /* 0x0000000b0000720c */ /* 0x000fe20003f64070 */
[----:B------:R-:W-:Y:S01]  /*c250*/  STL [R1+0x51fc], R15 ;  /* 0x0051fc0f01007387 */ /* 0x000fe20000100800 */
[----:B------:R-:W-:-:S03]  /*c260*/  @!P5 IMAD.IADD R9, R9, 0x1, -R0 ;  /* 0x000000010909d824 */ /* 0x000fc600078e0a00 */
[----:B------:R-:W-:Y:S02]  /*c270*/  STL [R1+0x5200], R18 ;  /* 0x0052001201007387 */ /* 0x000fe40000100800 */
[----:B------:R-:W-:Y:S01]  /*c280*/  @!P6 IMAD.MOV R5, RZ, RZ, -R5 ;  /* 0x000000ffff05e224 */ /* 0x000fe200078e0a05 */
[----:B------:R-:W-:Y:S01]  /*c290*/  ISETP.GT.U32.AND P6, PT, R0, R13, PT ;  /* 0x0000000d0000720c */ /* 0x000fe20003fc4070 */
[----:B------:R2:W-:Y:S01]  /*c2a0*/  STL [R1+0x5204], R2 ;  /* 0x0052040201007387 */ /* 0x0005e20000100800 */
[----:B------:R-:W-:-:S03]  /*c2b0*/  @!P4 IMAD.MOV R8, RZ, RZ, -R8 ;  /* 0x000000ffff08c224 */ /* 0x000fc600078e0a08 */
[----:B------:R-:W4:Y:S01]  /*c2c0*/  LDL.LU R20, [R1+0x5238] ;  /* 0x0052380001147983 */ /* 0x000f220000300800 */
[----:B------:R-:W-:-:S03]  /*c2d0*/  @!P2 IMAD.MOV R9, RZ, RZ, -R9 ;  /* 0x000000ffff09a224 */ /* 0x000fc600078e0a09 */
[----:B------:R-:W5:Y:S01]  /*c2e0*/  LDL.LU R3, [R1+0x5234] ;  /* 0x0052340001037983 */ /* 0x000f620000300800 */
[--C-:B------:R-:W-:Y:S01]  /*c2f0*/  @!P3 IMAD.IADD R11, R11, 0x1, -R0.reuse ;  /* 0x000000010b0bb824 */ /* 0x100fe200078e0a00 */
[----:B------:R-:W-:Y:S02]  /*c300*/  ISETP.GE.AND P3, PT, R26, RZ, PT ;  /* 0x000000ff1a00720c */ /* 0x000fe40003f66270 */
[----:B------:R-:W-:Y:S01]  /*c310*/  @!P6 IMAD.IADD R13, R13, 0x1, -R0 ;  /* 0x000000010d0de824 */ /* 0x000fe200078e0a00 */
[----:B------:R-:W-:Y:S02]  /*c320*/  ISETP.GE.AND P6, PT, R17, RZ, PT ;  /* 0x000000ff1100720c */ /* 0x000fe40003fc6270 */
[----:B-1----:R-:W-:Y:S02]  /*c330*/  LOP3.LUT R27, R27, 0x3f, RZ, 0xc0, !PT ;  /* 0x0000003f1b1b7812 */ /* 0x002fe400078ec0ff */
[----:B---3--:R-:W-:-:S13]  /*c340*/  ISETP.GE.AND P0, PT, R19, RZ, PT ;  /* 0x000000ff1300720c */ /* 0x008fda0003f06270 */
[----:B------:R-:W-:-:S05]  /*c350*/  @!P0 IMAD.MOV R4, RZ, RZ, -R4 ;  /* 0x000000ffff048224 */ /* 0x000fca00078e0a04 */
[----:B------:R-:W-:Y:S04]  /*c360*/  STL [R1+0x5208], R4 ;  /* 0x0052080401007387 */ /* 0x000fe80000100800 */
[----:B------:R0:W-:Y:S04]  /*c370*/  STL [R1+0x520c], R5 ;  /* 0x00520c0501007387 */ /* 0x0001e80000100800 */
[----:B------:R-:W-:Y:S04]  /*c380*/  STL [R1+0x5210], R6 ;  /* 0x0052100601007387 */ /* 0x000fe80000100800 */
[----:B------:R-:W-:Y:S04]  /*c390*/  STL [R1+0x5224], R7 ;  /* 0x0052240701007387 */ /* 0x000fe80000100800 */
[----:B------:R-:W-:Y:S04]  /*c3a0*/  STL [R1+0x5228], R8 ;  /* 0x0052280801007387 */ /* 0x000fe80000100800 */
[----:B------:R-:W-:Y:S04]  /*c3b0*/  STL [R1+0x522c], R9 ;  /* 0x00522c0901007387 */ /* 0x000fe80000100800 */
[----:B--2---:R-:W2:Y:S04]  /*c3c0*/  LDL.LU R2, [R1+0x2c] ;  /* 0x00002c0001027983 */ /* 0x004ea80000300800 */
[----:B------:R-:W3:Y:S04]  /*c3d0*/  LDL.LU R26, [R1+0x28] ;  /* 0x00002800011a7983 */ /* 0x000ee80000300800 */
[----:B------:R-:W3:Y:S04]  /*c3e0*/  LDL.LU R17, [R1+0x24] ;  /* 0x0000240001117983 */ /* 0x000ee80000300800 */
[----:B------:R-:W3:Y:S04]  /*c3f0*/  LDL.LU R18, [R1+0x20] ;  /* 0x0000200001127983 */ /* 0x000ee80000300800 */
[----:B------:R-:W3:Y:S01]  /*c400*/  LDL.LU R15, [R1+0x194] ;  /* 0x00019400010f7983 */ /* 0x000ee20000300800 */
[----:B0-----:R-:W-:-:S03]  /*c410*/  IMAD R5, R27, R12, RZ ;  /* 0x0000000c1b057224 */ /* 0x001fc600078e02ff */
[----:B------:R-:W3:Y:S04]  /*c420*/  LDL.LU R19, [R1+0x19c] ;  /* 0x00019c0001137983 */ /* 0x000ee80000300800 */
[----:B------:R-:W3:Y:S01]  /*c430*/  LDL.LU R27, [R1+0x1a0] ;  /* 0x0001a000011b7983 */ /* 0x000ee20000300800 */
[----:B------:R-:W-:-:S05]  /*c440*/  IMAD R14, R0, R29, R14 ;  /* 0x0000001d000e7224 */ /* 0x000fca00078e020e */
[C---:B------:R-:W-:Y:S02]  /*c450*/  ISETP.GT.U32.AND P5, PT, R0.reuse, R14, PT ;  /* 0x0000000e0000720c */ /* 0x040fe40003fa4070 */
[----:B------:R-:W-:Y:S02]  /*c460*/  ISETP.GT.U32.AND P0, PT, R0, R10, PT ;  /* 0x0000000a0000720c */ /* 0x000fe40003f04070 */
[----:B------:R-:W-:-:S09]  /*c470*/  ISETP.GE.AND P2, PT, R24, RZ, PT ;  /* 0x000000ff1800720c */ /* 0x000fd20003f46270 */
[----:B------:R-:W-:Y:S01]  /*c480*/  @!P5 IMAD.IADD R14, R14, 0x1, -R0 ;  /* 0x000000010e0ed824 */ /* 0x000fe200078e0a00 */
[----:B------:R-:W-:-:S04]  /*c490*/  ISETP.GT.U32.AND P5, PT, R0, R28, PT ;  /* 0x0000001c0000720c */ /* 0x000fc80003fa4070 */
[----:B------:R-:W-:Y:S01]  /*c4a0*/  ISETP.GT.U32.AND P4, PT, R0, R14, PT ;  /* 0x0000000e0000720c */ /* 0x000fe20003f84070 */
[----:B------:R-:W-:Y:S01]  /*c4b0*/  @!P0 IMAD.IADD R10, R10, 0x1, -R0 ;  /* 0x000000010a0a8824 */ /* 0x000fe200078e0a00 */
[----:B------:R-:W-:-:S03]  /*c4c0*/  ISETP.GE.AND P0, PT, R23, RZ, PT ;  /* 0x000000ff1700720c */ /* 0x000fc60003f06270 */
[----:B------:R-:W-:-:S04]  /*c4d0*/  @!P2 IMAD.MOV R10, RZ, RZ, -R10 ;  /* 0x000000ffff0aa224 */ /* 0x000fc800078e0a0a */
[--C-:B------:R-:W-:Y:S01]  /*c4e0*/  @!P5 IMAD.IADD R28, R28, 0x1, -R0.reuse ;  /* 0x000000011c1cd824 */ /* 0x100fe200078e0a00 */
[----:B------:R-:W-:Y:S03]  /*c4f0*/  STL [R1+0x5230], R10 ;  /* 0x0052300a01007387 */ /* 0x000fe60000100800 */
[----:B------:R-:W-:Y:S01]  /*c500*/  @!P4 IMAD.IADD R14, R14, 0x1, -R0 ;  /* 0x000000010e0ec824 */ /* 0x000fe200078e0a00 */
[----:B------:R-:W3:Y:S01]  /*c510*/  LDL.LU R22, [R1+0x1a8] ;  /* 0x0001a80001167983 */ /* 0x000ee20000300800 */
[----:B------:R-:W-:-:S04]  /*c520*/  IMAD.MOV.U32 R0, RZ, RZ, R28 ;  /* 0x000000ffff007224 */ /* 0x000fc800078e001c */
[----:B------:R-:W-:Y:S01]  /*c530*/  @!P0 IMAD.MOV R0, RZ, RZ, -R0 ;  /* 0x000000ffff008224 */ /* 0x000fe200078e0a00 */
[----:B------:R-:W-:Y:S01]  /*c540*/  IADD3 R28, P0, R5, UR6, RZ ;  /* 0x00000006051c7c10 */ /* 0x000fe2000ff1e0ff */
[----:B------:R-:W-:-:S04]  /*c550*/  IMAD R4, R12, 0x40, R5 ;  /* 0x000000400c047824 */ /* 0x000fc800078e0205 */
[----:B------:R-:W-:Y:S04]  /*c560*/  STL [R1+0x5128], R28 ;  /* 0x0051281c01007387 */ /* 0x000fe80000100800 */
[----:B------:R-:W3:Y:S04]  /*c570*/  LDL.LU R12, [R1+0x1a4] ;  /* 0x0001a400010c7983 */ /* 0x000ee80000300800 */
[----:B------:R-:W3:Y:S01]  /*c580*/  LDL.LU R25, [R1+0x198] ;  /* 0x0001980001197983 */ /* 0x000ee20000300800 */
[----:B------:R-:W-:-:S03]  /*c590*/  ISETP.GE.AND P5, PT, R21, RZ, PT ;  /* 0x000000ff1500720c */ /* 0x000fc60003fa6270 */
[----:B------:R-:W3:Y:S04]  /*c5a0*/  LDL.LU R24, [R1+0x190] ;  /* 0x0001900001187983 */ /* 0x000ee80000300800 */
[----:B------:R-:W3:Y:S04]  /*c5b0*/  LDL.LU R23, [R1+0x188] ;  /* 0x0001880001177983 */ /* 0x000ee80000300800 */
[----:B------:R-:W3:Y:S01]  /*c5c0*/  LDL.LU R21, [R1+0x18c] ;  /* 0x00018c0001157983 */ /* 0x000ee20000300800 */
[----:B-----5:R-:W-:Y:S02]  /*c5d0*/  ISETP.NE.AND P2, PT, R3, RZ, PT ;  /* 0x000000ff0300720c */ /* 0x020fe40003f45270 */
[----:B------:R-:W-:-:S02]  /*c5e0*/  LOP3.LUT R29, RZ, R3, RZ, 0x33, !PT ;  /* 0x00000003ff1d7212 */ /* 0x000fc400078e33ff */
[----:B------:R-:W-:Y:S01]  /*c5f0*/  IADD3 R3, P4, R4, UR6, RZ ;  /* 0x0000000604037c10 */ /* 0x000fe2000ff9e0ff */
[----:B------:R-:W-:Y:S01]  /*c600*/  @!P5 IMAD.MOV R16, RZ, RZ, -R16 ;  /* 0x000000ffff10d224 */ /* 0x000fe200078e0a10 */
[----:B----4-:R-:W-:Y:S01]  /*c610*/  SEL R4, R29, R20, !P2 ;  /* 0x000000141d047207 */ /* 0x010fe20005000000 */
[----:B------:R-:W-:Y:S01]  /*c620*/  @!P1 IMAD.MOV R11, RZ, RZ, -R11 ;  /* 0x000000ffff0b9224 */ /* 0x000fe200078e0a0b */
[----:B------:R-:W-:Y:S01]  /*c630*/  UIMAD UR57, UR57, 0x6e, URZ ;  /* 0x0000006e393978a4 */ /* 0x000fe2000f8e023f */
[----:B------:R3:W-:Y:S01]  /*c640*/  STL [R1+0x512c], R3 ;  /* 0x00512c0301007387 */ /* 0x0007e20000100800 */
[----:B------:R-:W-:Y:S01]  /*c650*/  @!P3 IMAD.MOV R13, RZ, RZ, -R13 ;  /* 0x000000ffff0db224 */ /* 0x000fe200078e0a0d */
[----:B------:R-:W-:Y:S02]  /*c660*/  UIMAD UR58, UR58, 0x6d, URZ ;  /* 0x0000006d3a3a78a4 */ /* 0x000fe4000f8e023f */
[----:B------:R0:W-:Y:S01]  /*c670*/  STL [R1+0x1f0], R4 ;  /* 0x0001f00401007387 */ /* 0x0001e20000100800 */
[----:B------:R-:W-:Y:S01]  /*c680*/  @!P6 IMAD.MOV R14, RZ, RZ, -R14 ;  /* 0x000000ffff0ee224 */ /* 0x000fe200078e0a0e */
[----:B------:R-:W-:-:S02]  /*c690*/  UIMAD UR59, UR59, 0x6c, URZ ;  /* 0x0000006c3b3b78a4 */ /* 0x000fc4000f8e023f */
[----:B------:R-:W-:Y:S02]  /*c6a0*/  UIMAD UR60, UR60, 0x6b, URZ ;  /* 0x0000006b3c3c78a4 */ /* 0x000fe4000f8e023f */
[----:B------:R-:W-:Y:S01]  /*c6b0*/  UIMAD UR61, UR61, 0x6a, URZ ;  /* 0x0000006a3d3d78a4 */ /* 0x000fe2000f8e023f */
[----:B------:R-:W-:Y:S01]  /*c6c0*/  ULDC UR6, c[0x0][0x238] ;  /* 0x00008e0000067ab9 */ /* 0x000fe20000000800 */
[C---:B--2---:R-:W-:Y:S02]  /*c6d0*/  SEL R2, R29.reuse, R2, !P2 ;  /* 0x000000021d027207 */ /* 0x044fe40005000000 */
[C---:B---3--:R-:W-:Y:S02]  /*c6e0*/  SEL R3, R29.reuse, R26, !P2 ;  /* 0x0000001a1d037207 */ /* 0x048fe40005000000 */
[----:B------:R-:W2:Y:S04]  /*c6f0*/  LDL.LU R26, [R1+0x164] ;  /* 0x00016400011a7983 */ /* 0x000ea80000300800 */
[----:B------:R1:W-:Y:S04]  /*c700*/  STL [R1+0x1ec], R2 ;  /* 0x0001ec0201007387 */ /* 0x0003e80000100800 */
[----:B------:R3:W-:Y:S01]  /*c710*/  STL [R1+0x1e8], R3 ;  /* 0x0001e80301007387 */ /* 0x0007e20000100800 */
[----:B0-----:R-:W-:-:S02]  /*c720*/  SEL R4, R29, R15, !P2 ;  /* 0x0000000f1d047207 */ /* 0x001fc40005000000 */
[C---:B-1----:R-:W-:Y:S02]  /*c730*/  SEL R2, R29.reuse, R17, !P2 ;  /* 0x000000111d027207 */ /* 0x042fe40005000000 */
[----:B------:R-:W4:Y:S01]  /*c740*/  LDL.LU R17, [R1+0x168] ;  /* 0x0001680001117983 */ /* 0x000f220000300800 */
[----:B---3--:R-:W-:-:S03]  /*c750*/  SEL R3, R29, R18, !P2 ;  /* 0x000000121d037207 */ /* 0x008fc60005000000 */
[----:B------:R-:W-:Y:S04]  /*c760*/  STL [R1+0x1e0], R2 ;  /* 0x0001e00201007387 */ /* 0x000fe80000100800 */
[----:B------:R0:W-:Y:S04]  /*c770*/  STL [R1+0x1dc], R3 ;  /* 0x0001dc0301007387 */ /* 0x0001e80000100800 */
[----:B------:R-:W-:Y:S01]  /*c780*/  STL [R1+0x1d8], R4 ;  /* 0x0001d80401007387 */ /* 0x000fe20000100800 */
[----:B0-----:R-:W-:-:S03]  /*c790*/  SEL R3, R29, R27, !P2 ;  /* 0x0000001b1d037207 */ /* 0x001fc60005000000 */
[----:B------:R-:W3:Y:S01]  /*c7a0*/  LDL.LU R27, [R1+0x174] ;  /* 0x00017400011b7983 */ /* 0x000ee20000300800 */
[----:B------:R-:W-:-:S05]  /*c7b0*/  SEL R2, R29, R19, !P2 ;  /* 0x000000131d027207 */ /* 0x000fca0005000000 */
[----:B------:R0:W-:Y:S04]  /*c7c0*/  STL [R1+0x1d4], R2 ;  /* 0x0001d40201007387 */ /* 0x0001e80000100800 */
[----:B------:R1:W-:Y:S04]  /*c7d0*/  STL [R1+0x1d0], R3 ;  /* 0x0001d00301007387 */ /* 0x0003e80000100800 */
[----:B------:R-:W5:Y:S01]  /*c7e0*/  LDL.LU R20, [R1+0x184] ;  /* 0x0001840001147983 */ /* 0x000f620000300800 */
[----:B0-----:R-:W-:-:S03]  /*c7f0*/  SEL R2, R29, R22, !P2 ;  /* 0x000000161d027207 */ /* 0x001fc60005000000 */
[----:B-1----:R-:W5:Y:S04]  /*c800*/  LDL.LU R3, [R1+0x180] ;  /* 0x0001800001037983 */ /* 0x002f680000300800 */
[----:B------:R0:W-:Y:S04]  /*c810*/  STL [R1+0x1cc], R2 ;  /* 0x0001cc0201007387 */ /* 0x0001e80000100800 */
[----:B------:R-:W5:Y:S04]  /*c820*/  LDL.LU R28, [R1+0x17c] ;  /* 0x00017c00011c7983 */ /* 0x000f680000300800 */
[----:B------:R-:W5:Y:S01]  /*c830*/  LDL.LU R10, [R1+0x178] ;  /* 0x00017800010a7983 */ /* 0x000f620000300800 */
[----:B------:R-:W-:-:S03]  /*c840*/  SEL R5, R29, R12, !P2 ;  /* 0x0000000c1d057207 */ /* 0x000fc60005000000 */
[----:B------:R-:W5:Y:S01]  /*c850*/  LDL.LU R9, [R1+0x170] ;  /* 0x0001700001097983 */ /* 0x000f620000300800 */
[----:B------:R-:W-:-:S03]  /*c860*/  SEL R4, R29, R25, !P2 ;  /* 0x000000191d047207 */ /* 0x000fc60005000000 */
[----:B0-----:R-:W5:Y:S04]  /*c870*/  LDL.LU R2, [R1+0x16c] ;  /* 0x00016c0001027983 */ /* 0x001f680000300800 */
[----:B------:R-:W5:Y:S01]  /*c880*/  LDL.LU R18, [R1+0x154] ;  /* 0x0001540001127983 */ /* 0x000f620000300800 */
[----:B------:R-:W-:-:S03]  /*c890*/  SEL R6, R29, R24, !P2 ;  /* 0x000000181d067207 */ /* 0x000fc60005000000 */
[----:B------:R-:W5:Y:S04]  /*c8a0*/  LDL.LU R15, [R1+0x160] ;  /* 0x00016000010f7983 */ /* 0x000f680000300800 */
[----:B------:R-:W5:Y:S04]  /*c8b0*/  LDL.LU R19, [R1+0x15c] ;  /* 0x00015c0001137983 */ /* 0x000f680000300800 */
[----:B------:R-:W5:Y:S04]  /*c8c0*/  LDL.LU R22, [R1+0x14c] ;  /* 0x00014c0001167983 */ /* 0x000f680000300800 */
[----:B------:R0:W-:Y:S04]  /*c8d0*/  STL [R1+0x1c8], R5 ;  /* 0x0001c80501007387 */ /* 0x0001e80000100800 */
[----:B------:R1:W-:Y:S01]  /*c8e0*/  STL [R1+0x1c4], R4 ;  /* 0x0001c40401007387 */ /* 0x0003e20000100800 */
[----:B0-----:R-:W-:-:S03]  /*c8f0*/  SEL R5, R29, R23, !P2 ;  /* 0x000000171d057207 */ /* 0x001fc60005000000 */
[----:B------:R0:W-:Y:S01]  /*c900*/  STL [R1+0x1c0], R6 ;  /* 0x0001c00601007387 */ /* 0x0001e20000100800 */
[----:B-1----:R-:W-:-:S03]  /*c910*/  SEL R4, R29, R21, !P2 ;  /* 0x000000151d047207 */ /* 0x002fc60005000000 */
[----:B------:R-:W5:Y:S04]  /*c920*/  LDL.LU R8, [R1+0x150] ;  /* 0x0001500001087983 */ /* 0x000f680000300800 */
[----:B------:R1:W-:Y:S04]  /*c930*/  STL [R1+0x1bc], R5 ;  /* 0x0001bc0501007387 */ /* 0x0003e80000100800 */
[----:B------:R-:W5:Y:S04]  /*c940*/  LDL.LU R7, [R1+0xf0] ;  /* 0x0000f00001077983 */ /* 0x000f680000300800 */
[----:B------:R1:W-:Y:S04]  /*c950*/  STL [R1+0x1b8], R4 ;  /* 0x0001b80401007387 */ /* 0x0003e80000100800 */
[----:B0-----:R-:W5:Y:S04]  /*c960*/  LDL.LU R6, [R1+0x134] ;  /* 0x0001340001067983 */ /* 0x001f680000300800 */
[----:B-1----:R-:W5:Y:S04]  /*c970*/  LDL.LU R5, [R1+0x138] ;  /* 0x0001380001057983 */ /* 0x002f680000300800 */
[----:B------:R-:W5:Y:S04]  /*c980*/  LDL.LU R4, [R1+0x13c] ;  /* 0x00013c0001047983 */ /* 0x000f680000300800 */
[----:B------:R-:W5:Y:S04]  /*c990*/  LDL.LU R12, [R1+0x140] ;  /* 0x00014000010c7983 */ /* 0x000f680000300800 */
[----:B------:R-:W5:Y:S04]  /*c9a0*/  LDL.LU R25, [R1+0x148] ;  /* 0x0001480001197983 */ /* 0x000f680000300800 */
[----:B------:R-:W5:Y:S01]  /*c9b0*/  LDL.LU R24, [R1+0x104] ;  /* 0x0001040001187983 */ /* 0x000f620000300800 */
[----:B--2---:R-:W-:-:S05]  /*c9c0*/  SEL R21, R29, R26, !P2 ;  /* 0x0000001a1d157207 */ /* 0x004fca0005000000 */
[----:B------:R0:W-:Y:S04]  /*c9d0*/  STL [R1+0x1b4], R21 ;  /* 0x0001b41501007387 */ /* 0x0001e80000100800 */
[----:B------:R-:W2:Y:S04]  /*c9e0*/  LDL.LU R23, [R1+0x128] ;  /* 0x0001280001177983 */ /* 0x000ea80000300800 */
[----:B0-----:R-:W2:Y:S01]  /*c9f0*/  LDL.LU R21, [R1+0x130] ;  /* 0x0001300001157983 */ /* 0x001ea20000300800 */
[----:B----4-:R-:W-:-:S05]  /*ca00*/  SEL R17, R29, R17, !P2 ;  /* 0x000000111d117207 */ /* 0x010fca0005000000 */
[----:B------:R0:W-:Y:S04]  /*ca10*/  STL [R1+0x1b0], R17 ;  /* 0x0001b01101007387 */ /* 0x0001e80000100800 */
[----:B------:R-:W4:Y:S04]  /*ca20*/  LDL.LU R26, [R1+0x12c] ;  /* 0x00012c00011a7983 */ /* 0x000f280000300800 */
[----:B0-----:R-:W4:Y:S01]  /*ca30*/  LDL.LU R17, [R1+0x108] ;  /* 0x0001080001117983 */ /* 0x001f220000300800 */
[----:B---3--:R-:W-:-:S05]  /*ca40*/  SEL R27, R29, R27, !P2 ;  /* 0x0000001b1d1b7207 */ /* 0x008fca0005000000 */
[----:B------:R0:W-:Y:S04]  /*ca50*/  STL [R1+0x1ac], R27 ;  /* 0x0001ac1b01007387 */ /* 0x0001e80000100800 */
[----:B0-----:R-:W3:Y:S01]  /*ca60*/  LDL.LU R27, [R1+0x124] ;  /* 0x00012400011b7983 */ /* 0x001ee20000300800 */
[C---:B-----5:R-:W-:Y:S02]  /*ca70*/  SEL R20, R29.reuse, R20, !P2 ;  /* 0x000000141d147207 */ /* 0x060fe40005000000 */
[----:B------:R-:W-:-:S03]  /*ca80*/  SEL R3, R29, R3, !P2 ;  /* 0x000000031d037207 */ /* 0x000fc60005000000 */
[----:B------:R0:W-:Y:S04]  /*ca90*/  STL [R1+0x1a8], R20 ;  /* 0x0001a81401007387 */ /* 0x0001e80000100800 */
[----:B------:R1:W-:Y:S01]  /*caa0*/  STL [R1+0x1a4], R3 ;  /* 0x0001a40301007387 */ /* 0x0003e20000100800 */
[C---:B0-----:R-:W-:Y:S02]  /*cab0*/  SEL R20, R29.reuse, R28, !P2 ;  /* 0x0000001c1d147207 */ /* 0x041fe40005000000 */
[----:B-1----:R-:W-:-:S03]  /*cac0*/  SEL R3, R29, R10, !P2 ;  /* 0x0000000a1d037207 */ /* 0x002fc60005000000 */
[----:B------:R-:W-:Y:S01]  /*cad0*/  STL [R1+0x1a0], R20 ;  /* 0x0001a01401007387 */ /* 0x000fe20000100800 */
[C---:B------:R-:W-:Y:S02]  /*cae0*/  SEL R10, R29.reuse, R9, !P2 ;  /* 0x000000091d0a7207 */ /* 0x040fe40005000000 */
[C---:B------:R-:W-:Y:S01]  /*caf0*/  SEL R9, R29.reuse, R2, !P2 ;  /* 0x000000021d097207 */ /* 0x040fe20005000000 */
[----:B------:R0:W-:Y:S04]  /*cb00*/  STL [R1+0x19c], R3 ;  /* 0x00019c0301007387 */ /* 0x0001e80000100800 */
[----:B------:R-:W-:Y:S01]  /*cb10*/  STL [R1+0x198], R10 ;  /* 0x0001980a01007387 */ /* 0x000fe20000100800 */
[C---:B------:R-:W-:Y:S02]  /*cb20*/  SEL R2, R29.reuse, R15, !P2 ;  /* 0x0000000f1d027207 */ /* 0x040fe40005000000 */
[C---:B0-----:R-:W-:Y:S01]  /*cb30*/  SEL R3, R29.reuse, R18, !P2 ;  /* 0x000000121d037207 */ /* 0x041fe20005000000 */
[----:B------:R0:W-:Y:S04]  /*cb40*/  STL [R1+0x194], R9 ;  /* 0x0001940901007387 */ /* 0x0001e80000100800 */
[----:B------:R1:W-:Y:S01]  /*cb50*/  STL [R1+0x190], R3 ;  /* 0x0001900301007387 */ /* 0x0003e20000100800 */
[----:B0-----:R-:W-:-:S03]  /*cb60*/  SEL R9, R29, R19, !P2 ;  /* 0x000000131d097207 */ /* 0x001fc60005000000 */
[----:B------:R0:W-:Y:S01]  /*cb70*/  STL [R1+0x18c], R2 ;  /* 0x00018c0201007387 */ /* 0x0001e20000100800 */
[----:B-1----:R-:W-:-:S03]  /*cb80*/  SEL R3, R29, R22, !P2 ;  /* 0x000000161d037207 */ /* 0x002fc60005000000 */
[----:B0-----:R-:W5:Y:S01]  /*cb90*/  LDL.LU R2, [R1+0x10c] ;  /* 0x00010c0001027983 */ /* 0x001f620000300800 */
[----:B------:R-:W-:-:S03]  /*cba0*/  SEL R8, R29, R8, !P2 ;  /* 0x000000081d087207 */ /* 0x000fc60005000000 */
[----:B------:R-:W-:Y:S04]  /*cbb0*/  STL [R1+0x188], R9 ;  /* 0x0001880901007387 */ /* 0x000fe80000100800 */
[----:B------:R-:W5:Y:S01]  /*cbc0*/  LDL.LU R18, [R1+0x120] ;  /* 0x0001200001127983 */ /* 0x000f620000300800 */
[----:B------:R-:W-:-:S03]  /*cbd0*/  SEL R7, R29, R7, !P2 ;  /* 0x000000071d077207 */ /* 0x000fc60005000000 */
[----:B------:R0:W-:Y:S04]  /*cbe0*/  STL [R1+0x184], R3 ;  /* 0x0001840301007387 */ /* 0x0001e80000100800 */
[----:B------:R-:W5:Y:S04]  /*cbf0*/  LDL.LU R15, [R1+0x118] ;  /* 0x00011800010f7983 */ /* 0x000f680000300800 */
[----:B------:R-:W5:Y:S01]  /*cc00*/  LDL.LU R19, [R1+0x11c] ;  /* 0x00011c0001137983 */ /* 0x000f620000300800 */
[----:B0-----:R-:W-:-:S03]  /*cc10*/  SEL R3, R29, R6, !P2 ;  /* 0x000000061d037207 */ /* 0x001fc60005000000 */
[----:B------:R-:W5:Y:S01]  /*cc20*/  LDL.LU R22, [R1+0x100] ;  /* 0x0001000001167983 */ /* 0x000f620000300800 */
[C---:B------:R-:W-:Y:S02]  /*cc30*/  SEL R6, R29.reuse, R5, !P2 ;  /* 0x000000051d067207 */ /* 0x040fe40005000000 */
[C---:B------:R-:W-:Y:S01]  /*cc40*/  SEL R5, R29.reuse, R4, !P2 ;  /* 0x000000041d057207 */ /* 0x040fe20005000000 */
[----:B------:R-:W-:Y:S04]  /*cc50*/  STL [R1+0x180], R8 ;  /* 0x0001800801007387 */ /* 0x000fe80000100800 */
[----:B------:R-:W-:Y:S04]  /*cc60*/  STL [R1+0x17c], R7 ;  /* 0x00017c0701007387 */ /* 0x000fe80000100800 */
[----:B------:R0:W-:Y:S01]  /*cc70*/  STL [R1+0x178], R3 ;  /* 0x0001780301007387 */ /* 0x0001e20000100800 */
[----:B------:R-:W-:-:S03]  /*cc80*/  SEL R4, R29, R25, !P2 ;  /* 0x000000191d047207 */ /* 0x000fc60005000000 */
[----:B------:R-:W-:Y:S01]  /*cc90*/  STL [R1+0x174], R6 ;  /* 0x0001740601007387 */ /* 0x000fe20000100800 */
[----:B0-----:R-:W-:-:S03]  /*cca0*/  SEL R3, R29, R12, !P2 ;  /* 0x0000000c1d037207 */ /* 0x001fc60005000000 */
[----:B------:R-:W-:Y:S04]  /*ccb0*/  STL [R1+0x170], R5 ;  /* 0x0001700501007387 */ /* 0x000fe80000100800 */
[----:B------:R-:W5:Y:S04]  /*ccc0*/  LDL.LU R25, [R1+0xfc] ;  /* 0x0000fc0001197983 */ /* 0x000f680000300800 */
[----:B------:R0:W-:Y:S04]  /*ccd0*/  STL [R1+0x16c], R3 ;  /* 0x00016c0301007387 */ /* 0x0001e80000100800 */
[----:B------:R2:W-:Y:S01]  /*cce0*/  STL [R1+0x168], R4 ;  /* 0x0001680401007387 */ /* 0x0005e20000100800 */
[----:B0-----:R-:W-:-:S03]  /*ccf0*/  SEL R3, R29, R24, !P2 ;  /* 0x000000181d037207 */ /* 0x001fc60005000000 */
[----:B------:R-:W5:Y:S04]  /*cd00*/  LDL.LU R24, [R1+0xf8] ;  /* 0x0000f80001187983 */ /* 0x000f680000300800 */
[----:B------:R4:W-:Y:S01]  /*cd10*/  STL [R1+0x164], R3 ;  /* 0x0001640301007387 */ /* 0x0009e20000100800 */
[C---:B--2---:R-:W-:Y:S02]  /*cd20*/  SEL R4, R29.reuse, R23, !P2 ;  /* 0x000000171d047207 */ /* 0x044fe40005000000 */
[----:B------:R-:W-:-:S03]  /*cd30*/  SEL R5, R29, R21, !P2 ;  /* 0x000000151d057207 */ /* 0x000fc60005000000 */
[----:B------:R0:W-:Y:S04]  /*cd40*/  STL [R1+0x160], R4 ;  /* 0x0001600401007387 */ /* 0x0001e80000100800 */
[----:B------:R-:W-:Y:S04]  /*cd50*/  STL [R1+0x15c], R5 ;  /* 0x00015c0501007387 */ /* 0x000fe80000100800 */
[----:B------:R-:W2:Y:S01]  /*cd60*/  LDL.LU R23, [R1+0xf4] ;  /* 0x0000f40001177983 */ /* 0x000ea20000300800 */
[C---:B----4-:R-:W-:Y:S02]  /*cd70*/  SEL R3, R29.reuse, R26, !P2 ;  /* 0x0000001a1d037207 */ /* 0x050fe40005000000 */
[----:B0-----:R-:W-:-:S03]  /*cd80*/  SEL R4, R29, R17, !P2 ;  /* 0x000000111d047207 */ /* 0x001fc60005000000 */
[----:B------:R3:W-:Y:S04]  /*cd90*/  STL [R1+0x154], R3 ;  /* 0x0001540301007387 */ /* 0x0007e80000100800 */
[----:B------:R-:W-:Y:S04]  /*cda0*/  STL [R1+0x150], R4 ;  /* 0x0001500401007387 */ /* 0x000fe80000100800 */
[----:B------:R-:W4:Y:S04]  /*cdb0*/  LDL.LU R10, [R1+0xe8] ;  /* 0x0000e800010a7983 */ /* 0x000f280000300800 */
[----:B------:R-:W4:Y:S01]  /*cdc0*/  LDL.LU R9, [R1+0xe4] ;  /* 0x0000e40001097983 */ /* 0x000f220000300800 */
[----:B---3--:R-:W-:-:S05]  /*cdd0*/  SEL R3, R29, R27, !P2 ;  /* 0x0000001b1d037207 */ /* 0x008fca0005000000 */
[----:B------:R5:W-:Y:S04]  /*cde0*/  STL [R1+0x14c], R3 ;  /* 0x00014c0301007387 */ /* 0x000be80000100800 */
[----:B------:R-:W3:Y:S04]  /*cdf0*/  LDL.LU R8, [R1+0xe0] ;  /* 0x0000e00001087983 */ /* 0x000ee80000300800 */
[----:B------:R-:W3:Y:S04]  /*ce00*/  LDL.LU R7, [R1+0x1c] ;  /* 0x00001c0001077983 */ /* 0x000ee80000300800 */
[----:B------:R-:W3:Y:S04]  /*ce10*/  LDL.LU R21, [R1+0x4] ;  /* 0x0000040001157983 */ /* 0x000ee80000300800 */
[----:B------:R-:W3:Y:S04]  /*ce20*/  LDL.LU R26, [R1+0xd8] ;  /* 0x0000d800011a7983 */ /* 0x000ee80000300800 */
[----:B------:R-:W3:Y:S04]  /*ce30*/  LDL.LU R27, [R1+0xc4] ;  /* 0x0000c400011b7983 */ /* 0x000ee80000300800 */
[----:B------:R-:W3:Y:S04]  /*ce40*/  LDL.LU R28, [R1+0xd0] ;  /* 0x0000d000011c7983 */ /* 0x000ee80000300800 */
[----:B------:R-:W3:Y:S04]  /*ce50*/  LDL.LU R12, [R1+0xd4] ;  /* 0x0000d400010c7983 */ /* 0x000ee80000300800 */
[----:B------:R-:W3:Y:S01]  /*ce60*/  LDL.LU R17, [R1] ;  /* 0x0000000001117983 */ /* 0x000ee20000300800 */
[----:B-----5:R-:W-:-:S05]  /*ce70*/  SEL R3, R29, R2, !P2 ;  /* 0x000000021d037207 */ /* 0x020fca0005000000 */
[----:B------:R0:W-:Y:S01]  /*ce80*/  STL [R1+0x148], R3 ;  /* 0x0001480301007387 */ /* 0x0001e20000100800 */
[----:B------:R-:W-:-:S05]  /*ce90*/  SEL R2, R29, R18, !P2 ;  /* 0x000000121d027207 */ /* 0x000fca0005000000 */
[----:B------:R1:W-:Y:S01]  /*cea0*/  STL [R1+0x140], R2 ;  /* 0x0001400201007387 */ /* 0x0003e20000100800 */
[C---:B------:R-:W-:Y:S02]  /*ceb0*/  SEL R4, R29.reuse, R15, !P2 ;  /* 0x0000000f1d047207 */ /* 0x040fe40005000000 */
[----:B0-----:R-:W-:-:S03]  /*cec0*/  SEL R3, R29, R19, !P2 ;  /* 0x000000131d037207 */ /* 0x001fc60005000000 */
[----:B------:R-:W-:Y:S01]  /*ced0*/  STL [R1+0x13c], R4 ;  /* 0x00013c0401007387 */ /* 0x000fe20000100800 */
[----:B-1----:R-:W-:-:S03]  /*cee0*/  SEL R2, R29, R22, !P2 ;  /* 0x000000161d027207 */ /* 0x002fc60005000000 */
[----:B------:R-:W5:Y:S04]  /*cef0*/  LDL.LU R20, [R1+0xb8] ;  /* 0x0000b80001147983 */ /* 0x000f680000300800 */
[----:B------:R0:W-:Y:S04]  /*cf00*/  STL [R1+0x138], R3 ;  /* 0x0001380301007387 */ /* 0x0001e80000100800 */
[----:B0-----:R-:W5:Y:S04]  /*cf10*/  LDL.LU R3, [R1+0xbc] ;  /* 0x0000bc0001037983 */ /* 0x001f680000300800 */
[----:B------:R0:W-:Y:S04]  /*cf20*/  STL [R1+0x134], R2 ;  /* 0x0001340201007387 */ /* 0x0001e80000100800 */
[----:B------:R-:W5:Y:S04]  /*cf30*/  LDL.LU R6, [R1+0xc0] ;  /* 0x0000c00001067983 */ /* 0x000f680000300800 */
[----:B------:R-:W5:Y:S01]  /*cf40*/  LDL.LU R5, [R1+0xb4] ;  /* 0x0000b40001057983 */ /* 0x000f620000300800 */
[----:B------:R-:W-:-:S03]  /*cf50*/  SEL R19, R29, R25, !P2 ;  /* 0x000000191d137207 */ /* 0x000fc60005000000 */
[----:B------:R-:W5:Y:S04]  /*cf60*/  LDL.LU R4, [R1+0xb0] ;  /* 0x0000b00001047983 */ /* 0x000f680000300800 */
[----:B0-----:R-:W5:Y:S04]  /*cf70*/  LDL.LU R2, [R1+0xac] ;  /* 0x0000ac0001027983 */ /* 0x001f680000300800 */
[----:B------:R-:W5:Y:S01]  /*cf80*/  LDL.LU R18, [R1+0xa8] ;  /* 0x0000a80001127983 */ /* 0x000f620000300800 */
[----:B------:R-:W-:-:S03]  /*cf90*/  SEL R24, R29, R24, !P2 ;  /* 0x000000181d187207 */ /* 0x000fc60005000000 */
[----:B------:R-:W5:Y:S04]  /*cfa0*/  LDL.LU R15, [R1+0x6c] ;  /* 0x00006c00010f7983 */ /* 0x000f680000300800 */
[----:B------:R0:W-:Y:S04]  /*cfb0*/  STL [R1+0x130], R19 ;  /* 0x0001301301007387 */ /* 0x0001e80000100800 */
[----:B0-----:R-:W5:Y:S04]  /*cfc0*/  LDL.LU R19, [R1+0x7c] ;  /* 0x00007c0001137983 */ /* 0x001f680000300800 */
[----:B------:R-:W5:Y:S04]  /*cfd0*/  LDL.LU R22, [R1+0x88] ;  /* 0x0000880001167983 */ /* 0x000f680000300800 */
[----:B------:R0:W-:Y:S04]  /*cfe0*/  STL [R1+0x12c], R24 ;  /* 0x00012c1801007387 */ /* 0x0001e80000100800 */
[----:B------:R-:W5:Y:S04]  /*cff0*/  LDL.LU R25, [R1+0x8c] ;  /* 0x00008c0001197983 */ /* 0x000f680000300800 */
[----:B0-----:R-:W5:Y:S01]  /*d000*/  LDL.LU R24, [R1+0x90] ;  /* 0x0000900001187983 */ /* 0x001f620000300800 */
[----:B--2---:R-:W-:-:S05]  /*d010*/  SEL R23, R29, R23, !P2 ;  /* 0x000000171d177207 */ /* 0x004fca0005000000 */
[----:B------:R0:W-:Y:S04]  /*d020*/  STL [R1+0x128], R23 ;  /* 0x0001281701007387 */ /* 0x0001e80000100800 */
[----:B0-----:R-:W2:Y:S01]  /*d030*/  LDL.LU R23, [R1+0x98] ;  /* 0x0000980001177983 */ /* 0x001ea20000300800 */
[C---:B----4-:R-:W-:Y:S02]  /*d040*/  SEL R10, R29.reuse, R10, !P2 ;  /* 0x0000000a1d0a7207 */ /* 0x050fe40005000000 */
[----:B------:R-:W-:-:S03]  /*d050*/  SEL R9, R29, R9, !P2 ;  /* 0x000000091d097207 */ /* 0x000fc60005000000 */
[----:B------:R0:W-:Y:S04]  /*d060*/  STL [R1+0x124], R10 ;  /* 0x0001240a01007387 */ /* 0x0001e80000100800 */
[----:B0-----:R-:W4:Y:S01]  /*d070*/  LDL.LU R10, [R1+0x5230] ;  /* 0x00523000010a7983 */ /* 0x001f220000300800 */
[----:B---3--:R-:W-:-:S03]  /*d080*/  SEL R8, R29, R8, !P2 ;  /* 0x000000081d087207 */ /* 0x008fc60005000000 */
[----:B------:R0:W-:Y:S01]  /*d090*/  STL [R1+0x120], R9 ;  /* 0x0001200901007387 */ /* 0x0001e20000100800 */
[C---:B------:R-:W-:Y:S02]  /*d0a0*/  SEL R7, R29.reuse, R7, !P2 ;  /* 0x000000071d077207 */ /* 0x040fe40005000000 */
[C---:B------:R-:W-:Y:S01]  /*d0b0*/  SEL R21, R29.reuse, R21, !P2 ;  /* 0x000000151d157207 */ /* 0x040fe20005000000 */
[----:B0-----:R-:W3:Y:S01]  /*d0c0*/  LDL.LU R9, [R1+0x522c] ;  /* 0x00522c0001097983 */ /* 0x001ee20000300800 */
[----:B------:R-:W-:-:S03]  /*d0d0*/  SEL R26, R29, R26, !P2 ;  /* 0x0000001a1d1a7207 */ /* 0x000fc60005000000 */
[----:B------:R0:W-:Y:S01]  /*d0e0*/  STL [R1+0x11c], R8 ;  /* 0x00011c0801007387 */ /* 0x0001e20000100800 */
[----:B------:R-:W-:-:S03]  /*d0f0*/  SEL R27, R29, R27, !P2 ;  /* 0x0000001b1d1b7207 */ /* 0x000fc60005000000 */
[----:B0-----:R-:W4:Y:S04]  /*d100*/  LDL.LU R8, [R1+0x5228] ;  /* 0x0052280001087983 */ /* 0x001f280000300800 */
[----:B------:R0:W-:Y:S04]  /*d110*/  STL [R1+0x118], R7 ;  /* 0x0001180701007387 */ /* 0x0001e80000100800 */
[----:B0-----:R-:W3:Y:S04]  /*d120*/  LDL.LU R7, [R1+0x5224] ;  /* 0x0052240001077983 */ /* 0x001ee80000300800 */
[----:B------:R0:W-:Y:S04]  /*d130*/  STL [R1+0x10c], R21 ;  /* 0x00010c1501007387 */ /* 0x0001e80000100800 */
[----:B0-----:R-:W4:Y:S04]  /*d140*/  LDL.LU R21, [R1+0x5220] ;  /* 0x0052200001157983 */ /* 0x001f280000300800 */
[----:B------:R0:W-:Y:S04]  /*d150*/  STL [R1+0x108], R26 ;  /* 0x0001081a01007387 */ /* 0x0001e80000100800 */
[----:B0-----:R-:W3:Y:S04]  /*d160*/  LDL.LU R26, [R1+0x521c] ;  /* 0x00521c00011a7983 */ /* 0x001ee80000300800 */
[----:B------:R0:W-:Y:S04]  /*d170*/  STL [R1+0x104], R27 ;  /* 0x0001041b01007387 */ /* 0x0001e80000100800 */
[----:B0-----:R-:W5:Y:S01]  /*d180*/  LDL.LU R27, [R1+0x5218] ;  /* 0x00521800011b7983 */ /* 0x001f620000300800 */
[----:B------:R-:W-:-:S05]  /*d190*/  SEL R28, R29, R28, !P2 ;  /* 0x0000001c1d1c7207 */ /* 0x000fca0005000000 */
[----:B------:R0:W-:Y:S02]  /*d1a0*/  STL [R1+0x100], R28 ;  /* 0x0001001c01007387 */ /* 0x0001e40000100800 */
[----:B0-----:R-:W-:-:S05]  /*d1b0*/  SEL R28, R29, R12, !P2 ;  /* 0x0000000c1d1c7207 */ /* 0x001fca0005000000 */
[----:B------:R-:W-:Y:S01]  /*d1c0*/  STL [R1+0xfc], R28 ;  /* 0x0000fc1c01007387 */ /* 0x000fe20000100800 */
[C---:B------:R-:W-:Y:S02]  /*d1d0*/  SEL R17, R29.reuse, R17, !P2 ;  /* 0x000000111d117207 */ /* 0x040fe40005000000 */
[C---:B-----5:R-:W-:Y:S02]  /*d1e0*/  SEL R12, R29.reuse, R27, !P2 ;  /* 0x0000001b1d0c7207 */ /* 0x060fe40005000000 */
[----:B------:R-:W5:Y:S04]  /*d1f0*/  LDL.LU R27, [R1+0xa4] ;  /* 0x0000a400011b7983 */ /* 0x000f680000300800 */
[----:B------:R0:W-:Y:S04]  /*d200*/  STL [R1+0xf8], R17 ;  /* 0x0000f81101007387 */ /* 0x0001e80000100800 */
[----:B0-----:R-:W4:Y:S01]  /*d210*/  LDL.LU R17, [R1+0xa0] ;  /* 0x0000a00001117983 */ /* 0x001f220000300800 */
[----:B------:R-:W-:-:S02]  /*d220*/  SEL R20, R29, R20, !P2 ;  /* 0x000000141d147207 */ /* 0x000fc40005000000 */
[C---:B------:R-:W-:Y:S01]  /*d230*/  SEL R3, R29.reuse, R3, !P2 ;  /* 0x000000031d037207 */ /* 0x040fe20005000000 */
[----:B------:R0:W-:Y:S01]  /*d240*/  STL [R1+0xf4], R12 ;  /* 0x0000f40c01007387 */ /* 0x0001e20000100800 */
[----:B------:R-:W-:-:S03]  /*d250*/  SEL R6, R29, R6, !P2 ;  /* 0x000000061d067207 */ /* 0x000fc60005000000 */
[----:B------:R-:W3:Y:S01]  /*d260*/  LDL.LU R28, [R1+0x70] ;  /* 0x00007000011c7983 */ /* 0x000ee20000300800 */
[----:B------:R-:W-:-:S03]  /*d270*/  SEL R5, R29, R5, !P2 ;  /* 0x000000051d057207 */ /* 0x000fc60005000000 */
[----:B0-----:R-:W3:Y:S01]  /*d280*/  LDL.LU R12, [R1+0x78] ;  /* 0x00007800010c7983 */ /* 0x001ee20000300800 */
[C---:B------:R-:W-:Y:S02]  /*d290*/  SEL R2, R29.reuse, R2, !P2 ;  /* 0x000000021d027207 */ /* 0x040fe40005000000 */
[----:B-----5:R-:W-:-:S05]  /*d2a0*/  SEL R27, R29, R27, !P2 ;  /* 0x0000001b1d1b7207 */ /* 0x020fca0005000000 */
[----:B------:R-:W-:Y:S04]  /*d2b0*/  STL [R1+0xf0], R27 ;  /* 0x0000f01b01007387 */ /* 0x000fe80000100800 */
[----:B------:R-:W-:Y:S04]  /*d2c0*/  STL [R1+0xe8], R20 ;  /* 0x0000e81401007387 */ /* 0x000fe80000100800 */
[----:B------:R0:W-:Y:S04]  /*d2d0*/  STL [R1+0xe4], R3 ;  /* 0x0000e40301007387 */ /* 0x0001e80000100800 */
[----:B------:R-:W-:Y:S01]  /*d2e0*/  STL [R1+0xe0], R6 ;  /* 0x0000e00601007387 */ /* 0x000fe20000100800 */
[----:B0-----:R-:W-:-:S03]  /*d2f0*/  SEL R3, R29, R4, !P2 ;  /* 0x000000041d037207 */ /* 0x001fc60005000000 */
[----:B------:R-:W-:Y:S01]  /*d300*/  STL [R1+0xd8], R5 ;  /* 0x0000d80501007387 */ /* 0x000fe20000100800 */
[----:B------:R-:W-:-:S03]  /*d310*/  SEL R4, R29, R18, !P2 ;  /* 0x000000121d047207 */ /* 0x000fc60005000000 */
[----:B------:R0:W-:Y:S04]  /*d320*/  STL [R1+0xd4], R3 ;  /* 0x0000d40301007387 */ /* 0x0001e80000100800 */
[----:B0-----:R-:W5:Y:S04]  /*d330*/  LDL.LU R3, [R1+0x40] ;  /* 0x0000400001037983 */ /* 0x001f680000300800 */
[----:B------:R0:W-:Y:S01]  /*d340*/  STL [R1+0xd0], R2 ;  /* 0x0000d00201007387 */ /* 0x0001e20000100800 */
[----:B------:R-:W-:-:S03]  /*d350*/  SEL R5, R29, R22, !P2 ;  /* 0x000000161d057207 */ /* 0x000fc60005000000 */
[----:B------:R1:W-:Y:S04]  /*d360*/  STL [R1+0xc4], R4 ;  /* 0x0000c40401007387 */ /* 0x0003e80000100800 */
[----:B------:R-:W5:Y:S01]  /*d370*/  LDL.LU R27, [R1+0x44] ;  /* 0x00004400011b7983 */ /* 0x000f620000300800 */
[C---:B0-----:R-:W-:Y:S02]  /*d380*/  SEL R2, R29.reuse, R15, !P2 ;  /* 0x0000000f1d027207 */ /* 0x041fe40005000000 */
[----:B-1----:R-:W-:-:S03]  /*d390*/  SEL R4, R29, R19, !P2 ;  /* 0x000000131d047207 */ /* 0x002fc60005000000 */
[----:B------:R0:W-:Y:S04]  /*d3a0*/  STL [R1+0xc0], R2 ;  /* 0x0000c00201007387 */ /* 0x0001e80000100800 */
[----:B------:R1:W-:Y:S01]  /*d3b0*/  STL [R1+0xbc], R4 ;  /* 0x0000bc0401007387 */ /* 0x0003e20000100800 */
[----:B0-----:R-:W-:-:S03]  /*d3c0*/  SEL R2, R29, R25, !P2 ;  /* 0x000000191d027207 */ /* 0x001fc60005000000 */
[----:B------:R-:W-:Y:S01]  /*d3d0*/  STL [R1+0xb8], R5 ;  /* 0x0000b80501007387 */ /* 0x000fe20000100800 */
[----:B-1----:R-:W-:-:S03]  /*d3e0*/  SEL R4, R29, R24, !P2 ;  /* 0x000000181d047207 */ /* 0x002fc60005000000 */
[----:B------:R-:W5:Y:S04]  /*d3f0*/  LDL.LU R20, [R1+0x68] ;  /* 0x0000680001147983 */ /* 0x000f680000300800 */
[----:B------:R2:W-:Y:S04]  /*d400*/  STL [R1+0xb4], R2 ;  /* 0x0000b40201007387 */ /* 0x0005e80000100800 */
[----:B------:R0:W-:Y:S04]  /*d410*/  STL [R1+0xb0], R4 ;  /* 0x0000b00401007387 */ /* 0x0001e80000100800 */
[----:B------:R-:W5:Y:S01]  /*d420*/  LDL.LU R6, [R1+0x64] ;  /* 0x0000640001067983 */ /* 0x000f620000300800 */
[----:B--2---:R-:W-:-:S03]  /*d430*/  SEL R2, R29, R23, !P2 ;  /* 0x000000171d027207 */ /* 0x004fc60005000000 */
[----:B------:R-:W2:Y:S04]  /*d440*/  LDL.LU R5, [R1+0x5c] ;  /* 0x00005c0001057983 */ /* 0x000ea80000300800 */
[----:B------:R1:W-:Y:S04]  /*d450*/  STL [R1+0xac], R2 ;  /* 0x0000ac0201007387 */ /* 0x0003e80000100800 */
[----:B0-----:R-:W2:Y:S01]  /*d460*/  LDL.LU R4, [R1+0x158] ;  /* 0x0001580001047983 */ /* 0x001ea20000300800 */
[----:B----4-:R-:W-:-:S03]  /*d470*/  SEL R17, R29, R17, !P2 ;  /* 0x000000111d117207 */ /* 0x010fc60005000000 */
[----:B-1----:R-:W4:Y:S04]  /*d480*/  LDL.LU R2, [R1+0x144] ;  /* 0x0001440001027983 */ /* 0x002f280000300800 */
[----:B------:R-:W4:Y:S04]  /*d490*/  LDL.LU R18, [R1+0x48] ;  /* 0x0000480001127983 */ /* 0x000f280000300800 */
[----:B------:R-:W4:Y:S04]  /*d4a0*/  LDL.LU R15, [R1+0x110] ;  /* 0x00011000010f7983 */ /* 0x000f280000300800 */
[----:B------:R-:W4:Y:S04]  /*d4b0*/  LDL.LU R19, [R1+0x114] ;  /* 0x0001140001137983 */ /* 0x000f280000300800 */
[----:B------:R-:W4:Y:S04]  /*d4c0*/  LDL.LU R22, [R1+0xec] ;  /* 0x0000ec0001167983 */ /* 0x000f280000300800 */
[----:B------:R-:W4:Y:S04]  /*d4d0*/  LDL.LU R25, [R1+0xdc] ;  /* 0x0000dc0001197983 */ /* 0x000f280000300800 */
[----:B------:R-:W4:Y:S04]  /*d4e0*/  LDL.LU R24, [R1+0xcc] ;  /* 0x0000cc0001187983 */ /* 0x000f280000300800 */
[----:B------:R-:W4:Y:S04]  /*d4f0*/  LDL.LU R23, [R1+0xc8] ;  /* 0x0000c80001177983 */ /* 0x000f280000300800 */
[----:B------:R0:W-:Y:S04]  /*d500*/  STL [R1+0xa8], R17 ;  /* 0x0000a81101007387 */ /* 0x0001e80000100800 */
[----:B0-----:R-:W5:Y:S01]  /*d510*/  LDL.LU R17, [R1+0x5214] ;  /* 0x0052140001117983 */ /* 0x001f620000300800 */
[----:B---3--:R-:W-:-:S02]  /*d520*/  SEL R28, R29, R28, !P2 ;  /* 0x0000001c1d1c7207 */ /* 0x008fc40005000000 */
[----:B------:R-:W-:-:S03]  /*d530*/  SEL R12, R29, R12, !P2 ;  /* 0x0000000c1d0c7207 */ /* 0x000fc60005000000 */
[----:B------:R5:W-:Y:S02]  /*d540*/  STL [R1+0xa4], R28 ;  /* 0x0000a41c01007387 */ /* 0x000be40000100800 */
[C---:B-----5:R-:W-:Y:S02]  /*d550*/  SEL R28, R29.reuse, R17, !P2 ;  /* 0x000000111d1c7207 */ /* 0x060fe40005000000 */
[----:B------:R-:W3:Y:S04]  /*d560*/  LDL.LU R17, [R1+0x60] ;  /* 0x0000600001117983 */ /* 0x000ee80000300800 */
[----:B------:R0:W-:Y:S04]  /*d570*/  STL [R1+0xa0], R12 ;  /* 0x0000a00c01007387 */ /* 0x0001e80000100800 */
[----:B------:R1:W-:Y:S01]  /*d580*/  STL [R1+0x98], R28 ;  /* 0x0000981c01007387 */ /* 0x0003e20000100800 */
[----:B0-----:R-:W-:-:S03]  /*d590*/  SEL R12, R29, R26, !P2 ;  /* 0x0000001a1d0c7207 */ /* 0x001fc60005000000 */
[----:B------:R-:W5:Y:S01]  /*d5a0*/  LDL.LU R26, [R1+0x50] ;  /* 0x00005000011a7983 */ /* 0x000f620000300800 */
[----:B-1----:R-:W-:-:S03]  /*d5b0*/  SEL R28, R29, R21, !P2 ;  /* 0x000000151d1c7207 */ /* 0x002fc60005000000 */
[----:B------:R0:W-:Y:S04]  /*d5c0*/  STL [R1+0x90], R12 ;  /* 0x0000900c01007387 */ /* 0x0001e80000100800 */
[----:B------:R-:W5:Y:S01]  /*d5d0*/  LDL.LU R21, [R1+0x58] ;  /* 0x0000580001157983 */ /* 0x000f620000300800 */
[C---:B------:R-:W-:Y:S02]  /*d5e0*/  SEL R3, R29.reuse, R3, !P2 ;  /* 0x000000031d037207 */ /* 0x040fe40005000000 */
[C---:B------:R-:W-:Y:S01]  /*d5f0*/  SEL R27, R29.reuse, R27, !P2 ;  /* 0x0000001b1d1b7207 */ /* 0x040fe20005000000 */
[----:B0-----:R-:W5:Y:S04]  /*d600*/  LDL.LU R12, [R1+0x74] ;  /* 0x00007400010c7983 */ /* 0x001f680000300800 */
[----:B------:R0:W-:Y:S01]  /*d610*/  STL [R1+0x8c], R28 ;  /* 0x00008c1c01007387 */ /* 0x0001e20000100800 */
[----:B------:R-:W-:-:S03]  /*d620*/  SEL R20, R29, R20, !P2 ;  /* 0x000000141d147207 */ /* 0x000fc60005000000 */
[----:B0-----:R-:W5:Y:S04]  /*d630*/  LDL.LU R28, [R1+0x9c] ;  /* 0x00009c00011c7983 */ /* 0x001f680000300800 */
[----:B------:R0:W-:Y:S01]  /*d640*/  STL [R1+0x88], R3 ;  /* 0x0000880301007387 */ /* 0x0001e20000100800 */
[----:B------:R-:W-:-:S03]  /*d650*/  SEL R6, R29, R6, !P2 ;  /* 0x000000061d067207 */ /* 0x000fc60005000000 */
[----:B0-----:R-:W5:Y:S04]  /*d660*/  LDL.LU R3, [R1+0x34] ;  /* 0x0000340001037983 */ /* 0x001f680000300800 */
[----:B------:R0:W-:Y:S01]  /*d670*/  STL [R1+0x7c], R27 ;  /* 0x00007c1b01007387 */ /* 0x0001e20000100800 */
[----:B--2---:R-:W-:-:S03]  /*d680*/  SEL R5, R29, R5, !P2 ;  /* 0x000000051d057207 */ /* 0x004fc60005000000 */
[----:B0-----:R-:W2:Y:S01]  /*d690*/  LDL.LU R27, [R1+0x4c] ;  /* 0x00004c00011b7983 */ /* 0x001ea20000300800 */
[C---:B------:R-:W-:Y:S02]  /*d6a0*/  SEL R4, R29.reuse, R4, !P2 ;  /* 0x000000041d047207 */ /* 0x040fe40005000000 */
[C---:B----4-:R-:W-:Y:S02]  /*d6b0*/  SEL R2, R29.reuse, R2, !P2 ;  /* 0x000000021d027207 */ /* 0x050fe40005000000 */
[C---:B------:R-:W-:Y:S02]  /*d6c0*/  SEL R18, R29.reuse, R18, !P2 ;  /* 0x000000121d127207 */ /* 0x040fe40005000000 */
[C---:B------:R-:W-:Y:S02]  /*d6d0*/  SEL R15, R29.reuse, R15, !P2 ;  /* 0x0000000f1d0f7207 */ /* 0x040fe40005000000 */
[C---:B------:R-:W-:Y:S02]  /*d6e0*/  SEL R19, R29.reuse, R19, !P2 ;  /* 0x000000131d137207 */ /* 0x040fe40005000000 */
[----:B------:R-:W-:-:S02]  /*d6f0*/  SEL R22, R29, R22, !P2 ;  /* 0x000000161d167207 */ /* 0x000fc40005000000 */
[C---:B------:R-:W-:Y:S02]  /*d700*/  SEL R25, R29.reuse, R25, !P2 ;  /* 0x000000191d197207 */ /* 0x040fe40005000000 */
[C---:B------:R-:W-:Y:S02]  /*d710*/  SEL R24, R29.reuse, R24, !P2 ;  /* 0x000000181d187207 */ /* 0x040fe40005000000 */
[C---:B------:R-:W-:Y:S02]  /*d720*/  SEL R23, R29.reuse, R23, !P2 ;  /* 0x000000171d177207 */ /* 0x040fe40005000000 */
[C---:B---3--:R-:W-:Y:S02]  /*d730*/  SEL R17, R29.reuse, R17, !P2 ;  /* 0x000000111d117207 */ /* 0x048fe40005000000 */
[----:B-----5:R-:W-:-:S05]  /*d740*/  SEL R26, R29, R26, !P2 ;  /* 0x0000001a1d1a7207 */ /* 0x020fca0005000000 */
[----:B------:R0:W-:Y:S01]  /*d750*/  STL [R1+0x78], R26 ;  /* 0x0000781a01007387 */ /* 0x0001e20000100800 */
[----:B------:R-:W-:-:S03]  /*d760*/  SEL R21, R29, R21, !P2 ;  /* 0x000000151d157207 */ /* 0x000fc60005000000 */
[----:B0-----:R-:W3:Y:S04]  /*d770*/  LDL.LU R26, [R1+0x54] ;  /* 0x00005400011a7983 */ /* 0x001ee80000300800 */
[----:B------:R0:W-:Y:S04]  /*d780*/  STL [R1+0x70], R21 ;  /* 0x0000701501007387 */ /* 0x0001e80000100800 */
[----:B0-----:R-:W4:Y:S04]  /*d790*/  LDL.LU R21, [R1+0x38] ;  /* 0x0000380001157983 */ /* 0x001f280000300800 */
[----:B------:R0:W-:Y:S04]  /*d7a0*/  STL [R1+0x6c], R17 ;  /* 0x00006c1101007387 */ /* 0x0001e80000100800 */
[----:B0-----:R-:W5:Y:S04]  /*d7b0*/  LDL.LU R17, [R1+0x3c] ;  /* 0x00003c0001117983 */ /* 0x001f680000300800 */
        /* <DEDUP_REMOVED lines=15> */
[----:B0-----:R-:W4:Y:S04]  /*d8b0*/  LDL.LU R19, [R1+0x51f8] ;  /* 0x0051f80001137983 */ /* 0x001f280000300800 */
[----:B------:R0:W-:Y:S04]  /*d8c0*/  STL [R1+0x40], R22 ;  /* 0x0000401601007387 */ /* 0x0001e80000100800 */
[----:B0-----:R-:W5:Y:S04]  /*d8d0*/  LDL.LU R22, [R1+0x51f4] ;  /* 0x0051f40001167983 */ /* 0x001f680000300800 */
[----:B------:R0:W-:Y:S04]  /*d8e0*/  STL [R1+0x2c], R25 ;  /* 0x00002c1901007387 */ /* 0x0001e80000100800 */
[----:B0-----:R-:W2:Y:S04]  /*d8f0*/  LDL.LU R25, [R1+0x51f0] ;  /* 0x0051f00001197983 */ /* 0x001ea80000300800 */
[----:B------:R0:W-:Y:S04]  /*d900*/  STL [R1+0x28], R24 ;  /* 0x0000281801007387 */ /* 0x0001e80000100800 */
[----:B0-----:R-:W3:Y:S04]  /*d910*/  LDL.LU R24, [R1+0x51ec] ;  /* 0x0051ec0001187983 */ /* 0x001ee80000300800 */
[----:B------:R0:W-:Y:S04]  /*d920*/  STL [R1+0x24], R23 ;  /* 0x0000241701007387 */ /* 0x0001e80000100800 */
[----:B0-----:R-:W4:Y:S01]  /*d930*/  LDL.LU R23, [R1+0x51e8] ;  /* 0x0051e80001177983 */ /* 0x001f220000300800 */
[----:B------:R-:W-:-:S02]  /*d940*/  SEL R12, R29, R12, !P2 ;  /* 0x0000000c1d0c7207 */ /* 0x000fc40005000000 */
[C---:B--2---:R-:W-:Y:S02]  /*d950*/  SEL R25, R29.reuse, R25, !P2 ;  /* 0x000000191d197207 */ /* 0x044fe40005000000 */
[C---:B---3--:R-:W-:Y:S02]  /*d960*/  SEL R24, R29.reuse, R24, !P2 ;  /* 0x000000181d187207 */ /* 0x048fe40005000000 */
[----:B----4-:R-:W-:-:S05]  /*d970*/  SEL R23, R29, R23, !P2 ;  /* 0x000000171d177207 */ /* 0x010fca0005000000 */
[----:B------:R0:W-:Y:S04]  /*d980*/  STL [R1+0x20], R23 ;  /* 0x0000201701007387 */ /* 0x0001e80000100800 */
[----:B0-----:R-:W2:Y:S04]  /*d990*/  LDL.LU R23, [R1+0x94] ;  /* 0x0000940001177983 */ /* 0x001ea80000300800 */
[----:B------:R0:W-:Y:S04]  /*d9a0*/  STL [R1+0x1c], R24 ;  /* 0x00001c1801007387 */ /* 0x0001e80000100800 */
[----:B0-----:R-:W3:Y:S04]  /*d9b0*/  LDL.LU R24, [R1+0x84] ;  /* 0x0000840001187983 */ /* 0x001ee80000300800 */
[----:B------:R0:W-:Y:S04]  /*d9c0*/  STL [R1+0x18], R25 ;  /* 0x0000181901007387 */ /* 0x0001e80000100800 */
[----:B0-----:R-:W4:Y:S04]  /*d9d0*/  LDL.LU R25, [R1+0x80] ;  /* 0x0000800001197983 */ /* 0x001f280000300800 */
[----:B------:R0:W-:Y:S04]  /*d9e0*/  STL [R1+0x14], R12 ;  /* 0x0000140c01007387 */ /* 0x0001e80000100800 */
[----:B0-----:R-:W4:Y:S01]  /*d9f0*/  LDL.LU R12, [R1+0x51e4] ;  /* 0x0051e400010c7983 */ /* 0x001f220000300800 */
[----:B------:R-:W-:-:S02]  /*da00*/  SEL R28, R29, R28, !P2 ;  /* 0x0000001c1d1c7207 */ /* 0x000fc40005000000 */
[C---:B------:R-:W-:Y:S02]  /*da10*/  SEL R3, R29.reuse, R3, !P2 ;  /* 0x000000031d037207 */ /* 0x040fe40005000000 */
[C---:B------:R-:W-:Y:S02]  /*da20*/  SEL R27, R29.reuse, R27, !P2 ;  /* 0x0000001b1d1b7207 */ /* 0x040fe40005000000 */
[C---:B------:R-:W-:Y:S02]  /*da30*/  SEL R26, R29.reuse, R26, !P2 ;  /* 0x0000001a1d1a7207 */ /* 0x040fe40005000000 */
[C---:B-----5:R-:W-:Y:S02]  /*da40*/  SEL R22, R29.reuse, R22, !P2 ;  /* 0x000000161d167207 */ /* 0x060fe40005000000 */
[C---:B------:R-:W-:Y:S02]  /*da50*/  SEL R19, R29.reuse, R19, !P2 ;  /* 0x000000131d137207 */ /* 0x040fe40005000000 */
[----:B--2---:R-:W-:-:S02]  /*da60*/  SEL R23, R29, R23, !P2 ;  /* 0x000000171d177207 */ /* 0x004fc40005000000 */
[C---:B---3--:R-:W-:Y:S02]  /*da70*/  SEL R24, R29.reuse, R24, !P2 ;  /* 0x000000181d187207 */ /* 0x048fe40005000000 */
[----:B----4-:R-:W-:-:S05]  /*da80*/  SEL R25, R29, R25, !P2 ;  /* 0x000000191d197207 */ /* 0x010fca0005000000 */
[----:B------:R0:W-:Y:S04]  /*da90*/  STL [R1+0x10], R25 ;  /* 0x0000101901007387 */ /* 0x0001e80000100800 */
[----:B------:R1:W-:Y:S04]  /*daa0*/  STL [R1+0xc], R24 ;  /* 0x00000c1801007387 */ /* 0x0003e80000100800 */
[----:B------:R-:W-:Y:S01]  /*dab0*/  STL [R1+0x5160], R28 ;  /* 0x0051601c01007387 */ /* 0x000fe20000100800 */
[----:B0-----:R-:W-:-:S03]  /*dac0*/  SEL R25, R29, R21, !P2 ;  /* 0x000000151d197207 */ /* 0x001fc60005000000 */
[----:B------:R-:W-:Y:S01]  /*dad0*/  STL [R1+0x8], R23 ;  /* 0x0000081701007387 */ /* 0x000fe20000100800 */
[----:B-1----:R-:W-:-:S03]  /*dae0*/  SEL R24, R29, R17, !P2 ;  /* 0x000000111d187207 */ /* 0x002fc60005000000 */
[----:B------:R-:W-:Y:S04]  /*daf0*/  STL [R1+0x5164], R3 ;  /* 0x0051640301007387 */ /* 0x000fe80000100800 */
[----:B------:R-:W-:Y:S04]  /*db00*/  STL [R1+0x5168], R27 ;  /* 0x0051681b01007387 */ /* 0x000fe80000100800 */
[----:B------:R-:W-:Y:S01]  /*db10*/  STL [R1+0x516c], R26 ;  /* 0x00516c1a01007387 */ /* 0x000fe20000100800 */
[----:B------:R-:W-:-:S03]  /*db20*/  SEL R17, R29, R20, !P2 ;  /* 0x000000141d117207 */ /* 0x000fc60005000000 */
[----:B------:R-:W-:Y:S04]  /*db30*/  STL [R1+0x5170], R25 ;  /* 0x0051701901007387 */ /* 0x000fe80000100800 */
[----:B------:R0:W-:Y:S01]  /*db40*/  STL [R1+0x5174], R24 ;  /* 0x0051741801007387 */ /* 0x0001e20000100800 */
[----:B------:R-:W-:-:S03]  /*db50*/  SEL R12, R29, R12, !P2 ;  /* 0x0000000c1d0c7207 */ /* 0x000fc60005000000 */
[----:B0-----:R-:W2:Y:S04]  /*db60*/  LDL.LU R24, [R1+0x1dc] ;  /* 0x0001dc0001187983 */ /* 0x001ea80000300800 */
[----:B------:R-:W3:Y:S04]  /*db70*/  LDL.LU R25, [R1+0x1d8] ;  /* 0x0001d80001197983 */ /* 0x000ee80000300800 */
[----:B------:R-:W4:Y:S04]  /*db80*/  LDL.LU R26, [R1+0x1d4] ;  /* 0x0001d400011a7983 */ /* 0x000f280000300800 */
[----:B------:R-:W5:Y:S04]  /*db90*/  LDL.LU R27, [R1+0x1d0] ;  /* 0x0001d000011b7983 */ /* 0x000f680000300800 */
[----:B------:R-:W5:Y:S04]  /*dba0*/  LDL.LU R3, [R1+0x1cc] ;  /* 0x0001cc0001037983 */ /* 0x000f680000300800 */
[----:B------:R-:W5:Y:S04]  /*dbb0*/  LDL.LU R28, [R1+0x1c8] ;  /* 0x0001c800011c7983 */ /* 0x000f680000300800 */
[----:B------:R0:W-:Y:S04]  /*dbc0*/  STL [R1+0x5178], R17 ;  /* 0x0051781101007387 */ /* 0x0001e80000100800 */
[----:B0-----:R-:W3:Y:S04]  /*dbd0*/  LDL.LU R17, [R1+0x1e0] ;  /* 0x0001e00001117983 */ /* 0x001ee80000300800 */
[----:B------:R0:W-:Y:S04]  /*dbe0*/  STL [R1+0x517c], R12 ;  /* 0x00517c0c01007387 */ /* 0x0001e80000100800 */
[----:B0-----:R-:W4:Y:S04]  /*dbf0*/  LDL.LU R12, [R1+0x1e8] ;  /* 0x0001e800010c7983 */ /* 0x001f280000300800 */
[----:B------:R0:W-:Y:S04]  /*dc00*/  STL [R1+0x5180], R22 ;  /* 0x0051801601007387 */ /* 0x0001e80000100800 */
[----:B0-----:R-:W5:Y:S04]  /*dc10*/  LDL.LU R22, [R1+0x1ec] ;  /* 0x0001ec0001167983 */ /* 0x001f680000300800 */
[----:B------:R0:W-:Y:S04]  /*dc20*/  STL [R1+0x5184], R19 ;  /* 0x0051841301007387 */ /* 0x0001e80000100800 */
[----:B0-----:R-:W5:Y:S01]  /*dc30*/  LDL.LU R19, [R1+0x1f0] ;  /* 0x0001f00001137983 */ /* 0x001f620000300800 */
[----:B------:R-:W-:-:S05]  /*dc40*/  SEL R15, R29, R15, !P2 ;  /* 0x0000000f1d0f7207 */ /* 0x000fca0005000000 */
[----:B------:R0:W-:Y:S01]  /*dc50*/  STL [R1+0x5188], R15 ;  /* 0x0051880f01007387 */ /* 0x0001e20000100800 */
[C---:B------:R-:W-:Y:S02]  /*dc60*/  SEL R18, R29.reuse, R18, !P2 ;  /* 0x000000121d127207 */ /* 0x040fe40005000000 */
[C---:B------:R-:W-:Y:S01]  /*dc70*/  SEL R2, R29.reuse, R2, !P2 ;  /* 0x000000021d027207 */ /* 0x040fe20005000000 */
[----:B0-----:R-:W0:Y:S02]  /*dc80*/  S2R R15, SR_TID.X ;  /* 0x00000000000f7919 */ /* 0x001e240000002100 */
[----:B------:R-:W-:Y:S04]  /*dc90*/  STL [R1+0x518c], R18 ;  /* 0x00518c1201007387 */ /* 0x000fe80000100800 */
[----:B------:R1:W-:Y:S02]  /*dca0*/  STL [R1+0x5190], R2 ;  /* 0x0051900201007387 */ /* 0x0003e40000100800 */
[----:B-1----:R-:W1:Y:S01]  /*dcb0*/  LDC R2, c[0x0][0x23c] ;  /* 0x00008f00ff027b82 */ /* 0x002e620000000800 */
[----:B------:R-:W-:-:S02]  /*dcc0*/  SEL R4, R29, R4, !P2 ;  /* 0x000000041d047207 */ /* 0x000fc40005000000 */
[C---:B------:R-:W-:Y:S02]  /*dcd0*/  SEL R5, R29.reuse, R5, !P2 ;  /* 0x000000051d057207 */ /* 0x040fe40005000000 */
[C---:B------:R-:W-:Y:S02]  /*dce0*/  SEL R6, R29.reuse, R6, !P2 ;  /* 0x000000061d067207 */ /* 0x040fe40005000000 */
[----:B------:R-:W-:Y:S02]  /*dcf0*/  SEL R7, R29, R7, !P2 ;  /* 0x000000071d077207 */ /* 0x000fe40005000000 */
[----:B0-----:R-:W-:Y:S01]  /*dd00*/  LOP3.LUT R15, R15, 0x3f, RZ, 0xc0, !PT ;  /* 0x0000003f0f0f7812 */ /* 0x001fe200078ec0ff */
[----:B------:R2:W-:Y:S01]  /*dd10*/  STL [R1+0x5194], R4 ;  /* 0x0051940401007387 */ /* 0x0005e20000100800 */
[C---:B------:R-:W-:Y:S02]  /*dd20*/  SEL R20, R29.reuse, R8, !P2 ;  /* 0x000000081d147207 */ /* 0x040fe40005000000 */
[C---:B------:R-:W-:Y:S01]  /*dd30*/  SEL R21, R29.reuse, R9, !P2 ;  /* 0x000000091d157207 */ /* 0x040fe20005000000 */
[----:B------:R-:W-:Y:S01]  /*dd40*/  STL [R1+0x5198], R5 ;  /* 0x0051980501007387 */ /* 0x000fe20000100800 */
[----:B------:R-:W-:Y:S01]  /*dd50*/  SEL R10, R29, R10, !P2 ;  /* 0x0000000a1d0a7207 */ /* 0x000fe20005000000 */
[----:B-1----:R-:W-:-:S02]  /*dd60*/  IMAD R18, R15, R2, RZ ;  /* 0x000000020f127224 */ /* 0x002fc400078e02ff */
[----:B------:R-:W-:Y:S01]  /*dd70*/  IMAD R15, R15, R2, RZ ;  /* 0x000000020f0f7224 */ /* 0x000fe200078e02ff */
[----:B------:R-:W-:Y:S01]  /*dd80*/  STL [R1+0x519c], R6 ;  /* 0x00519c0601007387 */ /* 0x000fe20000100800 */
[C---:B------:R-:W-:Y:S02]  /*dd90*/  SEL R23, R29.reuse, R0, !P2 ;  /* 0x000000001d177207 */ /* 0x040fe40005000000 */
[C---:B------:R-:W-:Y:S01]  /*dda0*/  SEL R16, R29.reuse, R16, !P2 ;  /* 0x000000101d107207 */ /* 0x040fe20005000000 */
[----:B------:R-:W-:Y:S01]  /*ddb0*/  STL [R1+0x51a0], R7 ;  /* 0x0051a00701007387 */ /* 0x000fe20000100800 */
[----:B------:R-:W-:Y:S01]  /*ddc0*/  IMAD R15, R2, 0x40, R15 ;  /* 0x00000040020f7824 */ /* 0x000fe200078e020f */
[C---:B------:R-:W-:Y:S02]  /*ddd0*/  SEL R11, R29.reuse, R11, !P2 ;  /* 0x0000000b1d0b7207 */ /* 0x040fe40005000000 */
[----:B------:R-:W-:Y:S01]  /*dde0*/  STL [R1+0x51a4], R20 ;  /* 0x0051a41401007387 */ /* 0x000fe20000100800 */
[----:B------:R-:W-:-:S02]  /*ddf0*/  SEL R13, R29, R13, !P2 ;  /* 0x0000000d1d0d7207 */ /* 0x000fc40005000000 */
[----:B------:R-:W-:Y:S01]  /*de00*/  SEL R14, R29, R14, !P2 ;  /* 0x0000000e1d0e7207 */ /* 0x000fe20005000000 */
[----:B------:R-:W-:Y:S01]  /*de10*/  STL [R1+0x51a8], R21 ;  /* 0x0051a81501007387 */ /* 0x000fe20000100800 */
[----:B------:R-:W-:-:S03]  /*de20*/  LEA.HI.X.SX32 R9, R18, UR7, 0x1, P0 ;  /* 0x0000000712097c11 */ /* 0x000fc600080f0eff */
[----:B------:R-:W-:Y:S01]  /*de30*/  STL [R1+0x51ac], R10 ;  /* 0x0051ac0a01007387 */ /* 0x000fe20000100800 */
[----:B------:R-:W-:Y:S01]  /*de40*/  LEA.HI.X.SX32 R8, R15, UR7, 0x1, P4 ;  /* 0x000000070f087c11 */ /* 0x000fe2000a0f0eff */
[----:B------:R-:W-:Y:S02]  /*de50*/  UIMAD UR6, UR6, 0x68, URZ ;  /* 0x00000068060678a4 */ /* 0x000fe4000f8e023f */
[----:B------:R-:W-:Y:S01]  /*de60*/  STL [R1+0x51b0], R23 ;  /* 0x0051b01701007387 */ /* 0x000fe20000100800 */
[----:B------:R-:W-:-:S03]  /*de70*/  ULDC UR7, c[0x0][0x238] ;  /* 0x00008e0000077ab9 */ /* 0x000fc60000000800 */
[----:B------:R-:W-:Y:S04]  /*de80*/  STL [R1+0x51b4], R16 ;  /* 0x0051b41001007387 */ /* 0x000fe80000100800 */
[----:B------:R-:W-:Y:S04]  /*de90*/  STL [R1+0x51b8], R11 ;  /* 0x0051b80b01007387 */ /* 0x000fe80000100800 */
[----:B------:R-:W-:Y:S04]  /*dea0*/  STL [R1+0x51bc], R13 ;  /* 0x0051bc0d01007387 */ /* 0x000fe80000100800 */
[----:B------:R-:W-:Y:S04]  /*deb0*/  STL [R1+0x51c0], R14 ;  /* 0x0051c00e01007387 */ /* 0x000fe80000100800 */
[----:B------:R5:W-:Y:S04]  /*dec0*/  STL [R1+0x5120], R9 ;  /* 0x0051200901007387 */ /* 0x000be80000100800 */
[----:B------:R0:W-:Y:S01]  /*ded0*/  STL [R1+0x5124], R8 ;  /* 0x0051240801007387 */ /* 0x0001e20000100800 */
[----:B--2---:R-:W-:-:S02]  /*dee0*/  IMAD R4, R24, UR5, RZ ;  /* 0x0000000518047c24 */ /* 0x004fc4000f8e02ff */
[----:B---3--:R-:W-:Y:S02]  /*def0*/  IMAD R0, R17, UR5, RZ ;  /* 0x0000000511007c24 */ /* 0x008fe4000f8e02ff */
[----:B----4-:R-:W-:Y:S02]  /*df00*/  IMAD R2, R12, UR5, RZ ;  /* 0x000000050c027c24 */ /* 0x010fe4000f8e02ff */
[----:B-----5:R-:W-:Y:S02]  /*df10*/  IMAD R9, R22, UR5, RZ ;  /* 0x0000000516097c24 */ /* 0x020fe4000f8e02ff */
[----:B0-----:R-:W-:-:S05]  /*df20*/  IMAD R8, R19, UR5, RZ ;  /* 0x0000000513087c24 */ /* 0x001fca000f8e02ff */
[----:B------:R-:W-:Y:S04]  /*df30*/  STL [R1+0x51c4], R8 ;  /* 0x0051c40801007387 */ /* 0x000fe80000100800 */
[----:B------:R-:W-:Y:S04]  /*df40*/  STL [R1+0x51c8], R9 ;  /* 0x0051c80901007387 */ /* 0x000fe80000100800 */
[----:B------:R0:W-:Y:S04]  /*df50*/  STL [R1+0x348], R2 ;  /* 0x0003480201007387 */ /* 0x0001e80000100800 */
[----:B------:R1:W-:Y:S04]  /*df60*/  STL [R1+0x344], R0 ;  /* 0x0003440001007387 */ /* 0x0003e80000100800 */
[----:B------:R2:W-:Y:S01]  /*df70*/  STL [R1+0x340], R4 ;  /* 0x0003400401007387 */ /* 0x0005e20000100800 */
[----:B0-----:R-:W-:-:S02]  /*df80*/  IMAD R2, R25, UR5, RZ ;  /* 0x0000000519027c24 */ /* 0x001fc4000f8e02ff */
[----:B-1----:R-:W-:-:S03]  /*df90*/  IMAD R0, R26, UR5, RZ ;  /* 0x000000051a007c24 */ /* 0x002fc6000f8e02ff */
[----:B------:R0:W-:Y:S01]  /*dfa0*/  STL [R1+0x33c], R2 ;  /* 0x00033c0201007387 */ /* 0x0001e20000100800 */
[----:B--2---:R-:W-:-:S03]  /*dfb0*/  IMAD R4, R27, UR5, RZ ;  /* 0x000000051b047c24 */ /* 0x004fc6000f8e02ff */
[----:B------:R1:W-:Y:S04]  /*dfc0*/  STL [R1+0x338], R0 ;  /* 0x0003380001007387 */ /* 0x0003e80000100800 */
[----:B------:R-:W-:Y:S04]  /*dfd0*/  STL [R1+0x334], R4 ;  /* 0x0003340401007387 */ /* 0x000fe80000100800 */
[----:B------:R-:W2:Y:S01]  /*dfe0*/  LDL.LU R9, [R1+0x1bc] ;  /* 0x0001bc0001097983 */ /* 0x000ea20000300800 */
[----:B0-----:R-:W-:Y:S02]  /*dff0*/  IMAD R2, R3, UR5, RZ ;  /* 0x0000000503027c24 */ /* 0x001fe4000f8e02ff */
[----:B-1----:R-:W-:-:S03]  /*e000*/  IMAD R0, R28, UR5, RZ ;  /* 0x000000051c007c24 */ /* 0x002fc6000f8e02ff */
[----:B------:R-:W-:Y:S04]  /*e010*/  STL [R1+0x330], R2 ;  /* 0x0003300201007387 */ /* 0x000fe80000100800 */
[----:B--2---:R0:W-:Y:S04]  /*e020*/  STL [R1+0x51dc], R9 ;  /* 0x0051dc0901007387 */ /* 0x0041e80000100800 */
[----:B------:R-:W-:Y:S04]  /*e030*/  STL [R1+0x32c], R0 ;  /* 0x00032c0001007387 */ /* 0x000fe80000100800 */
[----:B0-----:R-:W2:Y:S04]  /*e040*/  LDL.LU R9, [R1+0x1c0] ;  /* 0x0001c00001097983 */ /* 0x001ea80000300800 */
[----:B--2---:R0:W-:Y:S04]  /*e050*/  STL [R1+0x51e0], R9 ;  /* 0x0051e00901007387 */ /* 0x0041e80000100800 */
[----:B0-----:R-:W2:Y:S04]  /*e060*/  LDL.LU R9, [R1+0x1c4] ;  /* 0x0001c40001097983 */ /* 0x001ea80000300800 */
[----:B------:R-:W3:Y:S04]  /*e070*/  LDL.LU R8, [R1+0x1b8] ;  /* 0x0001b80001087983 */ /* 0x000ee80000300800 */
[----:B------:R-:W4:Y:S04]  /*e080*/  LDL.LU R14, [R1+0x1b4] ;  /* 0x0001b400010e7983 */ /* 0x000f280000300800 */
[----:B------:R-:W5:Y:S04]  /*e090*/  LDL.LU R29, [R1+0x1b0] ;  /* 0x0001b000011d7983 */ /* 0x000f680000300800 */
[----:B------:R-:W3:Y:S04]  /*e0a0*/  LDL.LU R13, [R1+0x1ac] ;  /* 0x0001ac00010d7983 */ /* 0x000ee80000300800 */
[----:B------:R-:W5:Y:S04]  /*e0b0*/  LDL.LU R11, [R1+0x1a8] ;  /* 0x0001a800010b7983 */ /* 0x000f680000300800 */
[----:B------:R-:W5:Y:S04]  /*e0c0*/  LDL.LU R16, [R1+0x1a4] ;  /* 0x0001a40001107983 */ /* 0x000f680000300800 */
[----:B------:R-:W5:Y:S04]  /*e0d0*/  LDL.LU R23, [R1+0x1a0] ;  /* 0x0001a00001177983 */ /* 0x000f680000300800 */
[----:B------:R-:W5:Y:S04]  /*e0e0*/  LDL.LU R0, [R1+0x19c] ;  /* 0x00019c0001007983 */ /* 0x000f680000300800 */
[----:B------:R-:W5:Y:S04]  /*e0f0*/  LDL.LU R10, [R1+0x198] ;  /* 0x00019800010a7983 */ /* 0x000f680000300800 */
[----:B------:R-:W5:Y:S04]  /*e100*/  LDL.LU R21, [R1+0x194] ;  /* 0x0001940001157983 */ /* 0x000f680000300800 */
[----:B------:R-:W5:Y:S04]  /*e110*/  LDL.LU R20, [R1+0x190] ;  /* 0x0001900001147983 */ /* 0x000f680000300800 */
[----:B------:R-:W4:Y:S04]  /*e120*/  LDL.LU R7, [R1+0x18c] ;  /* 0x00018c0001077983 */ /* 0x000f280000300800 */
[----:B------:R-:W5:Y:S04]  /*e130*/  LDL.LU R6, [R1+0x188] ;  /* 0x0001880001067983 */ /* 0x000f680000300800 */
        /* <DEDUP_REMOVED lines=14> */
[----:B------:R-:W5:Y:S01]  /*e220*/  LDL.LU R28, [R1+0x148] ;  /* 0x00014800011c7983 */ /* 0x000f620000300800 */
[----:B--2---:R-:W-:-:S05]  /*e230*/  IMAD R9, R9, UR5, RZ ;  /* 0x0000000509097c24 */ /* 0x004fca000f8e02ff */
[----:B------:R0:W-:Y:S04]  /*e240*/  STL [R1+0x328], R9 ;  /* 0x0003280901007387 */ /* 0x0001e80000100800 */
[----:B0-----:R-:W2:Y:S02]  /*e250*/  LDL.LU R9, [R1+0x51e0] ;  /* 0x0051e00001097983 */ /* 0x001ea40000300800 */
[----:B--2---:R-:W-:-:S05]  /*e260*/  IMAD R9, R9, UR5, RZ ;  /* 0x0000000509097c24 */ /* 0x004fca000f8e02ff */
[----:B------:R0:W-:Y:S04]  /*e270*/  STL [R1+0x324], R9 ;  /* 0x0003240901007387 */ /* 0x0001e80000100800 */
[----:B0-----:R-:W2:Y:S01]  /*e280*/  LDL.LU R9, [R1+0x51dc] ;  /* 0x0051dc0001097983 */ /* 0x001ea20000300800 */
[----:B---3--:R-:W-:Y:S02]  /*e290*/  IMAD R13, R13, UR5, RZ ;  /* 0x000000050d0d7c24 */ /* 0x008fe4000f8e02ff */
[----:B----4-:R-:W-:Y:S02]  /*e2a0*/  IMAD R7, R7, UR5, RZ ;  /* 0x0000000507077c24 */ /* 0x010fe4000f8e02ff */
[----:B--2---:R-:W-:-:S05]  /*e2b0*/  IMAD R9, R9, UR5, RZ ;  /* 0x0000000509097c24 */ /* 0x004fca000f8e02ff */
[----:B------:R0:W-:Y:S02]  /*e2c0*/  STL [R1+0x320], R9 ;  /* 0x0003200901007387 */ /* 0x0001e40000100800 */
[----:B0-----:R-:W-:Y:S02]  /*e2d0*/  IMAD R9, R8, UR5, RZ ;  /* 0x0000000508097c24 */ /* 0x001fe4000f8e02ff */
[----:B------:R-:W-:-:S03]  /*e2e0*/  IMAD R8, R14, UR5, RZ ;  /* 0x000000050e087c24 */ /* 0x000fc6000f8e02ff */
[----:B------:R5:W-:Y:S04]  /*e2f0*/  STL [R1+0x31c], R9 ;  /* 0x00031c0901007387 */ /* 0x000be80000100800 */
[----:B------:R0:W-:Y:S01]  /*e300*/  STL [R1+0x318], R8 ;  /* 0x0003180801007387 */ /* 0x0001e20000100800 */
[----:B-----5:R-:W-:Y:S02]  /*e310*/  IMAD R9, R29, UR5, RZ ;  /* 0x000000051d097c24 */ /* 0x020fe4000f8e02ff */
[----:B0-----:R-:W-:-:S03]  /*e320*/  IMAD R8, R11, UR5, RZ ;  /* 0x000000050b087c24 */ /* 0x001fc6000f8e02ff */
[----:B------:R0:W-:Y:S01]  /*e330*/  STL [R1+0x314], R9 ;  /* 0x0003140901007387 */ /* 0x0001e20000100800 */
[----:B------:R-:W-:-:S03]  /*e340*/  IMAD R11, R23, UR5, RZ ;  /* 0x00000005170b7c24 */ /* 0x000fc6000f8e02ff */
[----:B------:R-:W-:Y:S01]  /*e350*/  STL [R1+0x310], R13 ;  /* 0x0003100d01007387 */ /* 0x000fe20000100800 */
[----:B0-----:R-:W-:-:S03]  /*e360*/  IMAD R9, R16, UR5, RZ ;  /* 0x0000000510097c24 */ /* 0x001fc6000f8e02ff */
[----:B------:R0:W-:Y:S04]  /*e370*/  STL [R1+0x30c], R8 ;  /* 0x00030c0801007387 */ /* 0x0001e80000100800 */
[----:B------:R1:W-:Y:S01]  /*e380*/  STL [R1+0x308], R9 ;  /* 0x0003080901007387 */ /* 0x0003e20000100800 */
[----:B0-----:R-:W-:Y:S02]  /*e390*/  IMAD R8, R0, UR5, RZ ;  /* 0x0000000500087c24 */ /* 0x001fe4000f8e02ff */
[----:B------:R-:W-:Y:S02]  /*e3a0*/  IMAD R0, R21, UR5, RZ ;  /* 0x0000000515007c24 */ /* 0x000fe4000f8e02ff */
[----:B-1----:R-:W-:Y:S01]  /*e3b0*/  IMAD R9, R10, UR5, RZ ;  /* 0x000000050a097c24 */ /* 0x002fe2000f8e02ff */
[----:B------:R-:W-:Y:S04]  /*e3c0*/  STL [R1+0x304], R11 ;  /* 0x0003040b01007387 */ /* 0x000fe80000100800 */
[----:B------:R0:W-:Y:S04]  /*e3d0*/  STL [R1+0x300], R8 ;  /* 0x0003000801007387 */ /* 0x0001e80000100800 */
[----:B------:R-:W-:Y:S04]  /*e3e0*/  STL [R1+0x2fc], R9 ;  /* 0x0002fc0901007387 */ /* 0x000fe80000100800 */
[----:B------:R1:W-:Y:S01]  /*e3f0*/  STL [R1+0x2f8], R0 ;  /* 0x0002f80001007387 */ /* 0x0003e20000100800 */
[----:B0-----:R-:W-:-:S05]  /*e400*/  IMAD R8, R20, UR5, RZ ;  /* 0x0000000514087c24 */ /* 0x001fca000f8e02ff */
[----:B------:R-:W-:Y:S01]  /*e410*/  STL [R1+0x2f4], R8 ;  /* 0x0002f40801007387 */ /* 0x000fe20000100800 */
[----:B-1----:R-:W-:-:S03]  /*e420*/  IMAD R0, R6, UR5, RZ ;  /* 0x0000000506007c24 */ /* 0x002fc6000f8e02ff */
[----:B------:R-:W-:Y:S01]  /*e430*/  STL [R1+0x2f0], R7 ;  /* 0x0002f00701007387 */ /* 0x000fe20000100800 */
[----:B------:R-:W-:Y:S02]  /*e440*/  IMAD R6, R5, UR5, RZ ;  /* 0x0000000505067c24 */ /* 0x000fe4000f8e02ff */
[----:B------:R-:W-:Y:S01]  /*e450*/  IMAD R5, R4, UR5, RZ ;  /* 0x0000000504057c24 */ /* 0x000fe2000f8e02ff */
[----:B------:R0:W-:Y:S01]  /*e460*/  STL [R1+0x2ec], R0 ;  /* 0x0002ec0001007387 */ /* 0x0001e20000100800 */
[----:B------:R-:W-:-:S03]  /*e470*/  IMAD R4, R18, UR5, RZ ;  /* 0x0000000512047c24 */ /* 0x000fc6000f8e02ff */
[----:B------:R-:W-:Y:S01]  /*e480*/  STL [R1+0x2e8], R6 ;  /* 0x0002e80601007387 */ /* 0x000fe20000100800 */
[----:B0-----:R-:W-:-:S03]  /*e490*/  IMAD R0, R2, UR5, RZ ;  /* 0x0000000502007c24 */ /* 0x001fc6000f8e02ff */
[----:B------:R-:W-:Y:S01]  /*e4a0*/  STL [R1+0x2e4], R5 ;  /* 0x0002e40501007387 */ /* 0x000fe20000100800 */
[----:B------:R-:W-:-:S03]  /*e4b0*/  IMAD R2, R15, UR5, RZ ;  /* 0x000000050f027c24 */ /* 0x000fc6000f8e02ff */
[----:B------:R0:W-:Y:S04]  /*e4c0*/  STL [R1+0x2e0], R0 ;  /* 0x0002e00001007387 */ /* 0x0001e80000100800 */
[----:B------:R1:W-:Y:S01]  /*e4d0*/  STL [R1+0x2dc], R4 ;  /* 0x0002dc0401007387 */ /* 0x0003e20000100800 */
[----:B0-----:R-:W-:-:S03]  /*e4e0*/  IMAD R0, R19, UR5, RZ ;  /* 0x0000000513007c24 */ /* 0x001fc6000f8e02ff */
[----:B------:R0:W-:Y:S01]  /*e4f0*/  STL [R1+0x2d8], R2 ;  /* 0x0002d80201007387 */ /* 0x0001e20000100800 */
[----:B-1----:R-:W-:-:S03]  /*e500*/  IMAD R4, R22, UR5, RZ ;  /* 0x0000000516047c24 */ /* 0x002fc6000f8e02ff */
[----:B------:R1:W-:Y:S04]  /*e510*/  STL [R1+0x2d4], R0 ;  /* 0x0002d40001007387 */ /* 0x0003e80000100800 */
[----:B------:R2:W-:Y:S01]  /*e520*/  STL [R1+0x2d0], R4 ;  /* 0x0002d00401007387 */ /* 0x0005e20000100800 */
[----:B0-----:R-:W-:Y:S02]  /*e530*/  IMAD R2, R12, UR5, RZ ;  /* 0x000000050c027c24 */ /* 0x001fe4000f8e02ff */
[----:B-1----:R-:W-:-:S03]  /*e540*/  IMAD R0, R17, UR5, RZ ;  /* 0x0000000511007c24 */ /* 0x002fc6000f8e02ff */
[----:B------:R0:W-:Y:S01]  /*e550*/  STL [R1+0x2cc], R2 ;  /* 0x0002cc0201007387 */ /* 0x0001e20000100800 */
[----:B--2---:R-:W-:-:S03]  /*e560*/  IMAD R4, R24, UR5, RZ ;  /* 0x0000000518047c24 */ /* 0x004fc6000f8e02ff */
[----:B------:R1:W-:Y:S04]  /*e570*/  STL [R1+0x2c8], R0 ;  /* 0x0002c80001007387 */ /* 0x0003e80000100800 */
[----:B------:R2:W-:Y:S01]  /*e580*/  STL [R1+0x2c4], R4 ;  /* 0x0002c40401007387 */ /* 0x0005e20000100800 */
[----:B0-----:R-:W-:Y:S02]  /*e590*/  IMAD R2, R25, UR5, RZ ;  /* 0x0000000519027c24 */ /* 0x001fe4000f8e02ff */
        /* <DEDUP_REMOVED lines=147> */
[----:B-----5:R-:W-:Y:S02]  /*eed0*/  IMAD R13, R13, UR5, RZ ;  /* 0x000000050d0d7c24 */ /* 0x020fe4000f8e02ff */
[----:B------:R-:W-:-:S02]  /*eee0*/  IMAD R11, R11, UR5, RZ ;  /* 0x000000050b0b7c24 */ /* 0x000fc4000f8e02ff */
[----:B------:R-:W-:Y:S02]  /*eef0*/  IMAD R16, R16, UR5, RZ ;  /* 0x0000000510107c24 */ /* 0x000fe4000f8e02ff */
[----:B------:R-:W-:Y:S02]  /*ef00*/  IMAD R23, R23, UR5, RZ ;  /* 0x0000000517177c24 */ /* 0x000fe4000f8e02ff */
[----:B------:R-:W-:Y:S02]  /*ef10*/  IMAD R10, R10, UR5, RZ ;  /* 0x000000050a0a7c24 */ /* 0x000fe4000f8e02ff */
[----:B------:R-:W-:Y:S02]  /*ef20*/  IMAD R21, R21, UR5, RZ ;  /* 0x0000000515157c24 */ /* 0x000fe4000f8e02ff */
[----:B------:R-:W-:Y:S02]  /*ef30*/  IMAD R20, R20, UR5, RZ ;  /* 0x0000000514147c24 */ /* 0x000fe4000f8e02ff */
        /* <DEDUP_REMOVED lines=17> */
[----:B--2---:R-:W-:-:S05]  /*f050*/  IMAD R9, R9, UR5, RZ ;  /* 0x0000000509097c24 */ /* 0x004fca000f8e02ff */
[----:B------:R0:W-:Y:S04]  /*f060*/  STL [R1+0x228], R9 ;  /* 0x0002280901007387 */ /* 0x0001e80000100800 */
[----:B0-----:R-:W2:Y:S04]  /*f070*/  LDL.LU R9, [R1+0x51c8] ;  /* 0x0051c80001097983 */ /* 0x001ea80000300800 */
[----:B------:R0:W-:Y:S04]  /*f080*/  STL [R1+0x224], R8 ;  /* 0x0002240801007387 */ /* 0x0001e80000100800 */
[----:B0-----:R-:W3:Y:S04]  /*f090*/  LDL.LU R8, [R1+0x51c4] ;  /* 0x0051c40001087983 */ /* 0x001ee80000300800 */
        /* <DEDUP_REMOVED lines=45> */
[----:B0-----:R-:W3:Y:S04]  /*f370*/  LDL.LU R27, [R1+0x5168] ;  /* 0x00516800011b7983 */ /* 0x001ee80000300800 */
[----:B------:R0:W-:Y:S04]  /*f380*/  STL [R1+0x1c4], R3 ;  /* 0x0001c40301007387 */ /* 0x0001e80000100800 */
[----:B0-----:R-:W4:Y:S04]  /*f390*/  LDL.LU R3, [R1+0x5164] ;  /* 0x0051640001037983 */ /* 0x001f280000300800 */
[----:B------:R0:W-:Y:S04]  /*f3a0*/  STL [R1+0x1c0], R28 ;  /* 0x0001c01c01007387 */ /* 0x0001e80000100800 */
[----:B0-----:R-:W5:Y:S01]  /*f3b0*/  LDL.LU R28, [R1+0x5160] ;  /* 0x00516000011c7983 */ /* 0x001f620000300800 */
[----:B------:R-:W-:-:S05]  /*f3c0*/  IMAD R29, R29, UR5, RZ ;  /* 0x000000051d1d7c24 */ /* 0x000fca000f8e02ff */
[----:B------:R0:W-:Y:S02]  /*f3d0*/  STL [R1+0x1bc], R29 ;  /* 0x0001bc1d01007387 */ /* 0x0001e40000100800 */
[----:B0-----:R-:W-:-:S05]  /*f3e0*/  IMAD R29, R0, UR5, RZ ;  /* 0x00000005001d7c24 */ /* 0x001fca000f8e02ff */
[----:B------:R2:W-:Y:S02]  /*f3f0*/  STL [R1+0x1b8], R29 ;  /* 0x0001b81d01007387 */ /* 0x0005e40000100800 */
[----:B--2---:R-:W-:Y:S02]  /*f400*/  IMAD R29, R17, UR5, RZ ;  /* 0x00000005111d7c24 */ /* 0x004fe4000f8e02ff */
[----:B-----5:R-:W-:Y:S02]  /*f410*/  IMAD R0, R28, UR5, RZ ;  /* 0x000000051c007c24 */ /* 0x020fe4000f8e02ff */
[----:B----4-:R-:W-:Y:S02]  /*f420*/  IMAD R28, R3, UR5, RZ ;  /* 0x00000005031c7c24 */ /* 0x010fe4000f8e02ff */
[----:B---3--:R-:W-:Y:S01]  /*f430*/  IMAD R3, R27, UR5, RZ ;  /* 0x000000051b037c24 */ /* 0x008fe2000f8e02ff */
[----:B------:R0:W-:Y:S04]  /*f440*/  STL [R1+0x1b4], R0 ;  /* 0x0001b40001007387 */ /* 0x0001e80000100800 */
[----:B------:R-:W-:Y:S01]  /*f450*/  STL [R1+0x1b0], R28 ;  /* 0x0001b01c01007387 */ /* 0x000fe20000100800 */
[----:B0-----:R-:W-:-:S03]  /*f460*/  IMAD R0, R26, UR5, RZ ;  /* 0x000000051a007c24 */ /* 0x001fc6000f8e02ff */
[----:B------:R-:W-:Y:S01]  /*f470*/  STL [R1+0x1a4], R3 ;  /* 0x0001a40301007387 */ /* 0x000fe20000100800 */
[----:B------:R-:W-:-:S03]  /*f480*/  IMAD R26, R25, UR5, RZ ;  /* 0x00000005191a7c24 */ /* 0x000fc6000f8e02ff */
[----:B------:R0:W-:Y:S01]  /*f490*/  STL [R1+0x190], R0 ;  /* 0x0001900001007387 */ /* 0x0001e20000100800 */
[----:B------:R-:W-:-:S03]  /*f4a0*/  IMAD R27, R24, UR5, RZ ;  /* 0x00000005181b7c24 */ /* 0x000fc6000f8e02ff */
[----:B------:R-:W-:Y:S01]  /*f4b0*/  STL [R1+0x174], R26 ;  /* 0x0001741a01007387 */ /* 0x000fe20000100800 */
[----:B0-----:R-:W-:-:S03]  /*f4c0*/  IMAD R0, R12, UR5, RZ ;  /* 0x000000050c007c24 */ /* 0x001fc6000f8e02ff */
[----:B------:R-:W-:Y:S04]  /*f4d0*/  STL [R1+0x5130], R26 ;  /* 0x0051301a01007387 */ /* 0x000fe80000100800 */
        /* <DEDUP_REMOVED lines=11> */
[----:B------:R1:W-:Y:S01]  /*f590*/  STL [R1+0xe4], R3 ;  /* 0x0000e40301007387 */ /* 0x0003e20000100800 */
[----:B0-----:R-:W-:-:S03]  /*f5a0*/  IMAD R0, R2, UR5, RZ ;  /* 0x0000000502007c24 */ /* 0x001fc6000f8e02ff */
[----:B------:R-:W-:Y:S01]  /*f5b0*/  STL [R1+0xd4], R12 ;  /* 0x0000d40c01007387 */ /* 0x000fe20000100800 */
[----:B-1----:R-:W-:-:S03]  /*f5c0*/  IMAD R3, R4, UR5, RZ ;  /* 0x0000000504037c24 */ /* 0x002fc6000f8e02ff */
[----:B------:R0:W-:Y:S04]  /*f5d0*/  STL [R1+0xb0], R0 ;  /* 0x0000b00001007387 */ /* 0x0001e80000100800 */
[----:B------:R1:W-:Y:S04]  /*f5e0*/  STL [R1+0x9c], R3 ;  /* 0x00009c0301007387 */ /* 0x0003e80000100800 */
[----:B------:R-:W2:Y:S01]  /*f5f0*/  LDL R24, [R1+0x348] ;  /* 0x0003480001187983 */ /* 0x000ea20000100800 */
[----:B------:R-:W-:Y:S02]  /*f600*/  IMAD R2, R5, UR5, RZ ;  /* 0x0000000505027c24 */ /* 0x000fe4000f8e02ff */
[----:B0-----:R-:W-:-:S03]  /*f610*/  IMAD R0, R6, UR5, RZ ;  /* 0x0000000506007c24 */ /* 0x001fc6000f8e02ff */
[----:B------:R0:W-:Y:S04]  /*f620*/  STL [R1+0x80], R2 ;  /* 0x0000800201007387 */ /* 0x0001e80000100800 */
[----:B------:R-:W3:Y:S01]  /*f630*/  LDL R25, [R1+0x344] ;  /* 0x0003440001197983 */ /* 0x000ee20000100800 */
[----:B-1----:R-:W-:-:S03]  /*f640*/  IMAD R3, R7, UR5, RZ ;  /* 0x0000000507037c24 */ /* 0x002fc6000f8e02ff */
[----:B------:R1:W-:Y:S01]  /*f650*/  STL [R1+0x6c], R0 ;  /* 0x00006c0001007387 */ /* 0x0003e20000100800 */
[----:B0-----:R-:W-:-:S03]  /*f660*/  IMAD R2, R10, UR5, RZ ;  /* 0x000000050a027c24 */ /* 0x001fc6000f8e02ff */
[----:B------:R-:W4:Y:S01]  /*f670*/  LDL R17, [R1+0x340] ;  /* 0x0003400001117983 */ /* 0x000f220000100800 */
[----:B------:R-:W-:Y:S02]  /*f680*/  IMAD R4, R23, UR5, RZ ;  /* 0x0000000517047c24 */ /* 0x000fe4000f8e02ff */
[----:B------:R-:W-:Y:S01]  /*f690*/  IMAD R28, R20, UR5, RZ ;  /* 0x00000005141c7c24 */ /* 0x000fe2000f8e02ff */
[----:B------:R-:W5:Y:S01]  /*f6a0*/  LDL R26, [R1+0x338] ;  /* 0x00033800011a7983 */ /* 0x000f620000100800 */
[----:B-1----:R-:W-:Y:S02]  /*f6b0*/  IMAD R0, R21, UR5, RZ ;  /* 0x0000000515007c24 */ /* 0x002fe4000f8e02ff */
[----:B------:R-:W-:-:S03]  /*f6c0*/  IMAD R5, R16, UR5, RZ ;  /* 0x0000000510057c24 */ /* 0x000fc6000f8e02ff */
[----:B------:R0:W-:Y:S01]  /*f6d0*/  STL [R1+0x513c], R0 ;  /* 0x00513c0001007387 */ /* 0x0001e20000100800 */
[----:B------:R-:W-:-:S03]  /*f6e0*/  IMAD R10, R11, UR5, RZ ;  /* 0x000000050b0a7c24 */ /* 0x000fc6000f8e02ff */
[----:B------:R-:W-:Y:S01]  /*f6f0*/  STL [R1+0x5140], R2 ;  /* 0x0051400201007387 */ /* 0x000fe20000100800 */
[----:B------:R-:W-:-:S03]  /*f700*/  IMAD R6, R13, UR5, RZ ;  /* 0x000000050d067c24 */ /* 0x000fc6000f8e02ff */
[----:B------:R-:W-:Y:S01]  /*f710*/  STL [R1+0x4c], R3 ;  /* 0x00004c0301007387 */ /* 0x000fe20000100800 */
[----:B------:R-:W-:Y:S01]  /*f720*/  IMAD R7, R14, UR5, RZ ;  /* 0x000000050e077c24 */ /* 0x000fe2000f8e02ff */
[----:B------:R-:W-:Y:S01]  /*f730*/  SHF.R.S32.HI R11, RZ, 0x1f, R8 ;  /* 0x0000001fff0b7819 */ /* 0x000fe20000011408 */
[----:B------:R-:W-:Y:S01]  /*f740*/  ULDC UR5, c[0x0][0x238] ;  /* 0x00008e0000057ab9 */ /* 0x000fe20000000800 */
[----:B------:R-:W-:Y:S04]  /*f750*/  STL [R1+0x5144], R3 ;  /* 0x0051440301007387 */ /* 0x000fe80000100800 */
[----:B------:R-:W-:Y:S04]  /*f760*/  STL [R1+0x5148], R4 ;  /* 0x0051480401007387 */ /* 0x000fe80000100800 */
[----:B------:R-:W-:Y:S04]  /*f770*/  STL [R1+0x3c], R28 ;  /* 0x00003c1c01007387 */ /* 0x000fe80000100800 */
[----:B------:R-:W-:Y:S04]  /*f780*/  STL [R1+0x514c], R28 ;  /* 0x00514c1c01007387 */ /* 0x000fe80000100800 */
[----:B------:R-:W-:Y:S04]  /*f790*/  STL [R1+0x5150], R5 ;  /* 0x0051500501007387 */ /* 0x000fe80000100800 */
[----:B------:R-:W-:Y:S04]  /*f7a0*/  STL [R1+0x5154], R10 ;  /* 0x0051540a01007387 */ /* 0x000fe80000100800 */
[----:B------:R-:W-:Y:S04]  /*f7b0*/  STL [R1+0x5158], R6 ;  /* 0x0051580601007387 */ /* 0x000fe80000100800 */
[----:B------:R1:W-:Y:S04]  /*f7c0*/  STL [R1+0x50cc], R7 ;  /* 0x0050cc0701007387 */ /* 0x0003e80000100800 */
[----:B------:R1:W-:Y:S01]  /*f7d0*/  STL [R1+0x515c], R8 ;  /* 0x00515c0801007387 */ /* 0x0003e20000100800 */
[----:B0-----:R-:W-:-:S03]  /*f7e0*/  SHF.R.S32.HI R0, RZ, 0x1f, R9 ;  /* 0x0000001fff007819 */ /* 0x001fc60000011409 */
[----:B------:R-:W5:Y:S04]  /*f7f0*/  LDL R14, [R1+0x330] ;  /* 0x00033000010e7983 */ /* 0x000f680000100800 */
[----:B-1----:R-:W5:Y:S04]  /*f800*/  LDL R7, [R1+0x334] ;  /* 0x0003340001077983 */ /* 0x002f680000100800 */
[----:B------:R-:W5:Y:S04]  /*f810*/  LDL R8, [R1+0x33c] ;  /* 0x00033c0001087983 */ /* 0x000f680000100800 */
[----:B------:R0:W-:Y:S04]  /*f820*/  STL [R1+0x1ac], R0 ;  /* 0x0001ac0001007387 */ /* 0x0001e80000100800 */
[----:B------:R-:W5:Y:S04]  /*f830*/  LDL R6, [R1+0x32c] ;  /* 0x00032c0001067983 */ /* 0x000f680000100800 */
        /* <DEDUP_REMOVED lines=9> */
[----:B0-----:R-:W5:Y:S04]  /*f8d0*/  LDL R0, [R1+0x304] ;  /* 0x0003040001007983 */ /* 0x001f680000100800 */
[----:B------:R-:W5:Y:S04]  /*f8e0*/  LDL R21, [R1+0x300] ;  /* 0x0003000001157983 */ /* 0x000f680000100800 */
[----:B------:R-:W5:Y:S04]  /*f8f0*/  LDL R20, [R1+0x2fc] ;  /* 0x0002fc0001147983 */ /* 0x000f680000100800 */
[----:B------:R-:W5:Y:S04]  /*f900*/  LDL R18, [R1+0x2f8] ;  /* 0x0002f80001127983 */ /* 0x000f680000100800 */
[----:B------:R-:W5:Y:S01]  /*f910*/  LDL R12, [R1+0x2f4] ;  /* 0x0002f400010c7983 */ /* 0x000f620000100800 */
[----:B--2---:R-:W-:-:S03]  /*f920*/  SHF.R.S32.HI R15, RZ, 0x1f, R24 ;  /* 0x0000001fff0f7819 */ /* 0x004fc60000011418 */
[----:B------:R-:W2:Y:S04]  /*f930*/  LDL R24, [R1+0x2f0] ;  /* 0x0002f00001187983 */ /* 0x000ea80000100800 */
[----:B------:R0:W-:Y:S01]  /*f940*/  STL [R1+0x1a8], R15 ;  /* 0x0001a80f01007387 */ /* 0x0001e20000100800 */
[----:B---3--:R-:W-:-:S03]  /*f950*/  SHF.R.S32.HI R19, RZ, 0x1f, R25 ;  /* 0x0000001fff137819 */ /* 0x008fc60000011419 */
[----:B------:R-:W3:Y:S04]  /*f960*/  LDL R25, [R1+0x2e8] ;  /* 0x0002e80001197983 */ /* 0x000ee80000100800 */
[----:B0-----:R-:W3:Y:S01]  /*f970*/  LDL R15, [R1+0x2ec] ;  /* 0x0002ec00010f7983 */ /* 0x001ee20000100800 */
[----:B----4-:R-:W-:-:S03]  /*f980*/  SHF.R.S32.HI R17, RZ, 0x1f, R17 ;  /* 0x0000001fff117819 */ /* 0x010fc60000011411 */
[----:B------:R0:W-:Y:S04]  /*f990*/  STL [R1+0x1a0], R19 ;  /* 0x0001a01301007387 */ /* 0x0001e80000100800 */
[----:B------:R-:W4:Y:S04]  /*f9a0*/  LDL R29, [R1+0x2e4] ;  /* 0x0002e400011d7983 */ /* 0x000f280000100800 */
[----:B0-----:R-:W4:Y:S04]  /*f9b0*/  LDL R19, [R1+0x2e0] ;  /* 0x0002e00001137983 */ /* 0x001f280000100800 */
[----:B------:R0:W-:Y:S04]  /*f9c0*/  STL [R1+0x19c], R17 ;  /* 0x00019c1101007387 */ /* 0x0001e80000100800 */
[----:B------:R-:W4:Y:S04]  /*f9d0*/  LDL R27, [R1+0x2dc] ;  /* 0x0002dc00011b7983 */ /* 0x000f280000100800 */
[----:B------:R-:W4:Y:S04]  /*f9e0*/  LDL R22, [R1+0x2d8] ;  /* 0x0002d80001167983 */ /* 0x000f280000100800 */
[----:B0-----:R-:W4:Y:S01]  /*f9f0*/  LDL R17, [R1+0x2d4] ;  /* 0x0002d40001117983 */ /* 0x001f220000100800 */
[----:B-----5:R-:W-:-:S05]  /*fa00*/  SHF.R.S32.HI R8, RZ, 0x1f, R8 ;  /* 0x0000001fff087819 */ /* 0x020fca0000011408 */
[----:B------:R0:W-:Y:S02]  /*fa10*/  STL [R1+0x198], R8 ;  /* 0x0001980801007387 */ /* 0x0001e40000100800 */
[----:B0-----:R-:W-:Y:S02]  /*fa20*/  SHF.R.S32.HI R8, RZ, 0x1f, R26 ;  /* 0x0000001fff087819 */ /* 0x001fe4000001141a */
[----:B------:R-:W5:Y:S01]  /*fa30*/  LDL R26, [R1+0x2d0] ;  /* 0x0002d000011a7983 */ /* 0x000f620000100800 */
[----:B------:R-:W-:-:S03]  /*fa40*/  SHF.R.S32.HI R6, RZ, 0x1f, R6 ;  /* 0x0000001fff067819 */ /* 0x000fc60000011406 */
[----:B------:R0:W-:Y:S02]  /*fa50*/  STL [R1+0x194], R8 ;  /* 0x0001940801007387 */ /* 0x0001e40000100800 */
[----:B0-----:R-:W-:Y:S02]  /*fa60*/  SHF.R.S32.HI R8, RZ, 0x1f, R7 ;  /* 0x0000001fff087819 */ /* 0x001fe40000011407 */
[----:B------:R-:W-:-:S03]  /*fa70*/  SHF.R.S32.HI R7, RZ, 0x1f, R14 ;  /* 0x0000001fff077819 */ /* 0x000fc6000001140e */
[----:B------:R0:W-:Y:S04]  /*fa80*/  STL [R1+0x18c], R8 ;  /* 0x00018c0801007387 */ /* 0x0001e80000100800 */
[----:B------:R1:W-:Y:S04]  /*fa90*/  STL [R1+0x188], R7 ;  /* 0x0001880701007387 */ /* 0x0003e80000100800 */
[----:B------:R1:W-:Y:S01]  /*faa0*/  STL [R1+0x184], R6 ;  /* 0x0001840601007387 */ /* 0x0003e20000100800 */
[----:B0-----:R-:W-:Y:S02]  /*fab0*/  SHF.R.S32.HI R8, RZ, 0x1f, R13 ;  /* 0x0000001fff087819 */ /* 0x001fe4000001140d */
[----:B-1----:R-:W-:-:S03]  /*fac0*/  SHF.R.S32.HI R7, RZ, 0x1f, R10 ;  /* 0x0000001fff077819 */ /* 0x002fc6000001140a */
[----:B------:R-:W-:Y:S01]  /*fad0*/  STL [R1+0x180], R8 ;  /* 0x0001800801007387 */ /* 0x000fe20000100800 */
[----:B------:R-:W-:Y:S02]  /*fae0*/  SHF.R.S32.HI R6, RZ, 0x1f, R5 ;  /* 0x0000001fff067819 */ /* 0x000fe40000011405 */
[----:B------:R-:W-:Y:S01]  /*faf0*/  SHF.R.S32.HI R5, RZ, 0x1f, R16 ;  /* 0x0000001fff057819 */ /* 0x000fe20000011410 */
[----:B------:R0:W-:Y:S04]  /*fb00*/  STL [R1+0x17c], R7 ;  /* 0x00017c0701007387 */ /* 0x0001e80000100800 */
[----:B------:R1:W-:Y:S04]  /*fb10*/  STL [R1+0x178], R6 ;  /* 0x0001780601007387 */ /* 0x0003e80000100800 */
[----:B------:R1:W-:Y:S01]  /*fb20*/  STL [R1+0x170], R5 ;  /* 0x0001700501007387 */ /* 0x0003e20000100800 */
[----:B0-----:R-:W-:-:S02]  /*fb30*/  SHF.R.S32.HI R7, RZ, 0x1f, R28 ;  /* 0x0000001fff077819 */ /* 0x001fc4000001141c */
[----:B-1----:R-:W-:Y:S02]  /*fb40*/  SHF.R.S32.HI R6, RZ, 0x1f, R4 ;  /* 0x0000001fff067819 */ /* 0x002fe40000011404 */
[----:B------:R-:W-:Y:S02]  /*fb50*/  SHF.R.S32.HI R4, RZ, 0x1f, R3 ;  /* 0x0000001fff047819 */ /* 0x000fe40000011403 */
[----:B------:R-:W-:Y:S01]  /*fb60*/  SHF.R.S32.HI R5, RZ, 0x1f, R23 ;  /* 0x0000001fff057819 */ /* 0x000fe20000011417 */
[----:B------:R-:W-:Y:S01]  /*fb70*/  STL [R1+0x16c], R7 ;  /* 0x00016c0701007387 */ /* 0x000fe20000100800 */
[----:B------:R-:W-:-:S03]  /*fb80*/  SHF.R.S32.HI R3, RZ, 0x1f, R2 ;  /* 0x0000001fff037819 */ /* 0x000fc60000011402 */
[----:B------:R-:W-:Y:S01]  /*fb90*/  STL [R1+0x168], R6 ;  /* 0x0001680601007387 */ /* 0x000fe20000100800 */
[----:B------:R-:W-:-:S03]  /*fba0*/  SHF.R.S32.HI R0, RZ, 0x1f, R0 ;  /* 0x0000001fff007819 */ /* 0x000fc60000011400 */
[----:B------:R-:W-:Y:S01]  /*fbb0*/  STL [R1+0x164], R5 ;  /* 0x0001640501007387 */ /* 0x000fe20000100800 */
[----:B------:R-:W-:-:S03]  /*fbc0*/  SHF.R.S32.HI R2, RZ, 0x1f, R21 ;  /* 0x0000001fff027819 */ /* 0x000fc60000011415 */
[----:B------:R-:W-:Y:S04]  /*fbd0*/  STL [R1+0x15c], R4 ;  /* 0x00015c0401007387 */ /* 0x000fe80000100800 */
[----:B------:R0:W-:Y:S04]  /*fbe0*/  STL [R1+0x158], R3 ;  /* 0x0001580301007387 */ /* 0x0001e80000100800 */
[----:B------:R1:W-:Y:S01]  /*fbf0*/  STL [R1+0x154], R0 ;  /* 0x0001540001007387 */ /* 0x0003e20000100800 */
[----:B0-----:R-:W-:-:S03]  /*fc00*/  SHF.R.S32.HI R3, RZ, 0x1f, R20 ;  /* 0x0000001fff037819 */ /* 0x001fc60000011414 */
[----:B------:R0:W-:Y:S01]  /*fc10*/  STL [R1+0x150], R2 ;  /* 0x0001500201007387 */ /* 0x0001e20000100800 */
[----:B-1----:R-:W-:-:S03]  /*fc20*/  SHF.R.S32.HI R0, RZ, 0x1f, R18 ;  /* 0x0000001fff007819 */ /* 0x002fc60000011412 */
[----:B------:R-:W-:Y:S01]  /*fc30*/  STL [R1+0x14c], R3 ;  /* 0x00014c0301007387 */ /* 0x000fe20000100800 */
[----:B0-----:R-:W-:-:S03]  /*fc40*/  SHF.R.S32.HI R2, RZ, 0x1f, R12 ;  /* 0x0000001fff027819 */ /* 0x001fc6000001140c */
[----:B------:R-:W5:Y:S04]  /*fc50*/  LDL R12, [R1+0x2cc] ;  /* 0x0002cc00010c7983 */ /* 0x000f680000100800 */
[----:B------:R2:W-:Y:S04]  /*fc60*/  STL [R1+0x148], R0 ;  /* 0x0001480001007387 */ /* 0x0005e80000100800 */
[----:B------:R3:W-:Y:S01]  /*fc70*/  STL [R1+0x144], R2 ;  /* 0x0001440201007387 */ /* 0x0007e20000100800 */
[----:B--2---:R-:W-:-:S03]  /*fc80*/  SHF.R.S32.HI R0, RZ, 0x1f, R24 ;  /* 0x0000001fff007819 */ /* 0x004fc60000011418 */
[----:B------:R-:W2:Y:S04]  /*fc90*/  LDL R24, [R1+0x2c8] ;  /* 0x0002c80001187983 */ /* 0x000ea80000100800 */
[----:B------:R0:W-:Y:S01]  /*fca0*/  STL [R1+0x13c], R0 ;  /* 0x00013c0001007387 */ /* 0x0001e20000100800 */
[----:B---3--:R-:W-:Y:S02]  /*fcb0*/  SHF.R.S32.HI R2, RZ, 0x1f, R15 ;  /* 0x0000001fff027819 */ /* 0x008fe4000001140f */
[----:B0-----:R-:W-:Y:S02]  /*fcc0*/  SHF.R.S32.HI R0, RZ, 0x1f, R25 ;  /* 0x0000001fff007819 */ /* 0x001fe40000011419 */
[----:B------:R-:W3:Y:S04]  /*fcd0*/  LDL R25, [R1+0x2c4] ;  /* 0x0002c40001197983 */ /* 0x000ee80000100800 */
[----:B------:R4:W-:Y:S04]  /*fce0*/  STL [R1+0x138], R2 ;  /* 0x0001380201007387 */ /* 0x0009e80000100800 */
[----:B------:R0:W-:Y:S01]  /*fcf0*/  STL [R1+0x134], R0 ;  /* 0x0001340001007387 */ /* 0x0001e20000100800 */
[----:B----4-:R-:W-:-:S02]  /*fd00*/  SHF.R.S32.HI R2, RZ, 0x1f, R29 ;  /* 0x0000001fff027819 */ /* 0x010fc4000001141d */
[----:B0-----:R-:W-:Y:S02]  /*fd10*/  SHF.R.S32.HI R0, RZ, 0x1f, R19 ;  /* 0x0000001fff007819 */ /* 0x001fe40000011413 */
[----:B------:R-:W-:Y:S01]  /*fd20*/  SHF.R.S32.HI R3, RZ, 0x1f, R27 ;  /* 0x0000001fff037819 */ /* 0x000fe2000001141b */
[----:B------:R0:W-:Y:S04]  /*fd30*/  STL [R1+0x12c], R2 ;  /* 0x00012c0201007387 */ /* 0x0001e80000100800 */
[----:B------:R1:W-:Y:S04]  /*fd40*/  STL [R1+0x128], R0 ;  /* 0x0001280001007387 */ /* 0x0003e80000100800 */
[----:B------:R-:W-:Y:S01]  /*fd50*/  STL [R1+0x124], R3 ;  /* 0x0001240301007387 */ /* 0x000fe20000100800 */
[----:B0-----:R-:W-:-:S03]  /*fd60*/  SHF.R.S32.HI R2, RZ, 0x1f, R22 ;  /* 0x0000001fff027819 */ /* 0x001fc60000011416 */
[----:B------:R-:W4:Y:S01]  /*fd70*/  LDL R8, [R1+0x2c0] ;  /* 0x0002c00001087983 */ /* 0x000f220000100800 */
[----:B-1----:R-:W-:-:S03]  /*fd80*/  SHF.R.S32.HI R0, RZ, 0x1f, R17 ;  /* 0x0000001fff007819 */ /* 0x002fc60000011411 */
[----:B------:R-:W-:Y:S04]  /*fd90*/  STL [R1+0x120], R2 ;  /* 0x0001200201007387 */ /* 0x000fe80000100800 */
[----:B------:R-:W4:Y:S04]  /*fda0*/  LDL R17, [R1+0x2bc] ;  /* 0x0002bc0001117983 */ /* 0x000f280000100800 */
[----:B------:R5:W-:Y:S04]  /*fdb0*/  STL [R1+0x11c], R0 ;  /* 0x00011c0001007387 */ /* 0x000be80000100800 */
[----:B------:R-:W4:Y:S04]  /*fdc0*/  LDL R7, [R1+0x2b8] ;  /* 0x0002b80001077983 */ /* 0x000f280000100800 */
[----:B------:R-:W4:Y:S01]  /*fdd0*/  LDL R14, [R1+0x2b4] ;  /* 0x0002b400010e7983 */ /* 0x000f220000100800 */
[----:B-----5:R-:W-:-:S05]  /*fde0*/  SHF.R.S32.HI R0, RZ, 0x1f, R26 ;  /* 0x0000001fff007819 */ /* 0x020fca000001141a */
        /* <DEDUP_REMOVED lines=16> */
[----:B------:R-:W-:-:S03]  /*fef0*/  SHF.R.S32.HI R15, RZ, 0x1f, R12 ;  /* 0x0000001fff0f7819 */ /* 0x000fc6000001140c */
[----:B------:R-:W5:Y:S04]  /*ff00*/  LDL R12, [R1+0x274] ;  /* 0x00027400010c7983 */ /* 0x000f680000100800 */
[----:B------:R0:W-:Y:S04]  /*ff10*/  STL [R1+0x110], R15 ;  /* 0x0001100f01007387 */ /* 0x0001e80000100800 */
[----:B0-----:R-:W5:Y:S01]  /*ff20*/  LDL R15, [R1+0x270] ;  /* 0x00027000010f7983 */ /* 0x001f620000100800 */
[----:B--2---:R-:W-:-:S03]  /*ff30*/  SHF.R.S32.HI R19, RZ, 0x1f, R24 ;  /* 0x0000001fff137819 */ /* 0x004fc60000011418 */
[----:B------:R-:W2:Y:S04]  /*ff40*/  LDL R24, [R1+0x26c] ;  /* 0x00026c0001187983 */ /* 0x000ea80000100800 */
[----:B------:R0:W-:Y:S04]  /*ff50*/  STL [R1+0x10c], R19 ;  /* 0x00010c1301007387 */ /* 0x0001e80000100800 */
[----:B------:R-:W2:Y:S01]  /*ff60*/  LDL R29, [R1+0x268] ;  /* 0x00026800011d7983 */ /* 0x000ea20000100800 */
[----:B---3--:R-:W-:-:S03]  /*ff70*/  SHF.R.S32.HI R25, RZ, 0x1f, R25 ;  /* 0x0000001fff197819 */ /* 0x008fc60000011419 */
[----:B0-----:R-:W3:Y:S04]  /*ff80*/  LDL R19, [R1+0x264] ;  /* 0x0002640001137983 */ /* 0x001ee80000100800 */
[----:B------:R0:W-:Y:S04]  /*ff90*/  STL [R1+0x108], R25 ;  /* 0x0001081901007387 */ /* 0x0001e80000100800 */
[----:B------:R-:W3:Y:S04]  /*ffa0*/  LDL R27, [R1+0x260] ;  /* 0x00026000011b7983 */ /* 0x000ee80000100800 */
[----:B------:R-:W3:Y:S04]  /*ffb0*/  LDL R26, [R1+0x25c] ;  /* 0x00025c00011a7983 */ /* 0x000ee80000100800 */
[----:B0-----:R-:W3:Y:S01]  /*ffc0*/  LDL R25, [R1+0x258] ;  /* 0x0002580001197983 */ /* 0x001ee20000100800 */
[----:B----4-:R-:W-:-:S05]  /*ffd0*/  SHF.R.S32.HI R8, RZ, 0x1f, R8 ;  /* 0x0000001fff087819 */ /* 0x010fca0000011408 */
[----:B------:R0:W-:Y:S02]  /*ffe0*/  STL [R1+0x100], R8 ;  /* 0x0001000801007387 */ /* 0x0001e40000100800 */
[----:B0-----:R-:W-:Y:S02]  /*fff0*/  SHF.R.S32.HI R8, RZ, 0x1f, R17 ;  /* 0x0000001fff087819 */ /* 0x001fe40000011411 */
[----:B------:R-:W4:Y:S04]  /*10000*/  LDL R17, [R1+0x254] ;  /* 0x0002540001117983 */ /* 0x000f280000100800 */
[----:B------:R0:W-:Y:S02]  /*10010*/  STL [R1+0xfc], R8 ;  /* 0x0000fc0801007387 */ /* 0x0001e40000100800 */
[----:B0-----:R-:W-:-:S02]  /*10020*/  SHF.R.S32.HI R8, RZ, 0x1f, R7 ;  /* 0x0000001fff087819 */ /* 0x001fc40000011407 */
[----:B------:R-:W-:-:S03]  /*10030*/  SHF.R.S32.HI R7, RZ, 0x1f, R14 ;  /* 0x0000001fff077819 */ /* 0x000fc6000001140e */
[----:B------:R0:W-:Y:S04]  /*10040*/  STL [R1+0xf8], R8 ;  /* 0x0000f80801007387 */ /* 0x0001e80000100800 */
[----:B------:R1:W-:Y:S01]  /*10050*/  STL [R1+0xf4], R7 ;  /* 0x0000f40701007387 */ /* 0x0003e20000100800 */
[----:B-----5:R-:W-:Y:S02]  /*10060*/  SHF.R.S32.HI R6, RZ, 0x1f, R6 ;  /* 0x0000001fff067819 */ /* 0x020fe40000011406 */
[----:B0-----:R-:W-:-:S03]  /*10070*/  SHF.R.S32.HI R8, RZ, 0x1f, R13 ;  /* 0x0000001fff087819 */ /* 0x001fc6000001140d */
[----:B------:R0:W-:Y:S01]  /*10080*/  STL [R1+0xf0], R6 ;  /* 0x0000f00601007387 */ /* 0x0001e20000100800 */
[----:B-1----:R-:W-:-:S03]  /*10090*/  SHF.R.S32.HI R7, RZ, 0x1f, R10 ;  /* 0x0000001fff077819 */ /* 0x002fc6000001140a */
[----:B------:R-:W-:Y:S01]  /*100a0*/  STL [R1+0xec], R8 ;  /* 0x0000ec0801007387 */ /* 0x000fe20000100800 */
[----:B0-----:R-:W-:Y:S02]  /*100b0*/  SHF.R.S32.HI R6, RZ, 0x1f, R5 ;  /* 0x0000001fff067819 */ /* 0x001fe40000011405 */
[----:B------:R-:W-:Y:S01]  /*100c0*/  SHF.R.S32.HI R5, RZ, 0x1f, R16 ;  /* 0x0000001fff057819 */ /* 0x000fe20000011410 */
[----:B------:R0:W-:Y:S04]  /*100d0*/  STL [R1+0xe8], R7 ;  /* 0x0000e80701007387 */ /* 0x0001e80000100800 */
[----:B------:R1:W-:Y:S04]  /*100e0*/  STL [R1+0xe0], R6 ;  /* 0x0000e00601007387 */ /* 0x0003e80000100800 */
[----:B------:R5:W-:Y:S01]  /*100f0*/  STL [R1+0xdc], R5 ;  /* 0x0000dc0501007387 */ /* 0x000be20000100800 */
[----:B0-----:R-:W-:-:S02]  /*10100*/  SHF.R.S32.HI R7, RZ, 0x1f, R28 ;  /* 0x0000001fff077819 */ /* 0x001fc4000001141c */
[----:B-1----:R-:W-:Y:S02]  /*10110*/  SHF.R.S32.HI R6, RZ, 0x1f, R4 ;  /* 0x0000001fff067819 */ /* 0x002fe40000011404 */
[----:B------:R-:W-:Y:S02]  /*10120*/  SHF.R.S32.HI R4, RZ, 0x1f, R3 ;  /* 0x0000001fff047819 */ /* 0x000fe40000011403 */
[----:B-----5:R-:W-:Y:S01]  /*10130*/  SHF.R.S32.HI R5, RZ, 0x1f, R23 ;  /* 0x0000001fff057819 */ /* 0x020fe20000011417 */
        /* <DEDUP_REMOVED lines=16> */
[----:B------:R-:W-:Y:S01]  /*10240*/  STL [R1+0xac], R2 ;  /* 0x0000ac0201007387 */ /* 0x000fe20000100800 */
[----:B0-----:R-:W-:-:S03]  /*10250*/  SHF.R.S32.HI R0, RZ, 0x1f, R12 ;  /* 0x0000001fff007819 */ /* 0x001fc6000001140c */
[----:B------:R-:W5:Y:S04]  /*10260*/  LDL R12, [R1+0x24c] ;  /* 0x00024c00010c7983 */ /* 0x000f680000100800 */
[----:B------:R2:W-:Y:S02]  /*10270*/  STL [R1+0xa8], R0 ;  /* 0x0000a80001007387 */ /* 0x0005e40000100800 */
[----:B--2---:R-:W-:Y:S02]  /*10280*/  SHF.R.S32.HI R0, RZ, 0x1f, R24 ;  /* 0x0000001fff007819 */ /* 0x004fe40000011418 */
[----:B------:R-:W2:Y:S01]  /*10290*/  LDL R24, [R1+0x248] ;  /* 0x0002480001187983 */ /* 0x000ea20000100800 */
[----:B------:R-:W-:-:S05]  /*102a0*/  SHF.R.S32.HI R2, RZ, 0x1f, R15 ;  /* 0x0000001fff027819 */ /* 0x000fca000001140f */
[----:B------:R0:W-:Y:S04]  /*102b0*/  STL [R1+0xa4], R2 ;  /* 0x0000a40201007387 */ /* 0x0001e80000100800 */
[----:B------:R3:W-:Y:S01]  /*102c0*/  STL [R1+0xa0], R0 ;  /* 0x0000a00001007387 */ /* 0x0007e20000100800 */
[----:B0-----:R-:W-:Y:S02]  /*102d0*/  SHF.R.S32.HI R2, RZ, 0x1f, R29 ;  /* 0x0000001fff027819 */ /* 0x001fe4000001141d */
[----:B---3--:R-:W-:-:S03]  /*102e0*/  SHF.R.S32.HI R0, RZ, 0x1f, R19 ;  /* 0x0000001fff007819 */ /* 0x008fc60000011413 */
[----:B------:R0:W-:Y:S01]  /*102f0*/  STL [R1+0x98], R2 ;  /* 0x0000980201007387 */ /* 0x0001e20000100800 */
[----:B------:R-:W-:-:S03]  /*10300*/  SHF.R.S32.HI R3, RZ, 0x1f, R27 ;  /* 0x0000001fff037819 */ /* 0x000fc6000001141b */
[----:B------:R1:W-:Y:S01]  /*10310*/  STL [R1+0x94], R0 ;  /* 0x0000940001007387 */ /* 0x0003e20000100800 */
[----:B0-----:R-:W-:-:S03]  /*10320*/  SHF.R.S32.HI R2, RZ, 0x1f, R26 ;  /* 0x0000001fff027819 */ /* 0x001fc6000001141a */
[----:B------:R-:W-:Y:S01]  /*10330*/  STL [R1+0x90], R3 ;  /* 0x0000900301007387 */ /* 0x000fe20000100800 */
[----:B-1----:R-:W-:-:S03]  /*10340*/  SHF.R.S32.HI R0, RZ, 0x1f, R25 ;  /* 0x0000001fff007819 */ /* 0x002fc60000011419 */
[----:B------:R-:W3:Y:S04]  /*10350*/  LDL R8, [R1+0x244] ;  /* 0x0002440001087983 */ /* 0x000ee80000100800 */
[----:B------:R-:W-:Y:S04]  /*10360*/  STL [R1+0x8c], R2 ;  /* 0x00008c0201007387 */ /* 0x000fe80000100800 */
[----:B------:R-:W3:Y:S04]  /*10370*/  LDL R25, [R1+0x240] ;  /* 0x0002400001197983 */ /* 0x000ee80000100800 */
[----:B------:R4:W-:Y:S04]  /*10380*/  STL [R1+0x88], R0 ;  /* 0x0000880001007387 */ /* 0x0009e80000100800 */
[----:B------:R-:W3:Y:S04]  /*10390*/  LDL R6, [R1+0x23c] ;  /* 0x00023c0001067983 */ /* 0x000ee80000100800 */
[----:B------:R-:W3:Y:S01]  /*103a0*/  LDL R10, [R1+0x238] ;  /* 0x00023800010a7983 */ /* 0x000ee20000100800 */
[----:B----4-:R-:W-:-:S05]  /*103b0*/  SHF.R.S32.HI R0, RZ, 0x1f, R17 ;  /* 0x0000001fff007819 */ /* 0x010fca0000011411 */
[----:B------:R0:W-:Y:S04]  /*103c0*/  STL [R1+0x84], R0 ;  /* 0x0000840001007387 */ /* 0x0001e80000100800 */
[----:B------:R-:W4:Y:S04]  /*103d0*/  LDL R5, [R1+0x234] ;  /* 0x0002340001057983 */ /* 0x000f280000100800 */
[----:B------:R-:W4:Y:S04]  /*103e0*/  LDL R28, [R1+0x230] ;  /* 0x00023000011c7983 */ /* 0x000f280000100800 */
[----:B------:R-:W4:Y:S04]  /*103f0*/  LDL R4, [R1+0x22c] ;  /* 0x00022c0001047983 */ /* 0x000f280000100800 */
[----:B------:R-:W4:Y:S04]  /*10400*/  LDL R3, [R1+0x228] ;  /* 0x0002280001037983 */ /* 0x000f280000100800 */
[----:B------:R-:W4:Y:S04]  /*10410*/  LDL R2, [R1+0x224] ;  /* 0x0002240001027983 */ /* 0x000f280000100800 */
[----:B0-----:R-:W4:Y:S04]  /*10420*/  LDL R0, [R1+0x220] ;  /* 0x0002200001007983 */ /* 0x001f280000100800 */
[----:B------:R-:W4:Y:S04]  /*10430*/  LDL R29, [R1+0x21c] ;  /* 0x00021c00011d7983 */ /* 0x000f280000100800 */
        /* <DEDUP_REMOVED lines=8> */
[----:B------:R-:W4:Y:S01]  /*104c0*/  LDL R18, [R1+0x1f8] ;  /* 0x0001f80001127983 */ /* 0x000f220000100800 */
[----:B-----5:R-:W-:-:S05]  /*104d0*/  SHF.R.S32.HI R15, RZ, 0x1f, R22 ;  /* 0x0000001fff0f7819 */ /* 0x020fca0000011416 */
[----:B------:R0:W-:Y:S04]  /*104e0*/  STL [R1+0x7c], R15 ;  /* 0x00007c0f01007387 */ /* 0x0001e80000100800 */
[----:B------:R-:W5:Y:S04]  /*104f0*/  LDL R21, [R1+0x1f4] ;  /* 0x0001f40001157983 */ /* 0x000f680000100800 */
[----:B------:R-:W5:Y:S01]  /*10500*/  LDL R19, [R1+0x1f0] ;  /* 0x0001f00001137983 */ /* 0x000f620000100800 */
[----:B------:R-:W-:-:S05]  /*10510*/  SHF.R.S32.HI R12, RZ, 0x1f, R12 ;  /* 0x0000001fff0c7819 */ /* 0x000fca000001140c */
[----:B------:R2:W-:Y:S04]  /*10520*/  STL [R1+0x78], R12 ;  /* 0x0000780c01007387 */ /* 0x0005e80000100800 */
[----:B------:R-:W5:Y:S04]  /*10530*/  LDL R20, [R1+0x1ec] ;  /* 0x0001ec0001147983 */ /* 0x000f680000100800 */
[----:B0-----:R-:W5:Y:S01]  /*10540*/  LDL R15, [R1+0x1e8] ;  /* 0x0001e800010f7983 */ /* 0x001f620000100800 */
[----:B--2---:R-:W-:-:S05]  /*10550*/  SHF.R.S32.HI R12, RZ, 0x1f, R24 ;  /* 0x0000001fff0c7819 */ /* 0x004fca0000011418 */
[----:B------:R0:W-:Y:S04]  /*10560*/  STL [R1+0x74], R12 ;  /* 0x0000740c01007387 */ /* 0x0001e80000100800 */
[----:B------:R-:W2:Y:S04]  /*10570*/  LDL R22, [R1+0x1e4] ;  /* 0x0001e40001167983 */ /* 0x000ea80000100800 */
[----:B------:R-:W2:Y:S04]  /*10580*/  LDL R24, [R1+0x1dc] ;  /* 0x0001dc0001187983 */ /* 0x000ea80000100800 */
[----:B0-----:R-:W2:Y:S01]  /*10590*/  LDL R12, [R1+0x1e0] ;  /* 0x0001e000010c7983 */ /* 0x001ea20000100800 */
[----:B---3--:R-:W-:-:S05]  /*105a0*/  SHF.R.S32.HI R8, RZ, 0x1f, R8 ;  /* 0x0000001fff087819 */ /* 0x008fca0000011408 */
[----:B------:R0:W-:Y:S01]  /*105b0*/  STL [R1+0x70], R8 ;  /* 0x0000700801007387 */ /* 0x0001e20000100800 */
[----:B------:R-:W-:-:S03]  /*105c0*/  SHF.R.S32.HI R25, RZ, 0x1f, R25 ;  /* 0x0000001fff197819 */ /* 0x000fc60000011419 */
[----:B0-----:R-:W3:Y:S01]  /*105d0*/  LDL.LU R8, [R1+0x515c] ;  /* 0x00515c0001087983 */ /* 0x001ee20000300800 */
[----:B------:R-:W-:-:S03]  /*105e0*/  SHF.R.S32.HI R6, RZ, 0x1f, R6 ;  /* 0x0000001fff067819 */ /* 0x000fc60000011406 */
[----:B------:R0:W-:Y:S01]  /*105f0*/  STL [R1+0x68], R25 ;  /* 0x0000681901007387 */ /* 0x0001e20000100800 */
[----:B------:R-:W-:-:S03]  /*10600*/  SHF.R.S32.HI R10, RZ, 0x1f, R10 ;  /* 0x0000001fff0a7819 */ /* 0x000fc6000001140a */
[----:B0-----:R-:W3:Y:S04]  /*10610*/  LDL R25, [R1+0x1d8] ;  /* 0x0001d80001197983 */ /* 0x001ee80000100800 */
[----:B------:R0:W-:Y:S01]  /*10620*/  STL [R1+0x64], R6 ;  /* 0x0000640601007387 */ /* 0x0001e20000100800 */
[----:B----4-:R-:W-:Y:S02]  /*10630*/  SHF.R.S32.HI R5, RZ, 0x1f, R5 ;  /* 0x0000001fff057819 */ /* 0x010fe40000011405 */
[----:B------:R-:W-:Y:S01]  /*10640*/  SHF.R.S32.HI R28, RZ, 0x1f, R28 ;  /* 0x0000001fff1c7819 */ /* 0x000fe2000001141c */
[----:B0-----:R-:W4:Y:S01]  /*10650*/  LDL.LU R6, [R1+0x5158] ;  /* 0x0051580001067983 */ /* 0x001f220000300800 */
[----:B------:R-:W-:-:S03]  /*10660*/  SHF.R.S32.HI R4, RZ, 0x1f, R4 ;  /* 0x0000001fff047819 */ /* 0x000fc60000011404 */
[----:B------:R0:W-:Y:S01]  /*10670*/  STL [R1+0x60], R10 ;  /* 0x0000600a01007387 */ /* 0x0001e20000100800 */
[----:B------:R-:W-:Y:S02]  /*10680*/  SHF.R.S32.HI R3, RZ, 0x1f, R3 ;  /* 0x0000001fff037819 */ /* 0x000fe40000011403 */
[----:B------:R-:W-:Y:S01]  /*10690*/  SHF.R.S32.HI R2, RZ, 0x1f, R2 ;  /* 0x0000001fff027819 */ /* 0x000fe20000011402 */
[----:B0-----:R-:W4:Y:S04]  /*106a0*/  LDL.LU R10, [R1+0x5154] ;  /* 0x00515400010a7983 */ /* 0x001f280000300800 */
[----:B------:R0:W-:Y:S01]  /*106b0*/  STL [R1+0x5c], R5 ;  /* 0x00005c0501007387 */ /* 0x0001e20000100800 */
[----:B------:R-:W-:Y:S02]  /*106c0*/  SHF.R.S32.HI R0, RZ, 0x1f, R0 ;  /* 0x0000001fff007819 */ /* 0x000fe40000011400 */
[----:B------:R-:W-:Y:S01]  /*106d0*/  SHF.R.S32.HI R29, RZ, 0x1f, R29 ;  /* 0x0000001fff1d7819 */ /* 0x000fe2000001141d */
[----:B0-----:R-:W4:Y:S04]  /*106e0*/  LDL.LU R5, [R1+0x5150] ;  /* 0x0051500001057983 */ /* 0x001f280000300800 */
[----:B------:R0:W-:Y:S01]  /*106f0*/  STL [R1+0x58], R28 ;  /* 0x0000581c01007387 */ /* 0x0001e20000100800 */
[----:B------:R-:W-:-:S03]  /*10700*/  SHF.R.S32.HI R27, RZ, 0x1f, R27 ;  /* 0x0000001fff1b7819 */ /* 0x000fc6000001141b */
[----:B0-----:R-:W4:Y:S04]  /*10710*/  LDL.LU R28, [R1+0x514c] ;  /* 0x00514c00011c7983 */ /* 0x001f280000300800 */
[----:B------:R0:W-:Y:S01]  /*10720*/  STL [R1+0x54], R4 ;  /* 0x0000540401007387 */ /* 0x0001e20000100800 */
[----:B------:R-:W-:-:S03]  /*10730*/  SHF.R.S32.HI R26, RZ, 0x1f, R26 ;  /* 0x0000001fff1a7819 */ /* 0x000fc6000001141a */
[----:B0-----:R-:W4:Y:S04]  /*10740*/  LDL.LU R4, [R1+0x5148] ;  /* 0x0051480001047983 */ /* 0x001f280000300800 */
[----:B------:R0:W-:Y:S01]  /*10750*/  STL [R1+0x50], R3 ;  /* 0x0000500301007387 */ /* 0x0001e20000100800 */
[----:B------:R-:W-:Y:S02]  /*10760*/  SHF.R.S32.HI R7, RZ, 0x1f, R7 ;  /* 0x0000001fff077819 */ /* 0x000fe40000011407 */
[----:B------:R-:W-:Y:S01]  /*10770*/  SHF.R.S32.HI R14, RZ, 0x1f, R14 ;  /* 0x0000001fff0e7819 */ /* 0x000fe2000001140e */
[----:B0-----:R-:W4:Y:S04]  /*10780*/  LDL.LU R3, [R1+0x5144] ;  /* 0x0051440001037983 */ /* 0x001f280000300800 */
[----:B------:R0:W-:Y:S04]  /*10790*/  STL [R1+0x48], R2 ;  /* 0x0000480201007387 */ /* 0x0001e80000100800 */
        /* <DEDUP_REMOVED lines=10> */
[----:B------:R1:W-:Y:S01]  /*10840*/  STL [R1+0x2c], R14 ;  /* 0x00002c0e01007387 */ /* 0x0003e20000100800 */
[----:B0-----:R-:W-:-:S02]  /*10850*/  SHF.R.S32.HI R7, RZ, 0x1f, R13 ;  /* 0x0000001fff077819 */ /* 0x001fc4000001140d */
[----:B------:R-:W-:Y:S02]  /*10860*/  SHF.R.S32.HI R13, RZ, 0x1f, R23 ;  /* 0x0000001fff0d7819 */ /* 0x000fe40000011417 */
[----:B-1----:R-:W-:Y:S01]  /*10870*/  SHF.R.S32.HI R14, RZ, 0x1f, R16 ;  /* 0x0000001fff0e7819 */ /* 0x002fe20000011410 */
[----:B------:R0:W-:Y:S04]  /*10880*/  STL [R1+0x28], R7 ;  /* 0x0000280701007387 */ /* 0x0001e80000100800 */
[----:B------:R-:W-:Y:S01]  /*10890*/  STL [R1+0x24], R14 ;  /* 0x0000240e01007387 */ /* 0x000fe20000100800 */
[----:B0-----:R-:W-:-:S03]  /*108a0*/  SHF.R.S32.HI R7, RZ, 0x1f, R17 ;  /* 0x0000001fff077819 */ /* 0x001fc60000011411 */
[----:B------:R-:W4:Y:S04]  /*108b0*/  LDL R17, [R1+0x1c8] ;  /* 0x0001c80001117983 */ /* 0x000f280000100800 */
[----:B------:R0:W-:Y:S04]  /*108c0*/  STL [R1+0x20], R13 ;  /* 0x0000200d01007387 */ /* 0x0001e80000100800 */
[----:B------:R5:W-:Y:S01]  /*108d0*/  STL [R1+0x1c], R7 ;  /* 0x00001c0701007387 */ /* 0x000be20000100800 */
[----:B0-----:R-:W-:-:S03]  /*108e0*/  SHF.R.S32.HI R13, RZ, 0x1f, R18 ;  /* 0x0000001fff0d7819 */ /* 0x001fc60000011412 */
[----:B------:R-:W4:Y:S01]  /*108f0*/  LDL R18, [R1+0x1c4] ;  /* 0x0001c40001127983 */ /* 0x000f220000100800 */
[----:B-----5:R-:W-:-:S03]  /*10900*/  SHF.R.S32.HI R7, RZ, 0x1f, R21 ;  /* 0x0000001fff077819 */ /* 0x020fc60000011415 */
[----:B------:R0:W-:Y:S01]  /*10910*/  STL [R1+0x18], R13 ;  /* 0x0000180d01007387 */ /* 0x0001e20000100800 */
[----:B------:R-:W-:Y:S02]  /*10920*/  SHF.R.S32.HI R14, RZ, 0x1f, R15 ;  /* 0x0000001fff0e7819 */ /* 0x000fe4000001140f */
[----:B0-----:R-:W-:Y:S02]  /*10930*/  SHF.R.S32.HI R13, RZ, 0x1f, R19 ;  /* 0x0000001fff0d7819 */ /* 0x001fe40000011413 */
[----:B------:R-:W5:Y:S04]  /*10940*/  LDL R19, [R1+0x1c0] ;  /* 0x0001c00001137983 */ /* 0x000f680000100800 */
[----:B------:R0:W-:Y:S04]  /*10950*/  STL [R1+0x14], R7 ;  /* 0x0000140701007387 */ /* 0x0001e80000100800 */
[----:B------:R2:W-:Y:S01]  /*10960*/  STL [R1+0x10], R13 ;  /* 0x0000100d01007387 */ /* 0x0005e20000100800 */
[----:B0-----:R-:W-:-:S05]  /*10970*/  SHF.R.S32.HI R7, RZ, 0x1f, R20 ;  /* 0x0000001fff077819 */ /* 0x001fca0000011414 */
[----:B------:R0:W-:Y:S04]  /*10980*/  STL [R1+0xc], R7 ;  /* 0x00000c0701007387 */ /* 0x0001e80000100800 */
[----:B------:R-:W-:Y:S01]  /*10990*/  STL [R1+0x8], R14 ;  /* 0x0000080e01007387 */ /* 0x000fe20000100800 */
[----:B--2---:R-:W-:Y:S02]  /*109a0*/  SHF.R.S32.HI R13, RZ, 0x1f, R22 ;  /* 0x0000001fff0d7819 */ /* 0x004fe40000011416 */
[----:B0-----:R-:W-:Y:S02]  /*109b0*/  SHF.R.S32.HI R7, RZ, 0x1f, R12 ;  /* 0x0000001fff077819 */ /* 0x001fe4000001140c */
[----:B------:R-:W-:Y:S01]  /*109c0*/  SHF.R.S32.HI R12, RZ, 0x1f, R24 ;  /* 0x0000001fff0c7819 */ /* 0x000fe20000011418 */
[----:B------:R-:W-:Y:S04]  /*109d0*/  STL [R1+0x4], R13 ;  /* 0x0000040d01007387 */ /* 0x000fe80000100800 */
[----:B------:R0:W-:Y:S04]  /*109e0*/  STL [R1+0x50e0], R12 ;  /* 0x0050e00c01007387 */ /* 0x0001e80000100800 */
[----:B------:R-:W-:Y:S04]  /*109f0*/  STL [R1], R7 ;  /* 0x0000000701007387 */ /* 0x000fe80000100800 */
[----:B0-----:R-:W2:Y:S04]  /*10a00*/  LDL.LU R12, [R1+0x1d4] ;  /* 0x0001d400010c7983 */ /* 0x001ea80000300800 */
[----:B------:R-:W5:Y:S04]  /*10a10*/  LDL R21, [R1+0x1b8] ;  /* 0x0001b80001157983 */ /* 0x000f680000100800 */
[----:B------:R-:W5:Y:S04]  /*10a20*/  LDL R22, [R1+0x1b4] ;  /* 0x0001b40001167983 */ /* 0x000f680000100800 */
[----:B------:R-:W5:Y:S04]  /*10a30*/  LDL R23, [R1+0x1b0] ;  /* 0x0001b00001177983 */ /* 0x000f680000100800 */
[----:B------:R-:W5:Y:S01]  /*10a40*/  LDL R24, [R1+0x1a4] ;  /* 0x0001a40001187983 */ /* 0x000f620000100800 */
[----:B---3--:R-:W-:-:S03]  /*10a50*/  SHF.R.S32.HI R13, RZ, 0x1f, R25 ;  /* 0x0000001fff0d7819 */ /* 0x008fc60000011419 */
[----:B------:R-:W3:Y:S04]  /*10a60*/  LDL R25, [R1+0x190] ;  /* 0x0001900001197983 */ /* 0x000ee80000100800 */
[----:B------:R-:W-:Y:S01]  /*10a70*/  STL [R1+0x50dc], R13 ;  /* 0x0050dc0d01007387 */ /* 0x000fe20000100800 */
[----:B--2---:R-:W-:-:S03]  /*10a80*/  SHF.R.S32.HI R14, RZ, 0x1f, R12 ;  /* 0x0000001fff0e7819 */ /* 0x004fc6000001140c */
[----:B------:R-:W-:Y:S04]  /*10a90*/  STL [R1+0x50e8], R12 ;  /* 0x0050e80c01007387 */ /* 0x000fe80000100800 */
[----:B------:R0:W-:Y:S04]  /*10aa0*/  STL [R1+0x50d8], R14 ;  /* 0x0050d80e01007387 */ /* 0x0001e80000100800 */
[----:B0-----:R-:W2:Y:S02]  /*10ab0*/  LDL.LU R14, [R1+0x1d0] ;  /* 0x0001d000010e7983 */ /* 0x001ea40000300800 */
[----:B--2---:R-:W-:-:S02]  /*10ac0*/  SHF.R.S32.HI R15, RZ, 0x1f, R14 ;  /* 0x0000001fff0f7819 */ /* 0x004fc4000001140e */
[----:B------:R-:W-:Y:S04]  /*10ad0*/  STL [R1+0x50e4], R14 ;  /* 0x0050e40e01007387 */ /* 0x000fe80000100800 */
[----:B------:R0:W-:Y:S04]  /*10ae0*/  STL [R1+0x50d4], R15 ;  /* 0x0050d40f01007387 */ /* 0x0001e80000100800 */
[----:B0-----:R-:W2:Y:S01]  /*10af0*/  LDL.LU R15, [R1+0x1cc] ;  /* 0x0001cc00010f7983 */ /* 0x001ea20000300800 */
[----:B----4-:R-:W-:Y:S02]  /*10b00*/  SHF.R.S32.HI R17, RZ, 0x1f, R17 ;  /* 0x0000001fff117819 */ /* 0x010fe40000011411 */
[----:B------:R-:W-:-:S02]  /*10b10*/  SHF.R.S32.HI R18, RZ, 0x1f, R18 ;  /* 0x0000001fff127819 */ /* 0x000fc40000011412 */
[----:B-----5:R-:W-:Y:S02]  /*10b20*/  SHF.R.S32.HI R19, RZ, 0x1f, R19 ;  /* 0x0000001fff137819 */ /* 0x020fe40000011413 */
[----:B--2---:R-:W-:-:S05]  /*10b30*/  SHF.R.S32.HI R16, RZ, 0x1f, R15 ;  /* 0x0000001fff107819 */ /* 0x004fca000001140f */
[----:B------:R-:W-:Y:S04]  /*10b40*/  STL [R1+0x50f0], R16 ;  /* 0x0050f01001007387 */ /* 0x000fe80000100800 */
[----:B------:R-:W-:Y:S04]  /*10b50*/  STL [R1+0x50ec], R15 ;  /* 0x0050ec0f01007387 */ /* 0x000fe80000100800 */
[----:B------:R0:W-:Y:S04]  /*10b60*/  STL [R1+0x50f4], R17 ;  /* 0x0050f41101007387 */ /* 0x0001e80000100800 */
[----:B------:R-:W2:Y:S04]  /*10b70*/  LDL R12, [R1+0x114] ;  /* 0x00011400010c7983 */ /* 0x000ea80000100800 */
[----:B------:R1:W-:Y:S04]  /*10b80*/  STL [R1+0x50f8], R18 ;  /* 0x0050f81201007387 */ /* 0x0003e80000100800 */
[----:B0-----:R-:W4:Y:S04]  /*10b90*/  LDL R17, [R1+0xd4] ;  /* 0x0000d40001117983 */ /* 0x001f280000100800 */
[----:B------:R-:W5:Y:S04]  /*10ba0*/  LDL R15, [R1+0xb0] ;  /* 0x0000b000010f7983 */ /* 0x000f680000100800 */
[----:B-1----:R-:W4:Y:S04]  /*10bb0*/  LDL R18, [R1+0xe4] ;  /* 0x0000e40001127983 */ /* 0x002f280000100800 */
[----:B------:R-:W5:Y:S04]  /*10bc0*/  LDL R16, [R1+0x9c] ;  /* 0x00009c0001107983 */ /* 0x000f680000100800 */
[----:B------:R-:W5:Y:S04]  /*10bd0*/  LDL R13, [R1+0x80] ;  /* 0x00008000010d7983 */ /* 0x000f680000100800 */
[----:B------:R-:W5:Y:S04]  /*10be0*/  LDL R7, [R1+0x6c] ;  /* 0x00006c0001077983 */ /* 0x000f680000100800 */
[----:B------:R0:W-:Y:S04]  /*10bf0*/  STL [R1+0x50d0], R19 ;  /* 0x0050d01301007387 */ /* 0x0001e80000100800 */
[----:B0-----:R-:W3:Y:S01]  /*10c00*/  LDL.LU R19, [R1+0x1bc] ;  /* 0x0001bc0001137983 */ /* 0x001ee20000300800 */
[----:B------:R-:W-:-:S02]  /*10c10*/  SHF.R.S32.HI R21, RZ, 0x1f, R21 ;  /* 0x0000001fff157819 */ /* 0x000fc40000011415 */
[----:B---3--:R-:W-:-:S05]  /*10c20*/  SHF.R.S32.HI R20, RZ, 0x1f, R19 ;  /* 0x0000001fff147819 */ /* 0x008fca0000011413 */
[----:B------:R0:W-:Y:S04]  /*10c30*/  STL [R1+0x5100], R20 ;  /* 0x0051001401007387 */ /* 0x0001e80000100800 */
[----:B0-----:R-:W3:Y:S04]  /*10c40*/  LDL R20, [R1+0x104] ;  /* 0x0001040001147983 */ /* 0x001ee80000100800 */
[----:B------:R0:W-:Y:S04]  /*10c50*/  STL [R1+0x50fc], R19 ;  /* 0x0050fc1301007387 */ /* 0x0001e80000100800 */
[----:B0-----:R-:W3:Y:S01]  /*10c60*/  LDL R19, [R1+0x130] ;  /* 0x0001300001137983 */ /* 0x001ee20000100800 */
[----:B------:R-:W-:-:S02]  /*10c70*/  SHF.R.S32.HI R22, RZ, 0x1f, R22 ;  /* 0x0000001fff167819 */ /* 0x000fc40000011416 */
[----:B------:R-:W-:Y:S02]  /*10c80*/  SHF.R.S32.HI R23, RZ, 0x1f, R23 ;  /* 0x0000001fff177819 */ /* 0x000fe40000011417 */
[----:B------:R-:W-:Y:S01]  /*10c90*/  SHF.R.S32.HI R24, RZ, 0x1f, R24 ;  /* 0x0000001fff187819 */ /* 0x000fe20000011418 */
[----:B------:R2:W-:Y:S01]  /*10ca0*/  STL [R1+0x5104], R21 ;  /* 0x0051041501007387 */ /* 0x0005e20000100800 */
[----:B------:R-:W-:Y:S02]  /*10cb0*/  SHF.R.S32.HI R25, RZ, 0x1f, R25 ;  /* 0x0000001fff197819 */ /* 0x000fe40000011419 */
[----:B------:R-:W-:Y:S01]  /*10cc0*/  SHF.R.S32.HI R26, RZ, 0x1f, R26 ;  /* 0x0000001fff1a7819 */ /* 0x000fe2000001141a */
[----:B------:R-:W-:Y:S01]  /*10cd0*/  STL [R1+0x5108], R22 ;  /* 0x0051081601007387 */ /* 0x000fe20000100800 */
[----:B------:R-:W-:-:S03]  /*10ce0*/  SHF.R.S32.HI R27, RZ, 0x1f, R27 ;  /* 0x0000001fff1b7819 */ /* 0x000fc6000001141b */
[----:B------:R-:W-:Y:S04]  /*10cf0*/  STL [R1+0x510c], R23 ;  /* 0x00510c1701007387 */ /* 0x000fe80000100800 */
[----:B------:R-:W-:Y:S01]  /*10d00*/  STL [R1+0x5110], R24 ;  /* 0x0051101801007387 */ /* 0x000fe20000100800 */
[----:B--2---:R-:W-:-:S03]  /*10d10*/  SHF.R.S32.HI R21, RZ, 0x1f, R12 ;  /* 0x0000001fff157819 */ /* 0x004fc6000001140c */
[----:B------:R-:W-:Y:S04]  /*10d20*/  STL [R1+0x5114], R25 ;  /* 0x0051141901007387 */ /* 0x000fe80000100800 */
[----:B------:R-:W-:Y:S04]  /*10d30*/  STL [R1+0x5118], R26 ;  /* 0x0051181a01007387 */ /* 0x000fe80000100800 */
[----:B------:R-:W-:Y:S04]  /*10d40*/  STL [R1+0x511c], R27 ;  /* 0x00511c1b01007387 */ /* 0x000fe80000100800 */
[----:B------:R-:W2:Y:S01]  /*10d50*/  LDL.LU R14, [R1+0x348] ;  /* 0x00034800010e7983 */ /* 0x000ea20000300800 */
[----:B----4-:R-:W-:-:S03]  /*10d60*/  SHF.R.S32.HI R18, RZ, 0x1f, R18 ;  /* 0x0000001fff127819 */ /* 0x010fc60000011412 */
[----:B------:R-:W4:Y:S01]  /*10d70*/  LDL.LU R12, [R1+0x344] ;  /* 0x00034400010c7983 */ /* 0x000f220000300800 */
[----:B------:R-:W-:Y:S02]  /*10d80*/  SHF.R.S32.HI R17, RZ, 0x1f, R17 ;  /* 0x0000001fff117819 */ /* 0x000fe40000011411 */
[----:B-----5:R-:W-:Y:S02]  /*10d90*/  SHF.R.S32.HI R15, RZ, 0x1f, R15 ;  /* 0x0000001fff0f7819 */ /* 0x020fe4000001140f */
[----:B------:R-:W-:Y:S02]  /*10da0*/  SHF.R.S32.HI R16, RZ, 0x1f, R16 ;  /* 0x0000001fff107819 */ /* 0x000fe40000011410 */
[----:B------:R-:W-:Y:S02]  /*10db0*/  SHF.R.S32.HI R7, RZ, 0x1f, R7 ;  /* 0x0000001fff077819 */ /* 0x000fe40000011407 */
[----:B---3--:R-:W-:-:S05]  /*10dc0*/  SHF.R.S32.HI R19, RZ, 0x1f, R19 ;  /* 0x0000001fff137819 */ /* 0x008fca0000011413 */
[----:B------:R0:W-:Y:S04]  /*10dd0*/  STL [R1+0x354], R19 ;  /* 0x0003541301007387 */ /* 0x0001e80000100800 */
[----:B------:R-:W-:Y:S01]  /*10de0*/  STL [R1+0x358], R21 ;  /* 0x0003581501007387 */ /* 0x000fe20000100800 */
[----:B0-----:R-:W-:-:S05]  /*10df0*/  SHF.R.S32.HI R19, RZ, 0x1f, R20 ;  /* 0x0000001fff137819 */ /* 0x001fca0000011414 */
[----:B------:R0:W-:Y:S04]  /*10e00*/  STL [R1+0x35c], R19 ;  /* 0x00035c1301007387 */ /* 0x0001e80000100800 */
[----:B------:R-:W-:Y:S04]  /*10e10*/  STL [R1+0x360], R18 ;  /* 0x0003601201007387 */ /* 0x000fe80000100800 */
[----:B------:R-:W-:Y:S04]  /*10e20*/  STL [R1+0x364], R17 ;  /* 0x0003641101007387 */ /* 0x000fe80000100800 */
[----:B0-----:R-:W3:Y:S04]  /*10e30*/  LDL.LU R19, [R1+0x340] ;  /* 0x0003400001137983 */ /* 0x001ee80000300800 */
[----:B------:R0:W-:Y:S04]  /*10e40*/  STL [R1+0x368], R15 ;  /* 0x0003680f01007387 */ /* 0x0001e80000100800 */
[----:B------:R-:W-:Y:S01]  /*10e50*/  STL [R1+0x36c], R16 ;  /* 0x00036c1001007387 */ /* 0x000fe20000100800 */
[----:B0-----:R-:W-:-:S03]  /*10e60*/  SHF.R.S32.HI R15, RZ, 0x1f, R13 ;  /* 0x0000001fff0f7819 */ /* 0x001fc6000001140d */
[----:B------:R-:W5:Y:S04]  /*10e70*/  LDL.LU R13, [R1+0x1ac] ;  /* 0x0001ac00010d7983 */ /* 0x000f680000300800 */
[----:B------:R0:W-:Y:S02]  /*10e80*/  STL [R1+0x370], R15 ;  /* 0x0003700f01007387 */ /* 0x0001e40000100800 */
[----:B0-----:R-:W-:Y:S02]  /*10e90*/  SHF.R.S32.HI R15, RZ, 0x1f, R3 ;  /* 0x0000001fff0f7819 */ /* 0x001fe40000011403 */
[----:B------:R-:W2:Y:S04]  /*10ea0*/  LDL.LU R3, [R1+0x512c] ;  /* 0x00512c0001037983 */ /* 0x000ea80000300800 */
[----:B------:R0:W-:Y:S02]  /*10eb0*/  STL [R1+0x374], R7 ;  /* 0x0003740701007387 */ /* 0x0001e40000100800 */
[----:B0-----:R-:W-:-:S02]  /*10ec0*/  SHF.R.S32.HI R7, RZ, 0x1f, R28 ;  /* 0x0000001fff077819 */ /* 0x001fc4000001141c */
[----:B------:R-:W4:Y:S01]  /*10ed0*/  LDL.LU R28, [R1+0x5128] ;  /* 0x00512800011c7983 */ /* 0x000f220000300800 */
[----:B------:R-:W-:-:S03]  /*10ee0*/  SHF.R.S32.HI R17, RZ, 0x1f, R2 ;  /* 0x0000001fff117819 */ /* 0x000fc60000011402 */
[----:B------:R0:W-:Y:S04]  /*10ef0*/  STL [R1+0x378], R15 ;  /* 0x0003780f01007387 */ /* 0x0001e80000100800 */
[----:B------:R-:W5:Y:S01]  /*10f00*/  LDL.LU R20, [R1+0x33c] ;  /* 0x00033c0001147983 */ /* 0x000f620000300800 */
[----:B------:R-:W-:-:S03]  /*10f10*/  SHF.R.S32.HI R16, RZ, 0x1f, R5 ;  /* 0x0000001fff107819 */ /* 0x000fc60000011405 */
[----:B------:R-:W5:Y:S01]  /*10f20*/  LDL.LU R18, [R1+0x1a8] ;  /* 0x0001a80001127983 */ /* 0x000f620000300800 */
[----:B0-----:R-:W-:-:S03]  /*10f30*/  SHF.R.S32.HI R15, RZ, 0x1f, R4 ;  /* 0x0000001fff0f7819 */ /* 0x001fc60000011404 */
[----:B------:R-:W-:Y:S04]  /*10f40*/  STL [R1+0x37c], R7 ;  /* 0x00037c0701007387 */ /* 0x000fe80000100800 */
[----:B------:R0:W-:Y:S04]  /*10f50*/  STL [R1+0x384], R17 ;  /* 0x0003841101007387 */ /* 0x0001e80000100800 */
[----:B------:R-:W5:Y:S04]  /*10f60*/  LDL.LU R23, [R1+0x338] ;  /* 0x0003380001177983 */ /* 0x000f680000300800 */
[----:B------:R1:W-:Y:S01]  /*10f70*/  STL [R1+0x388], R15 ;  /* 0x0003880f01007387 */ /* 0x0003e20000100800 */
[----:B------:R-:W-:-:S03]  /*10f80*/  SHF.R.S32.HI R21, RZ, 0x1f, R6 ;  /* 0x0000001fff157819 */ /* 0x000fc60000011406 */
[----:B------:R-:W-:Y:S04]  /*10f90*/  STL [R1+0x38c], R16 ;  /* 0x00038c1001007387 */ /* 0x000fe80000100800 */
[----:B0-----:R-:W5:Y:S01]  /*10fa0*/  LDL.LU R17, [R1+0x1a0] ;  /* 0x0001a00001117983 */ /* 0x001f620000300800 */
[----:B-1----:R-:W-:-:S05]  /*10fb0*/  SHF.R.S32.HI R15, RZ, 0x1f, R10 ;  /* 0x0000001fff0f7819 */ /* 0x002fca000001140a */
[----:B------:R2:W-:Y:S04]  /*10fc0*/  STL [R1+0x390], R15 ;  /* 0x0003900f01007387 */ /* 0x0005e80000100800 */
[----:B------:R0:W-:Y:S01]  /*10fd0*/  STL [R1+0x394], R21 ;  /* 0x0003941501007387 */ /* 0x0001e20000100800 */
[CC--:B--2---:R-:W-:Y:S02]  /*10fe0*/  IADD3 R15, P1, R8.reuse, R3.reuse, RZ ;  /* 0x00000003080f7210 */ /* 0x0c4fe40007f3e0ff */
[C---:B0-----:R-:W-:Y:S02]  /*10ff0*/  IADD3 R21, P3, R9.reuse, R3, RZ ;  /* 0x0000000309157210 */ /* 0x041fe40007f7e0ff */
[-C--:B----4-:R-:W-:Y:S02]  /*11000*/  IADD3 R16, P2, R8, R28.reuse, RZ ;  /* 0x0000001c08107210 */ /* 0x090fe40007f5e0ff */
[----:B------:R-:W2:Y:S04]  /*11010*/  LDL.LU R8, [R1+0x5124] ;  /* 0x0051240001087983 */ /* 0x000ea80000300800 */
[----:B------:R0:W-:Y:S01]  /*11020*/  STL [R1+0x4ba0], R15 ;  /* 0x004ba00f01007387 */ /* 0x0001e20000100800 */
[----:B------:R-:W-:-:S03]  /*11030*/  IADD3 R22, P4, R9, R28, RZ ;  /* 0x0000001c09167210 */ /* 0x000fc60007f9e0ff */
[----:B0-----:R-:W4:Y:S04]  /*11040*/  LDL.LU R15, [R1+0x334] ;  /* 0x00033400010f7983 */ /* 0x001f280000300800 */
[----:B------:R0:W-:Y:S04]  /*11050*/  STL [R1+0x4b38], R16 ;  /* 0x004b381001007387 */ /* 0x0001e80000100800 */
[----:B0-----:R-:W4:Y:S04]  /*11060*/  LDL.LU R16, [R1+0x19c] ;  /* 0x00019c0001107983 */ /* 0x001f280000300800 */
[----:B------:R0:W-:Y:S04]  /*11070*/  STL [R1+0x4b34], R21 ;  /* 0x004b341501007387 */ /* 0x0001e80000100800 */
[----:B------:R-:W3:Y:S01]  /*11080*/  LDL.LU R9, [R1+0x5120] ;  /* 0x0051200001097983 */ /* 0x000ee20000300800 */
[----:B0-----:R-:W-:-:S02]  /*11090*/  IADD3 R21, P5, R14, R3, RZ ;  /* 0x000000030e157210 */ /* 0x001fc40007fbe0ff */
[----:B------:R-:W-:Y:S01]  /*110a0*/  IADD3 R14, P6, R14, R28, RZ ;  /* 0x0000001c0e0e7210 */ /* 0x000fe20007fde0ff */
[----:B------:R0:W-:Y:S01]  /*110b0*/  STL [R1+0x4b2c], R22 ;  /* 0x004b2c1601007387 */ /* 0x0001e20000100800 */
[----:B------:R-:W-:-:S03]  /*110c0*/  IADD3 R24, P0, R12, R3, RZ ;  /* 0x000000030c187210 */ /* 0x000fc60007f1e0ff */
[----:B0-----:R-:W4:Y:S04]  /*110d0*/  LDL.LU R22, [R1+0x330] ;  /* 0x0003300001167983 */ /* 0x001f280000300800 */
[----:B------:R-:W-:Y:S04]  /*110e0*/  STL [R1+0x4b30], R21 ;  /* 0x004b301501007387 */ /* 0x000fe80000100800 */
[----:B------:R0:W-:Y:S04]  /*110f0*/  STL [R1+0x4b24], R14 ;  /* 0x004b240e01007387 */ /* 0x0001e80000100800 */
[----:B0-----:R-:W4:Y:S04]  /*11100*/  LDL.LU R14, [R1+0x198] ;  /* 0x00019800010e7983 */ /* 0x001f280000300800 */
[----:B------:R0:W-:Y:S01]  /*11110*/  STL [R1+0x4b28], R24 ;  /* 0x004b281801007387 */ /* 0x0001e20000100800 */
[----:B--2---:R-:W-:Y:S01]  /*11120*/  IMAD.X R21, R11, 0x1, R8, P1 ;  /* 0x000000010b157824 */ /* 0x004fe200008e0608 */
[----:B0-----:R-:W-:-:S04]  /*11130*/  IADD3 R24, P1, R12, R28, RZ ;  /* 0x0000001c0c187210 */ /* 0x001fc80007f3e0ff */
[----:B------:R0:W-:Y:S04]  /*11140*/  STL [R1+0x4b9c], R21 ;  /* 0x004b9c1501007387 */ /* 0x0001e80000100800 */
[----:B0-----:R-:W2:Y:S04]  /*11150*/  LDL.LU R21, [R1+0x32c] ;  /* 0x00032c0001157983 */ /* 0x001ea80000300800 */
[----:B------:R-:W-:Y:S01]  /*11160*/  STL [R1+0x4b20], R24 ;  /* 0x004b201801007387 */ /* 0x000fe20000100800 */
[----:B---3--:R-:W-:-:S05]  /*11170*/  IMAD.X R12, R11, 0x1, R9, P2 ;  /* 0x000000010b0c7824 */ /* 0x008fca00010e0609 */
[----:B------:R0:W-:Y:S04]  /*11180*/  STL [R1+0x4b1c], R12 ;  /* 0x004b1c0c01007387 */ /* 0x0001e80000100800 */
[----:B0-----:R-:W3:Y:S01]  /*11190*/  LDL.LU R12, [R1+0x194] ;  /* 0x00019400010c7983 */ /* 0x001ee20000300800 */
[----:B------:R-:W-:Y:S01]  /*111a0*/  IADD3 R11, P2, R19, R3, RZ ;  /* 0x00000003130b7210 */ /* 0x000fe20007f5e0ff */
[C---:B-----5:R-:W-:Y:S02]  /*111b0*/  IMAD.X R24, R13.reuse, 0x1, R8, P3 ;  /* 0x000000010d187824 */ /* 0x060fe400018e0608 */
[----:B------:R-:W-:Y:S02]  /*111c0*/  IMAD.X R13, R13, 0x1, R9, P4 ;  /* 0x000000010d0d7824 */ /* 0x000fe400020e0609 */
[----:B------:R0:W-:Y:S04]  /*111d0*/  STL [R1+0x4b18], R11 ;  /* 0x004b180b01007387 */ /* 0x0001e80000100800 */
[----:B------:R-:W-:Y:S01]  /*111e0*/  STL [R1+0x4b14], R24 ;  /* 0x004b141801007387 */ /* 0x000fe20000100800 */
[----:B0-----:R-:W-:-:S03]  /*111f0*/  IADD3 R11, P3, R19, R28, RZ ;  /* 0x0000001c130b7210 */ /* 0x001fc60007f7e0ff */
[----:B------:R-:W5:Y:S04]  /*11200*/  LDL.LU R19, [R1+0x328] ;  /* 0x0003280001137983 */ /* 0x000f680000300800 */
[----:B------:R-:W-:Y:S04]  /*11210*/  STL [R1+0x4b10], R11 ;  /* 0x004b100b01007387 */ /* 0x000fe80000100800 */
[----:B------:R0:W-:Y:S04]  /*11220*/  STL [R1+0x4b04], R13 ;  /* 0x004b040d01007387 */ /* 0x0001e80000100800 */
[----:B0-----:R-:W5:Y:S01]  /*11230*/  LDL.LU R13, [R1+0x18c] ;  /* 0x00018c00010d7983 */ /* 0x001f620000300800 */
[----:B------:R-:W-:Y:S01]  /*11240*/  IADD3 R11, P4, R20, R3, RZ ;  /* 0x00000003140b7210 */ /* 0x000fe20007f9e0ff */
[----:B------:R-:W-:-:S02]  /*11250*/  IMAD.X R24, R18, 0x1, R8, P5 ;  /* 0x0000000112187824 */ /* 0x000fc400028e0608 */
        /* <DEDUP_REMOVED lines=18> */
[----:B----4-:R-:W-:Y:S01]  /*11380*/  IADD3 R11, P1, R15, R3, RZ ;  /* 0x000000030f0b7210 */ /* 0x010fe20007f3e0ff */
[----:B------:R-:W-:-:S02]  /*11390*/  IMAD.X R24, R16, 0x1, R8, P2 ;  /* 0x0000000110187824 */ /* 0x000fc400010e0608 */
[----:B------:R-:W-:Y:S02]  /*113a0*/  IMAD.X R16, R16, 0x1, R9, P3 ;  /* 0x0000000110107824 */ /* 0x000fe400018e0609 */
[----:B------:R0:W-:Y:S04]  /*113b0*/  STL [R1+0x4aec], R11 ;  /* 0x004aec0b01007387 */ /* 0x0001e80000100800 */
[----:B------:R-:W-:Y:S01]  /*113c0*/  STL [R1+0x4ae8], R24 ;  /* 0x004ae81801007387 */ /* 0x000fe20000100800 */
[----:B0-----:R-:W-:-:S03]  /*113d0*/  IADD3 R11, P2, R15, R28, RZ ;  /* 0x0000001c0f0b7210 */ /* 0x001fc60007f5e0ff */
[----:B------:R-:W4:Y:S04]  /*113e0*/  LDL.LU R15, [R1+0x31c] ;  /* 0x00031c00010f7983 */ /* 0x000f280000300800 */
[----:B------:R-:W-:Y:S04]  /*113f0*/  STL [R1+0x4ae0], R11 ;  /* 0x004ae00b01007387 */ /* 0x000fe80000100800 */
[----:B------:R0:W-:Y:S04]  /*11400*/  STL [R1+0x4ad4], R16 ;  /* 0x004ad41001007387 */ /* 0x0001e80000100800 */
[----:B0-----:R-:W4:Y:S01]  /*11410*/  LDL.LU R16, [R1+0x180] ;  /* 0x0001800001107983 */ /* 0x001f220000300800 */
[----:B------:R-:W-:Y:S01]  /*11420*/  IADD3 R11, P3, R22, R3, RZ ;  /* 0x00000003160b7210 */ /* 0x000fe20007f7e0ff */
        /* <DEDUP_REMOVED lines=9> */
[----:B--2---:R-:W-:-:S05]  /*114c0*/  IADD3 R11, P5, R21, R3, RZ ;  /* 0x00000003150b7210 */ /* 0x004fca0007fbe0ff */
[----:B------:R0:W-:Y:S01]  /*114d0*/  STL [R1+0x4acc], R11 ;  /* 0x004acc0b01007387 */ /* 0x0001e20000100800 */
[C---:B---3--:R-:W-:Y:S01]  /*114e0*/  IMAD.X R24, R12.reuse, 0x1, R8, P6 ;  /* 0x000000010c187824 */ /* 0x048fe200030e0608 */
[----:B0-----:R-:W-:Y:S01]  /*114f0*/  IADD3 R11, P6, R21, R28, RZ ;  /* 0x0000001c150b7210 */ /* 0x001fe20007fde0ff */
[----:B------:R-:W-:-:S03]  /*11500*/  IMAD.X R12, R12, 0x1, R9, P0 ;  /* 0x000000010c0c7824 */ /* 0x000fc600000e0609 */
[----:B------:R-:W-:Y:S04]  /*11510*/  STL [R1+0x4ac8], R24 ;  /* 0x004ac81801007387 */ /* 0x000fe80000100800 */
[----:B------:R-:W2:Y:S04]  /*11520*/  LDL.LU R21, [R1+0x314] ;  /* 0x0003140001157983 */ /* 0x000ea80000300800 */
[----:B------:R-:W-:Y:S04]  /*11530*/  STL [R1+0x4ac0], R11 ;  /* 0x004ac00b01007387 */ /* 0x000fe80000100800 */
[----:B------:R0:W-:Y:S04]  /*11540*/  STL [R1+0x4ab4], R12 ;  /* 0x004ab40c01007387 */ /* 0x0001e80000100800 */
[----:B0-----:R-:W3:Y:S01]  /*11550*/  LDL.LU R12, [R1+0x178] ;  /* 0x00017800010c7983 */ /* 0x001ee20000300800 */
[----:B-----5:R-:W-:-:S05]  /*11560*/  IADD3 R11, P0, R19, R3, RZ ;  /* 0x00000003130b7210 */ /* 0x020fca0007f1e0ff */
[----:B------:R0:W-:Y:S01]  /*11570*/  STL [R1+0x4abc], R11 ;  /* 0x004abc0b01007387 */ /* 0x0001e20000100800 */
[C-C-:B------:R-:W-:Y:S02]  /*11580*/  IMAD.X R24, R13.reuse, 0x1, R8.reuse, P1 ;  /* 0x000000010d187824 */ /* 0x140fe400008e0608 */
[----:B------:R-:W-:Y:S01]  /*11590*/  IMAD.X R13, R13, 0x1, R9, P2 ;  /* 0x000000010d0d7824 */ /* 0x000fe200010e0609 */
[----:B0-----:R-:W-:Y:S02]  /*115a0*/  IADD3 R11, P1, R19, R28, RZ ;  /* 0x0000001c130b7210 */ /* 0x001fe40007f3e0ff */
[----:B------:R-:W-:Y:S04]  /*115b0*/  STL [R1+0x4ab8], R24 ;  /* 0x004ab81801007387 */ /* 0x000fe80000100800 */
[----:B------:R-:W5:Y:S04]  /*115c0*/  LDL.LU R19, [R1+0x310] ;  /* 0x0003100001137983 */ /* 0x000f680000300800 */
[----:B------:R-:W-:Y:S04]  /*115d0*/  STL [R1+0x4ab0], R11 ;  /* 0x004ab00b01007387 */ /* 0x000fe80000100800 */
[----:B------:R0:W-:Y:S04]  /*115e0*/  STL [R1+0x4aa4], R13 ;  /* 0x004aa40d01007387 */ /* 0x0001e80000100800 */
[----:B0-----:R-:W5:Y:S01]  /*115f0*/  LDL.LU R13, [R1+0x170] ;  /* 0x00017000010d7983 */ /* 0x001f620000300800 */
[----:B------:R-:W-:Y:S01]  /*11600*/  IADD3 R11, P2, R20, R3, RZ ;  /* 0x00000003140b7210 */ /* 0x000fe20007f5e0ff */
[----:B------:R-:W-:-:S04]  /*11610*/  IMAD.X R24, R18, 0x1, R8, P3 ;  /* 0x0000000112187824 */ /* 0x000fc800018e0608 */
[----:B------:R0:W-:Y:S01]  /*11620*/  STL [R1+0x4aac], R11 ;  /* 0x004aac0b01007387 */ /* 0x0001e20000100800 */
[----:B------:R-:W-:-:S03]  /*11630*/  IMAD.X R18, R18, 0x1, R9, P4 ;  /* 0x0000000112127824 */ /* 0x000fc600020e0609 */
[----:B------:R-:W-:Y:S01]  /*11640*/  STL [R1+0x4aa8], R24 ;  /* 0x004aa81801007387 */ /* 0x000fe20000100800 */
[----:B0-----:R-:W-:-:S03]  /*11650*/  IADD3 R11, P3, R20, R28, RZ ;  /* 0x0000001c140b7210 */ /* 0x001fc60007f7e0ff */
        /* <DEDUP_REMOVED lines=14> */
[----:B----4-:R-:W-:Y:S01]  /*11740*/  IADD3 R11, P6, R15, R3, RZ ;  /* 0x000000030f0b7210 */ /* 0x010fe20007fde0ff */
[----:B------:R-:W-:-:S04]  /*11750*/  IMAD.X R24, R16, 0x1, R8, P0 ;  /* 0x0000000110187824 */ /* 0x000fc800000e0608 */
[----:B------:R0:W-:Y:S01]  /*11760*/  STL [R1+0x4a8c], R11 ;  /* 0x004a8c0b01007387 */ /* 0x0001e20000100800 */
[----:B------:R-:W-:-:S03]  /*11770*/  IMAD.X R16, R16, 0x1, R9, P1 ;  /* 0x0000000110107824 */ /* 0x000fc600008e0609 */
[----:B------:R-:W-:Y:S01]  /*11780*/  STL [R1+0x4a88], R24 ;  /* 0x004a881801007387 */ /* 0x000fe20000100800 */
[----:B0-----:R-:W-:-:S03]  /*11790*/  IADD3 R11, P0, R15, R28, RZ ;  /* 0x0000001c0f0b7210 */ /* 0x001fc60007f1e0ff */
[----:B------:R-:W4:Y:S04]  /*117a0*/  LDL.LU R15, [R1+0x304] ;  /* 0x00030400010f7983 */ /* 0x000f280000300800 */
[----:B------:R-:W-:Y:S04]  /*117b0*/  STL [R1+0x4a80], R11 ;  /* 0x004a800b01007387 */ /* 0x000fe80000100800 */
[----:B------:R0:W-:Y:S04]  /*117c0*/  STL [R1+0x4a74], R16 ;  /* 0x004a741001007387 */ /* 0x0001e80000100800 */
[----:B0-----:R-:W4:Y:S01]  /*117d0*/  LDL.LU R16, [R1+0x164] ;  /* 0x0001640001107983 */ /* 0x001f220000300800 */
[----:B------:R-:W-:Y:S01]  /*117e0*/  IADD3 R11, P1, R22, R3, RZ ;  /* 0x00000003160b7210 */ /* 0x000fe20007f3e0ff */
        /* <DEDUP_REMOVED lines=21> */
[C---:B------:R-:W-:Y:S02]  /*11940*/  IMAD.X R24, R13.reuse, 0x1, R8, P6 ;  /* 0x000000010d187824 */ /* 0x040fe400030e0608 */
[----:B------:R-:W-:Y:S01]  /*11950*/  IMAD.X R13, R13, 0x1, R9, P0 ;  /* 0x000000010d0d7824 */ /* 0x000fe200000e0609 */
[----:B0-----:R-:W-:Y:S02]  /*11960*/  IADD3 R11, P6, R19, R28, RZ ;  /* 0x0000001c130b7210 */ /* 0x001fe40007fde0ff */
[----:B------:R-:W-:Y:S04]  /*11970*/  STL [R1+0x4a58], R24 ;  /* 0x004a581801007387 */ /* 0x000fe80000100800 */
[----:B------:R-:W5:Y:S04]  /*11980*/  LDL.LU R19, [R1+0x2f8] ;  /* 0x0002f80001137983 */ /* 0x000f680000300800 */
[----:B------:R-:W-:Y:S04]  /*11990*/  STL [R1+0x4a50], R11 ;  /* 0x004a500b01007387 */ /* 0x000fe80000100800 */
[----:B------:R0:W-:Y:S04]  /*119a0*/  STL [R1+0x4a44], R13 ;  /* 0x004a440d01007387 */ /* 0x0001e80000100800 */
[----:B0-----:R-:W5:Y:S01]  /*119b0*/  LDL.LU R13, [R1+0x154] ;  /* 0x00015400010d7983 */ /* 0x001f620000300800 */
[----:B------:R-:W-:-:S05]  /*119c0*/  IADD3 R11, P0, R20, R3, RZ ;  /* 0x00000003140b7210 */ /* 0x000fca0007f1e0ff */
        /* <DEDUP_REMOVED lines=12> */
[----:B------:R-:W-:-:S03]  /*11a90*/  IMAD.X R17, R17, 0x1, R9, P4 ;  /* 0x0000000111117824 */ /* 0x000fc600020e0609 */
[----:B------:R-:W-:Y:S01]  /*11aa0*/  STL [R1+0x4a38], R24 ;  /* 0x004a381801007387 */ /* 0x000fe20000100800 */
[----:B0-----:R-:W-:-:S03]  /*11ab0*/  IADD3 R11, P3, R23, R28, RZ ;  /* 0x0000001c170b7210 */ /* 0x001fc60007f7e0ff */
[----:B------:R-:W5:Y:S04]  /*11ac0*/  LDL.LU R23, [R1+0x2f0] ;  /* 0x0002f00001177983 */ /* 0x000f680000300800 */
[----:B------:R-:W-:Y:S04]  /*11ad0*/  STL [R1+0x4a30], R11 ;  /* 0x004a300b01007387 */ /* 0x000fe80000100800 */
[----:B------:R0:W-:Y:S04]  /*11ae0*/  STL [R1+0x4a24], R17 ;  /* 0x004a241101007387 */ /* 0x0001e80000100800 */
[----:B0-----:R-:W5:Y:S01]  /*11af0*/  LDL.LU R17, [R1+0x14c] ;  /* 0x00014c0001117983 */ /* 0x001f620000300800 */
[----:B----4-:R-:W-:-:S05]  /*11b00*/  IADD3 R11, P4, R15, R3, RZ ;  /* 0x000000030f0b7210 */ /* 0x010fca0007f9e0ff */
[----:B------:R0:W-:Y:S01]  /*11b10*/  STL [R1+0x4a2c], R11 ;  /* 0x004a2c0b01007387 */ /* 0x0001e20000100800 */
[C---:B------:R-:W-:Y:S02]  /*11b20*/  IMAD.X R24, R16.reuse, 0x1, R8, P5 ;  /* 0x0000000110187824 */ /* 0x040fe400028e0608 */
        /* <DEDUP_REMOVED lines=67> */
[----:B------:R-:W-:-:S05]  /*11f60*/  IADD3 R11, P4, R22, R3, RZ ;  /* 0x00000003160b7210 */ /* 0x000fca0007f9e0ff */
[----:B------:R0:W-:Y:S01]  /*11f70*/  STL [R1+0x49bc], R11 ;  /* 0x0049bc0b01007387 */ /* 0x0001e20000100800 */
[C---:B------:R-:W-:Y:S02]  /*11f80*/  IMAD.X R24, R14.reuse, 0x1, R8, P5 ;  /* 0x000000010e187824 */ /* 0x040fe400028e0608 */
[----:B------:R-:W-:Y:S01]  /*11f90*/  IMAD.X R14, R14, 0x1, R9, P6 ;  /* 0x000000010e0e7824 */ /* 0x000fe200030e0609 */
[----:B0-----:R-:W-:Y:S02]  /*11fa0*/  IADD3 R11, P5, R22, R28, RZ ;  /* 0x0000001c160b7210 */ /* 0x001fe40007fbe0ff */
[----:B------:R-:W-:Y:S04]  /*11fb0*/  STL [R1+0x49b8], R24 ;  /* 0x0049b81801007387 */ /* 0x000fe80000100800 */
        /* <DEDUP_REMOVED lines=104> */
[----:B----4-:R-:W-:-:S05]  /*12640*/  IADD3 R11, P5, R15, R3, RZ ;  /* 0x000000030f0b7210 */ /* 0x010fca0007fbe0ff */
        /* <DEDUP_REMOVED lines=281> */
[----:B------:R-:W-:Y:S01]  /*137e0*/  IMAD.X R24, R18, 0x1, R8, P6 ;  /* 0x0000000112187824 */ /* 0x000fe200030e0608 */
[----:B0-----:R-:W-:Y:S02]  /*137f0*/  IADD3 R11, P6, R20, R28, RZ ;  /* 0x0000001c140b7210 */ /* 0x001fe40007fde0ff */
[----:B------:R-:W5:Y:S04]  /*13800*/  LDL.LU R20, [R1+0x234] ;  /* 0x0002340001147983 */ /* 0x000f680000300800 */
[----:B------:R0:W-:Y:S04]  /*13810*/  STL [R1+0x4748], R24 ;  /* 0x0047481801007387 */ /* 0x0001e80000100800 */
[----:B------:R1:W-:Y:S01]  /*13820*/  STL [R1+0x4740], R11 ;  /* 0x0047400b01007387 */ /* 0x0003e20000100800 */
[----:B0-----:R-:W-:-:S03]  /*13830*/  IMAD.X R24, R18, 0x1, R9, P0 ;  /* 0x0000000112187824 */ /* 0x001fc600000e0609 */
[----:B------:R-:W5:Y:S01]  /*13840*/  LDL.LU R18, [R1+0x68] ;  /* 0x0000680001127983 */ /* 0x000f620000300800 */
[----:B-1----:R-:W-:-:S03]  /*13850*/  IADD3 R11, P0, R23, R3, RZ ;  /* 0x00000003170b7210 */ /* 0x002fc60007f1e0ff */
[----:B------:R0:W-:Y:S04]  /*13860*/  STL [R1+0x4734], R24 ;  /* 0x0047341801007387 */ /* 0x0001e80000100800 */
[----:B------:R1:W-:Y:S01]  /*13870*/  STL [R1+0x473c], R11 ;  /* 0x00473c0b01007387 */ /* 0x0003e20000100800 */
[----:B0-----:R-:W-:Y:S01]  /*13880*/  IMAD.X R24, R17, 0x1, R8, P1 ;  /* 0x0000000111187824 */ /* 0x001fe200008e0608 */
[----:B-1----:R-:W-:Y:S02]  /*13890*/  IADD3 R11, P1, R23, R28, RZ ;  /* 0x0000001c170b7210 */ /* 0x002fe40007f3e0ff */
[----:B------:R-:W5:Y:S04]  /*138a0*/  LDL.LU R23, [R1+0x230] ;  /* 0x0002300001177983 */ /* 0x000f680000300800 */
[----:B------:R0:W-:Y:S04]  /*138b0*/  STL [R1+0x4738], R24 ;  /* 0x0047381801007387 */ /* 0x0001e80000100800 */
[----:B------:R4:W-:Y:S01]  /*138c0*/  STL [R1+0x4730], R11 ;  /* 0x0047300b01007387 */ /* 0x0009e20000100800 */
[----:B0-----:R-:W-:-:S03]  /*138d0*/  IMAD.X R24, R17, 0x1, R9, P2 ;  /* 0x0000000111187824 */ /* 0x001fc600010e0609 */
[----:B------:R-:W5:Y:S01]  /*138e0*/  LDL.LU R17, [R1+0x64] ;  /* 0x0000640001117983 */ /* 0x000f620000300800 */
[----:B----4-:R-:W-:-:S03]  /*138f0*/  IADD3 R11, P2, R15, R3, RZ ;  /* 0x000000030f0b7210 */ /* 0x010fc60007f5e0ff */
[----:B------:R0:W-:Y:S04]  /*13900*/  STL [R1+0x4724], R24 ;  /* 0x0047241801007387 */ /* 0x0001e80000100800 */
[----:B------:R1:W-:Y:S01]  /*13910*/  STL [R1+0x472c], R11 ;  /* 0x00472c0b01007387 */ /* 0x0003e20000100800 */
[C---:B0-----:R-:W-:Y:S01]  /*13920*/  IMAD.X R24, R16.reuse, 0x1, R8, P3 ;  /* 0x0000000110187824 */ /* 0x041fe200018e0608 */
[----:B-1----:R-:W-:Y:S02]  /*13930*/  IADD3 R11, P3, R15, R28, RZ ;  /* 0x0000001c0f0b7210 */ /* 0x002fe40007f7e0ff */
[----:B------:R-:W4:Y:S04]  /*13940*/  LDL.LU R15, [R1+0x22c] ;  /* 0x00022c00010f7983 */ /* 0x000f280000300800 */
[----:B------:R0:W-:Y:S04]  /*13950*/  STL [R1+0x4728], R24 ;  /* 0x0047281801007387 */ /* 0x0001e80000100800 */
[----:B------:R1:W-:Y:S01]  /*13960*/  STL [R1+0x4720], R11 ;  /* 0x0047200b01007387 */ /* 0x0003e20000100800 */
[----:B0-----:R-:W-:-:S03]  /*13970*/  IMAD.X R24, R16, 0x1, R9, P4 ;  /* 0x0000000110187824 */ /* 0x001fc600020e0609 */
[----:B------:R-:W4:Y:S01]  /*13980*/  LDL.LU R16, [R1+0x60] ;  /* 0x0000600001107983 */ /* 0x000f220000300800 */
[----:B-1----:R-:W-:-:S03]  /*13990*/  IADD3 R11, P4, R22, R3, RZ ;  /* 0x00000003160b7210 */ /* 0x002fc60007f9e0ff */
[----:B------:R0:W-:Y:S04]  /*139a0*/  STL [R1+0x4714], R24 ;  /* 0x0047141801007387 */ /* 0x0001e80000100800 */
[----:B------:R1:W-:Y:S01]  /*139b0*/  STL [R1+0x471c], R11 ;  /* 0x00471c0b01007387 */ /* 0x0003e20000100800 */
[----:B0-----:R-:W-:Y:S01]  /*139c0*/  IMAD.X R24, R14, 0x1, R8, P5 ;  /* 0x000000010e187824 */ /* 0x001fe200028e0608 */
[----:B-1----:R-:W-:Y:S02]  /*139d0*/  IADD3 R11, P5, R22, R28, RZ ;  /* 0x0000001c160b7210 */ /* 0x002fe40007fbe0ff */
[----:B------:R-:W4:Y:S04]  /*139e0*/  LDL.LU R22, [R1+0x228] ;  /* 0x0002280001167983 */ /* 0x000f280000300800 */
[----:B------:R0:W-:Y:S04]  /*139f0*/  STL [R1+0x4718], R24 ;  /* 0x0047181801007387 */ /* 0x0001e80000100800 */
[----:B------:R2:W-:Y:S01]  /*13a00*/  STL [R1+0x4710], R11 ;  /* 0x0047100b01007387 */ /* 0x0005e20000100800 */
[----:B0-----:R-:W-:-:S03]  /*13a10*/  IMAD.X R24, R14, 0x1, R9, P6 ;  /* 0x000000010e187824 */ /* 0x001fc600030e0609 */
[----:B------:R-:W4:Y:S04]  /*13a20*/  LDL.LU R14, [R1+0x5c] ;  /* 0x00005c00010e7983 */ /* 0x000f280000300800 */
[----:B------:R3:W-:Y:S01]  /*13a30*/  STL [R1+0x4704], R24 ;  /* 0x0047041801007387 */ /* 0x0007e20000100800 */
[----:B--2---:R-:W-:-:S05]  /*13a40*/  IADD3 R11, P6, R21, R3, RZ ;  /* 0x00000003150b7210 */ /* 0x004fca0007fde0ff */
[----:B------:R0:W-:Y:S01]  /*13a50*/  STL [R1+0x470c], R11 ;  /* 0x00470c0b01007387 */ /* 0x0001e20000100800 */
[C---:B---3--:R-:W-:Y:S01]  /*13a60*/  IMAD.X R24, R12.reuse, 0x1, R8, P0 ;  /* 0x000000010c187824 */ /* 0x048fe200000e0608 */
[----:B------:R-:W-:Y:S01]  /*13a70*/  IADD3 R21, P0, R21, R28, RZ ;  /* 0x0000001c15157210 */ /* 0x000fe20007f1e0ff */
[----:B0-----:R-:W-:-:S03]  /*13a80*/  IMAD.X R11, R12, 0x1, R9, P1 ;  /* 0x000000010c0b7824 */ /* 0x001fc600008e0609 */
[----:B------:R-:W-:Y:S04]  /*13a90*/  STL [R1+0x4708], R24 ;  /* 0x0047081801007387 */ /* 0x000fe80000100800 */
[----:B------:R-:W2:Y:S04]  /*13aa0*/  LDL.LU R12, [R1+0x224] ;  /* 0x00022400010c7983 */ /* 0x000ea80000300800 */
[----:B------:R0:W-:Y:S04]  /*13ab0*/  STL [R1+0x4700], R21 ;  /* 0x0047001501007387 */ /* 0x0001e80000100800 */
[----:B------:R1:W-:Y:S04]  /*13ac0*/  STL [R1+0x46f4], R11 ;  /* 0x0046f40b01007387 */ /* 0x0003e80000100800 */
[----:B0-----:R-:W3:Y:S01]  /*13ad0*/  LDL.LU R21, [R1+0x58] ;  /* 0x0000580001157983 */ /* 0x001ee20000300800 */
[----:B-----5:R-:W-:-:S05]  /*13ae0*/  IADD3 R24, P1, R19, R3, RZ ;  /* 0x0000000313187210 */ /* 0x020fca0007f3e0ff */
[----:B------:R0:W-:Y:S01]  /*13af0*/  STL [R1+0x46fc], R24 ;  /* 0x0046fc1801007387 */ /* 0x0001e20000100800 */
[----:B-1----:R-:W-:Y:S01]  /*13b00*/  IMAD.X R11, R13, 0x1, R8, P2 ;  /* 0x000000010d0b7824 */ /* 0x002fe200010e0608 */
[----:B0-----:R-:W-:Y:S01]  /*13b10*/  IADD3 R24, P2, R19, R28, RZ ;  /* 0x0000001c13187210 */ /* 0x001fe20007f5e0ff */
[----:B------:R-:W-:-:S03]  /*13b20*/  IMAD.X R19, R13, 0x1, R9, P3 ;  /* 0x000000010d137824 */ /* 0x000fc600018e0609 */
[----:B------:R0:W-:Y:S04]  /*13b30*/  STL [R1+0x46f8], R11 ;  /* 0x0046f80b01007387 */ /* 0x0001e80000100800 */
[----:B------:R-:W-:Y:S04]  /*13b40*/  STL [R1+0x46f0], R24 ;  /* 0x0046f01801007387 */ /* 0x000fe80000100800 */
[----:B------:R-:W5:Y:S04]  /*13b50*/  LDL.LU R13, [R1+0x220] ;  /* 0x00022000010d7983 */ /* 0x000f680000300800 */
[----:B------:R1:W-:Y:S01]  /*13b60*/  STL [R1+0x46e4], R19 ;  /* 0x0046e41301007387 */ /* 0x0003e20000100800 */
[----:B0-----:R-:W-:-:S03]  /*13b70*/  IADD3 R11, P3, R20, R3, RZ ;  /* 0x00000003140b7210 */ /* 0x001fc60007f7e0ff */
[----:B-1----:R-:W5:Y:S04]  /*13b80*/  LDL.LU R19, [R1+0x54] ;  /* 0x0000540001137983 */ /* 0x002f680000300800 */
[----:B------:R0:W-:Y:S02]  /*13b90*/  STL [R1+0x46ec], R11 ;  /* 0x0046ec0b01007387 */ /* 0x0001e40000100800 */
[----:B0-----:R-:W-:Y:S01]  /*13ba0*/  IMAD.X R11, R18, 0x1, R8, P4 ;  /* 0x00000001120b7824 */ /* 0x001fe200020e0608 */
[----:B------:R-:W-:Y:S01]  /*13bb0*/  IADD3 R20, P4, R20, R28, RZ ;  /* 0x0000001c14147210 */ /* 0x000fe20007f9e0ff */
[----:B------:R-:W-:-:S03]  /*13bc0*/  IMAD.X R18, R18, 0x1, R9, P5 ;  /* 0x0000000112127824 */ /* 0x000fc600028e0609 */
[----:B------:R-:W-:Y:S04]  /*13bd0*/  STL [R1+0x46e8], R11 ;  /* 0x0046e80b01007387 */ /* 0x000fe80000100800 */
[----:B------:R0:W-:Y:S04]  /*13be0*/  STL [R1+0x46e0], R20 ;  /* 0x0046e01401007387 */ /* 0x0001e80000100800 */
[----:B0-----:R-:W5:Y:S04]  /*13bf0*/  LDL.LU R20, [R1+0x21c] ;  /* 0x00021c0001147983 */ /* 0x001f680000300800 */
[----:B------:R0:W-:Y:S01]  /*13c00*/  STL [R1+0x46d4], R18 ;  /* 0x0046d41201007387 */ /* 0x0001e20000100800 */
[----:B------:R-:W-:-:S03]  /*13c10*/  IADD3 R11, P5, R23, R3, RZ ;  /* 0x00000003170b7210 */ /* 0x000fc60007fbe0ff */
[----:B0-----:R-:W5:Y:S04]  /*13c20*/  LDL.LU R18, [R1+0x50] ;  /* 0x0000500001127983 */ /* 0x001f680000300800 */
[----:B------:R0:W-:Y:S02]  /*13c30*/  STL [R1+0x46dc], R11 ;  /* 0x0046dc0b01007387 */ /* 0x0001e40000100800 */
[----:B0-----:R-:W-:Y:S01]  /*13c40*/  IMAD.X R11, R17, 0x1, R8, P6 ;  /* 0x00000001110b7824 */ /* 0x001fe200030e0608 */
[----:B------:R-:W-:Y:S01]  /*13c50*/  IADD3 R24, P6, R23, R28, RZ ;  /* 0x0000001c17187210 */ /* 0x000fe20007fde0ff */
[----:B------:R-:W-:-:S03]  /*13c60*/  IMAD.X R23, R17, 0x1, R9, P0 ;  /* 0x0000000111177824 */ /* 0x000fc600000e0609 */
[----:B------:R-:W-:Y:S04]  /*13c70*/  STL [R1+0x46d8], R11 ;  /* 0x0046d80b01007387 */ /* 0x000fe80000100800 */
[----:B------:R0:W-:Y:S04]  /*13c80*/  STL [R1+0x46d0], R24 ;  /* 0x0046d01801007387 */ /* 0x0001e80000100800 */
[----:B------:R-:W5:Y:S04]  /*13c90*/  LDL.LU R17, [R1+0x218] ;  /* 0x0002180001117983 */ /* 0x000f680000300800 */
[----:B------:R-:W-:Y:S04]  /*13ca0*/  STL [R1+0x46c4], R23 ;  /* 0x0046c41701007387 */ /* 0x000fe80000100800 */
[----:B0-----:R-:W5:Y:S01]  /*13cb0*/  LDL.LU R24, [R1+0x48] ;  /* 0x0000480001187983 */ /* 0x001f620000300800 */
[----:B----4-:R-:W-:-:S05]  /*13cc0*/  IADD3 R11, P0, R15, R3, RZ ;  /* 0x000000030f0b7210 */ /* 0x010fca0007f1e0ff */
[----:B------:R0:W-:Y:S02]  /*13cd0*/  STL [R1+0x46cc], R11 ;  /* 0x0046cc0b01007387 */ /* 0x0001e40000100800 */
[C---:B0-----:R-:W-:Y:S01]  /*13ce0*/  IMAD.X R11, R16.reuse, 0x1, R8, P1 ;  /* 0x00000001100b7824 */ /* 0x041fe200008e0608 */
[----:B------:R-:W-:Y:S01]  /*13cf0*/  IADD3 R15, P1, R15, R28, RZ ;  /* 0x0000001c0f0f7210 */ /* 0x000fe20007f3e0ff */
[----:B------:R-:W-:-:S03]  /*13d00*/  IMAD.X R16, R16, 0x1, R9, P2 ;  /* 0x0000000110107824 */ /* 0x000fc600010e0609 */
[----:B------:R-:W-:Y:S04]  /*13d10*/  STL [R1+0x46c8], R11 ;  /* 0x0046c80b01007387 */ /* 0x000fe80000100800 */
[----:B------:R0:W-:Y:S04]  /*13d20*/  STL [R1+0x46c0], R15 ;  /* 0x0046c00f01007387 */ /* 0x0001e80000100800 */
[----:B0-----:R-:W4:Y:S04]  /*13d30*/  LDL.LU R15, [R1+0x214] ;  /* 0x00021400010f7983 */ /* 0x001f280000300800 */
[----:B------:R0:W-:Y:S04]  /*13d40*/  STL [R1+0x46b4], R16 ;  /* 0x0046b41001007387 */ /* 0x0001e80000100800 */
[----:B0-----:R-:W4:Y:S01]  /*13d50*/  LDL.LU R16, [R1+0x44] ;  /* 0x0000440001107983 */ /* 0x001f220000300800 */
[----:B------:R-:W-:Y:S01]  /*13d60*/  IADD3 R11, P2, R22, R3, RZ ;  /* 0x00000003160b7210 */ /* 0x000fe20007f5e0ff */
[----:B------:R-:W-:-:S04]  /*13d70*/  IMAD.X R25, R14, 0x1, R8, P3 ;  /* 0x000000010e197824 */ /* 0x000fc800018e0608 */
[----:B------:R0:W-:Y:S04]  /*13d80*/  STL [R1+0x46bc], R11 ;  /* 0x0046bc0b01007387 */ /* 0x0001e80000100800 */
[----:B------:R-:W4:Y:S01]  /*13d90*/  LDL.LU R23, [R1+0x210] ;  /* 0x0002100001177983 */ /* 0x000f220000300800 */
[----:B0-----:R-:W-:Y:S01]  /*13da0*/  IADD3 R11, P3, R22, R28, RZ ;  /* 0x0000001c160b7210 */ /* 0x001fe20007f7e0ff */
[----:B------:R-:W-:Y:S02]  /*13db0*/  IMAD.X R22, R14, 0x1, R9, P4 ;  /* 0x000000010e167824 */ /* 0x000fe400020e0609 */
[----:B------:R-:W-:Y:S04]  /*13dc0*/  STL [R1+0x46b8], R25 ;  /* 0x0046b81901007387 */ /* 0x000fe80000100800 */
[----:B------:R2:W-:Y:S04]  /*13dd0*/  STL [R1+0x46b0], R11 ;  /* 0x0046b00b01007387 */ /* 0x0005e80000100800 */
[----:B------:R-:W4:Y:S04]  /*13de0*/  LDL.LU R14, [R1+0x40] ;  /* 0x00004000010e7983 */ /* 0x000f280000300800 */
[----:B------:R3:W-:Y:S01]  /*13df0*/  STL [R1+0x46a4], R22 ;  /* 0x0046a41601007387 */ /* 0x0007e20000100800 */
[----:B--2---:R-:W-:-:S05]  /*13e00*/  IADD3 R11, P4, R12, R3, RZ ;  /* 0x000000030c0b7210 */ /* 0x004fca0007f9e0ff */
[----:B------:R0:W-:Y:S01]  /*13e10*/  STL [R1+0x46ac], R11 ;  /* 0x0046ac0b01007387 */ /* 0x0001e20000100800 */
[C---:B---3--:R-:W-:Y:S01]  /*13e20*/  IMAD.X R22, R21.reuse, 0x1, R8, P5 ;  /* 0x0000000115167824 */ /* 0x048fe200028e0608 */
[----:B0-----:R-:W-:Y:S02]  /*13e30*/  IADD3 R11, P5, R12, R28, RZ ;  /* 0x0000001c0c0b7210 */ /* 0x001fe40007fbe0ff */
[----:B------:R-:W2:Y:S04]  /*13e40*/  LDL.LU R12, [R1+0x20c] ;  /* 0x00020c00010c7983 */ /* 0x000ea80000300800 */
[----:B------:R0:W-:Y:S04]  /*13e50*/  STL [R1+0x46a8], R22 ;  /* 0x0046a81601007387 */ /* 0x0001e80000100800 */
[----:B0-----:R-:W3:Y:S04]  /*13e60*/  LDL.LU R22, [R1+0x38] ;  /* 0x0000380001167983 */ /* 0x001ee80000300800 */
[----:B------:R0:W-:Y:S02]  /*13e70*/  STL [R1+0x46a0], R11 ;  /* 0x0046a00b01007387 */ /* 0x0001e40000100800 */
[----:B0-----:R-:W-:Y:S01]  /*13e80*/  IMAD.X R11, R21, 0x1, R9, P6 ;  /* 0x00000001150b7824 */ /* 0x001fe200030e0609 */
[----:B-----5:R-:W-:-:S04]  /*13e90*/  IADD3 R21, P6, R13, R3, RZ ;  /* 0x000000030d157210 */ /* 0x020fc80007fde0ff */
[----:B------:R0:W-:Y:S04]  /*13ea0*/  STL [R1+0x4694], R11 ;  /* 0x0046940b01007387 */ /* 0x0001e80000100800 */
[----:B------:R1:W-:Y:S01]  /*13eb0*/  STL [R1+0x469c], R21 ;  /* 0x00469c1501007387 */ /* 0x0003e20000100800 */
[----:B------:R-:W-:Y:S01]  /*13ec0*/  IMAD.X R25, R19, 0x1, R8, P0 ;  /* 0x0000000113197824 */ /* 0x000fe200000e0608 */
[----:B0-----:R-:W-:Y:S02]  /*13ed0*/  IADD3 R11, P0, R13, R28, RZ ;  /* 0x0000001c0d0b7210 */ /* 0x001fe40007f1e0ff */
[----:B-1----:R-:W5:Y:S04]  /*13ee0*/  LDL.LU R21, [R1+0x208] ;  /* 0x0002080001157983 */ /* 0x002f680000300800 */
[----:B------:R0:W-:Y:S04]  /*13ef0*/  STL [R1+0x4698], R25 ;  /* 0x0046981901007387 */ /* 0x0001e80000100800 */
[----:B------:R-:W5:Y:S01]  /*13f00*/  LDL.LU R13, [R1+0x34] ;  /* 0x00003400010d7983 */ /* 0x000f620000300800 */
[----:B------:R-:W-:-:S03]  /*13f10*/  IMAD.X R19, R19, 0x1, R9, P1 ;  /* 0x0000000113137824 */ /* 0x000fc600008e0609 */
[----:B------:R-:W-:Y:S04]  /*13f20*/  STL [R1+0x4690], R11 ;  /* 0x0046900b01007387 */ /* 0x000fe80000100800 */
[----:B------:R1:W-:Y:S01]  /*13f30*/  STL [R1+0x4684], R19 ;  /* 0x0046841301007387 */ /* 0x0003e20000100800 */
[----:B0-----:R-:W-:-:S03]  /*13f40*/  IADD3 R25, P1, R20, R3, RZ ;  /* 0x0000000314197210 */ /* 0x001fc60007f3e0ff */
[----:B-1----:R-:W5:Y:S04]  /*13f50*/  LDL.LU R19, [R1+0x204] ;  /* 0x0002040001137983 */ /* 0x002f680000300800 */
[----:B------:R0:W-:Y:S01]  /*13f60*/  STL [R1+0x468c], R25 ;  /* 0x00468c1901007387 */ /* 0x0001e20000100800 */
[----:B------:R-:W-:Y:S01]  /*13f70*/  IMAD.X R11, R18, 0x1, R8, P2 ;  /* 0x00000001120b7824 */ /* 0x000fe200010e0608 */
[----:B0-----:R-:W-:-:S04]  /*13f80*/  IADD3 R25, P2, R20, R28, RZ ;  /* 0x0000001c14197210 */ /* 0x001fc80007f5e0ff */
[----:B------:R0:W-:Y:S04]  /*13f90*/  STL [R1+0x4688], R11 ;  /* 0x0046880b01007387 */ /* 0x0001e80000100800 */
[----:B------:R-:W5:Y:S01]  /*13fa0*/  LDL.LU R20, [R1+0x30] ;  /* 0x0000300001147983 */ /* 0x000f620000300800 */
[----:B0-----:R-:W-:-:S03]  /*13fb0*/  IMAD.X R11, R18, 0x1, R9, P3 ;  /* 0x00000001120b7824 */ /* 0x001fc600018e0609 */
[----:B------:R0:W-:Y:S04]  /*13fc0*/  STL [R1+0x4680], R25 ;  /* 0x0046801901007387 */ /* 0x0001e80000100800 */
[----:B------:R-:W-:Y:S01]  /*13fd0*/  STL [R1+0x4674], R11 ;  /* 0x0046740b01007387 */ /* 0x000fe20000100800 */
[----:B------:R-:W-:-:S05]  /*13fe0*/  IADD3 R18, P3, R17, R3, RZ ;  /* 0x0000000311127210 */ /* 0x000fca0007f7e0ff */
[----:B------:R1:W-:Y:S01]  /*13ff0*/  STL [R1+0x467c], R18 ;  /* 0x00467c1201007387 */ /* 0x0003e20000100800 */
[----:B0-----:R-:W-:-:S03]  /*14000*/  IMAD.X R25, R24, 0x1, R8, P4 ;  /* 0x0000000118197824 */ /* 0x001fc600020e0608 */
[----:B-1----:R-:W5:Y:S01]  /*14010*/  LDL.LU R18, [R1+0x200] ;  /* 0x0002000001127983 */ /* 0x002f620000300800 */
[----:B------:R-:W-:-:S03]  /*14020*/  IADD3 R11, P4, R17, R28, RZ ;  /* 0x0000001c110b7210 */ /* 0x000fc60007f9e0ff */
[----:B------:R0:W-:Y:S04]  /*14030*/  STL [R1+0x4678], R25 ;  /* 0x0046781901007387 */ /* 0x0001e80000100800 */
[----:B------:R-:W5:Y:S04]  /*14040*/  LDL.LU R17, [R1+0x2c] ;  /* 0x00002c0001117983 */ /* 0x000f680000300800 */
[----:B------:R1:W-:Y:S01]  /*14050*/  STL [R1+0x4670], R11 ;  /* 0x0046700b01007387 */ /* 0x0003e20000100800 */
[----:B0-----:R-:W-:-:S05]  /*14060*/  IMAD.X R25, R24, 0x1, R9, P5 ;  /* 0x0000000118197824 */ /* 0x001fca00028e0609 */
[----:B------:R-:W-:Y:S01]  /*14070*/  STL [R1+0x4664], R25 ;  /* 0x0046641901007387 */ /* 0x000fe20000100800 */
[----:B----4-:R-:W-:-:S05]  /*14080*/  IADD3 R24, P5, R15, R3, RZ ;  /* 0x000000030f187210 */ /* 0x010fca0007fbe0ff */
[----:B------:R-:W-:Y:S01]  /*14090*/  STL [R1+0x466c], R24 ;  /* 0x00466c1801007387 */ /* 0x000fe20000100800 */
[----:B-1----:R-:W-:Y:S01]  /*140a0*/  IMAD.X R11, R16, 0x1, R8, P6 ;  /* 0x00000001100b7824 */ /* 0x002fe200030e0608 */
[----:B------:R-:W-:-:S04]  /*140b0*/  IADD3 R15, P6, R15, R28, RZ ;  /* 0x0000001c0f0f7210 */ /* 0x000fc80007fde0ff */
[----:B------:R-:W-:Y:S04]  /*140c0*/  STL [R1+0x4668], R11 ;  /* 0x0046680b01007387 */ /* 0x000fe80000100800 */
[----:B------:R0:W-:Y:S01]  /*140d0*/  STL [R1+0x4660], R15 ;  /* 0x0046600f01007387 */ /* 0x0001e20000100800 */
[----:B------:R-:W-:-:S03]  /*140e0*/  IMAD.X R16, R16, 0x1, R9, P0 ;  /* 0x0000000110107824 */ /* 0x000fc600000e0609 */
[----:B0-----:R-:W4:Y:S04]  /*140f0*/  LDL.LU R15, [R1+0x1fc] ;  /* 0x0001fc00010f7983 */ /* 0x001f280000300800 */
[----:B------:R0:W-:Y:S01]  /*14100*/  STL [R1+0x4654], R16 ;  /* 0x0046541001007387 */ /* 0x0001e20000100800 */
[----:B------:R-:W-:-:S03]  /*14110*/  IADD3 R11, P0, R23, R3, RZ ;  /* 0x00000003170b7210 */ /* 0x000fc60007f1e0ff */
[----:B0-----:R-:W4:Y:S01]  /*14120*/  LDL.LU R16, [R1+0x28] ;  /* 0x0000280001107983 */ /* 0x001f220000300800 */
[C---:B------:R-:W-:Y:S01]  /*14130*/  IMAD.X R24, R14.reuse, 0x1, R8, P1 ;  /* 0x000000010e187824 */ /* 0x040fe200008e0608 */
[----:B------:R-:W-:Y:S02]  /*14140*/  IADD3 R23, P1, R23, R28, RZ ;  /* 0x0000001c17177210 */ /* 0x000fe40007f3e0ff */
[----:B------:R0:W-:Y:S04]  /*14150*/  STL [R1+0x465c], R11 ;  /* 0x00465c0b01007387 */ /* 0x0001e80000100800 */
[----:B------:R-:W-:Y:S04]  /*14160*/  STL [R1+0x4658], R24 ;  /* 0x0046581801007387 */ /* 0x000fe80000100800 */
[----:B------:R3:W-:Y:S01]  /*14170*/  STL [R1+0x4650], R23 ;  /* 0x0046501701007387 */ /* 0x0007e20000100800 */
[----:B0-----:R-:W-:-:S05]  /*14180*/  IMAD.X R11, R14, 0x1, R9, P2 ;  /* 0x000000010e0b7824 */ /* 0x001fca00010e0609 */
[----:B------:R-:W-:Y:S01]  /*14190*/  STL [R1+0x4644], R11 ;  /* 0x0046440b01007387 */ /* 0x000fe20000100800 */
[----:B--2---:R-:W-:-:S05]  /*141a0*/  IADD3 R14, P2, R12, R3, RZ ;  /* 0x000000030c0e7210 */ /* 0x004fca0007f5e0ff */
[----:B------:R0:W-:Y:S01]  /*141b0*/  STL [R1+0x464c], R14 ;  /* 0x00464c0e01007387 */ /* 0x0001e20000100800 */
[----:B---3--:R-:W-:-:S03]  /*141c0*/  IMAD.X R23, R22, 0x1, R8, P3 ;  /* 0x0000000116177824 */ /* 0x008fc600018e0608 */
[----:B0-----:R-:W2:Y:S01]  /*141d0*/  LDL.LU R14, [R1+0x1f8] ;  /* 0x0001f800010e7983 */ /* 0x001ea20000300800 */
[----:B------:R-:W-:-:S03]  /*141e0*/  IADD3 R11, P3, R12, R28, RZ ;  /* 0x0000001c0c0b7210 */ /* 0x000fc60007f7e0ff */
[----:B------:R-:W-:Y:S04]  /*141f0*/  STL [R1+0x4648], R23 ;  /* 0x0046481701007387 */ /* 0x000fe80000100800 */
[----:B------:R-:W3:Y:S04]  /*14200*/  LDL.LU R12, [R1+0x24] ;  /* 0x00002400010c7983 */ /* 0x000ee80000300800 */
[----:B------:R0:W-:Y:S02]  /*14210*/  STL [R1+0x4640], R11 ;  /* 0x0046400b01007387 */ /* 0x0001e40000100800 */
[----:B0-----:R-:W-:-:S05]  /*14220*/  IMAD.X R11, R22, 0x1, R9, P4 ;  /* 0x00000001160b7824 */ /* 0x001fca00020e0609 */
[----:B------:R0:W-:Y:S01]  /*14230*/  STL [R1+0x4634], R11 ;  /* 0x0046340b01007387 */ /* 0x0001e20000100800 */
[----:B-----5:R-:W-:-:S05]  /*14240*/  IADD3 R23, P4, R21, R3, RZ ;  /* 0x0000000315177210 */ /* 0x020fca0007f9e0ff */
[----:B------:R-:W-:Y:S01]  /*14250*/  STL [R1+0x463c], R23 ;  /* 0x00463c1701007387 */ /* 0x000fe20000100800 */
[----:B------:R-:W-:Y:S01]  /*14260*/  IMAD.X R22, R13, 0x1, R8, P5 ;  /* 0x000000010d167824 */ /* 0x000fe200028e0608 */
[----:B0-----:R-:W-:Y:S02]  /*14270*/  IADD3 R11, P5, R21, R28, RZ ;  /* 0x0000001c150b7210 */ /* 0x001fe40007fbe0ff */
[----:B------:R-:W5:Y:S01]  /*14280*/  LDL.LU R26, [R1+0x1f4] ;  /* 0x0001f400011a7983 */ /* 0x000f620000300800 */
[----:B------:R-:W-:-:S03]  /*14290*/  IMAD.X R21, R13, 0x1, R9, P6 ;  /* 0x000000010d157824 */ /* 0x000fc600030e0609 */
[----:B------:R-:W-:Y:S04]  /*142a0*/  STL [R1+0x4638], R22 ;  /* 0x0046381601007387 */ /* 0x000fe80000100800 */
[----:B------:R0:W-:Y:S04]  /*142b0*/  STL [R1+0x4630], R11 ;  /* 0x0046300b01007387 */ /* 0x0001e80000100800 */
[----:B------:R-:W5:Y:S04]  /*142c0*/  LDL.LU R13, [R1+0x20] ;  /* 0x00002000010d7983 */ /* 0x000f680000300800 */
[----:B------:R1:W-:Y:S01]  /*142d0*/  STL [R1+0x4624], R21 ;  /* 0x0046241501007387 */ /* 0x0003e20000100800 */
[----:B0-----:R-:W-:-:S05]  /*142e0*/  IADD3 R11, P6, R19, R3, RZ ;  /* 0x00000003130b7210 */ /* 0x001fca0007fde0ff */
[----:B------:R0:W-:Y:S01]  /*142f0*/  STL [R1+0x462c], R11 ;  /* 0x00462c0b01007387 */ /* 0x0001e20000100800 */
[----:B-1----:R-:W-:Y:S01]  /*14300*/  IMAD.X R21, R20, 0x1, R8, P0 ;  /* 0x0000000114157824 */ /* 0x002fe200000e0608 */
[----:B------:R-:W-:-:S04]  /*14310*/  IADD3 R19, P0, R19, R28, RZ ;  /* 0x0000001c13137210 */ /* 0x000fc80007f1e0ff */
[----:B------:R-:W-:Y:S04]  /*14320*/  STL [R1+0x4628], R21 ;  /* 0x0046281501007387 */ /* 0x000fe80000100800 */
[----:B------:R-:W5:Y:S04]  /*14330*/  LDL.LU R25, [R1+0x1f0] ;  /* 0x0001f00001197983 */ /* 0x000f680000300800 */
[----:B------:R1:W-:Y:S04]  /*14340*/  STL [R1+0x4620], R19 ;  /* 0x0046201301007387 */ /* 0x0003e80000100800 */
[----:B------:R-:W5:Y:S01]  /*14350*/  LDL.LU R24, [R1+0x1c] ;  /* 0x00001c0001187983 */ /* 0x000f620000300800 */
[----:B0-----:R-:W-:-:S05]  /*14360*/  IMAD.X R11, R20, 0x1, R9, P1 ;  /* 0x00000001140b7824 */ /* 0x001fca00008e0609 */
[----:B------:R0:W-:Y:S04]  /*14370*/  STL [R1+0x4614], R11 ;  /* 0x0046140b01007387 */ /* 0x0001e80000100800 */
[----:B------:R-:W5:Y:S01]  /*14380*/  LDL.LU R23, [R1+0x1ec] ;  /* 0x0001ec0001177983 */ /* 0x000f620000300800 */
[----:B-1----:R-:W-:-:S05]  /*14390*/  IADD3 R19, P1, R18, R3, RZ ;  /* 0x0000000312137210 */ /* 0x002fca0007f3e0ff */
[----:B------:R-:W-:Y:S04]  /*143a0*/  STL [R1+0x461c], R19 ;  /* 0x00461c1301007387 */ /* 0x000fe80000100800 */
[----:B------:R-:W5:Y:S01]  /*143b0*/  LDL.LU R22, [R1+0x18] ;  /* 0x0000180001167983 */ /* 0x000f620000300800 */
[----:B0-----:R-:W-:Y:S01]  /*143c0*/  IMAD.X R11, R17, 0x1, R8, P2 ;  /* 0x00000001110b7824 */ /* 0x001fe200010e0608 */
[----:B------:R-:W-:-:S04]  /*143d0*/  IADD3 R18, P2, R18, R28, RZ ;  /* 0x0000001c12127210 */ /* 0x000fc80007f5e0ff */
[----:B------:R0:W-:Y:S04]  /*143e0*/  STL [R1+0x4618], R11 ;  /* 0x0046180b01007387 */ /* 0x0001e80000100800 */
[----:B------:R-:W5:Y:S04]  /*143f0*/  LDL.LU R21, [R1+0x1e8] ;  /* 0x0001e80001157983 */ /* 0x000f680000300800 */
[----:B------:R1:W-:Y:S04]  /*14400*/  STL [R1+0x4610], R18 ;  /* 0x0046101201007387 */ /* 0x0003e80000100800 */
[----:B------:R-:W5:Y:S01]  /*14410*/  LDL.LU R20, [R1+0x14] ;  /* 0x0000140001147983 */ /* 0x000f620000300800 */
[----:B0-----:R-:W-:-:S05]  /*14420*/  IMAD.X R11, R17, 0x1, R9, P3 ;  /* 0x00000001110b7824 */ /* 0x001fca00018e0609 */
[----:B------:R0:W-:Y:S04]  /*14430*/  STL [R1+0x4604], R11 ;  /* 0x0046040b01007387 */ /* 0x0001e80000100800 */
[----:B------:R-:W5:Y:S01]  /*14440*/  LDL.LU R19, [R1+0x1e4] ;  /* 0x0001e40001137983 */ /* 0x000f620000300800 */
[----:B----4-:R-:W-:-:S05]  /*14450*/  IADD3 R17, P3, R15, R3, RZ ;  /* 0x000000030f117210 */ /* 0x010fca0007f7e0ff */
[----:B------:R4:W-:Y:S04]  /*14460*/  STL [R1+0x460c], R17 ;  /* 0x00460c1101007387 */ /* 0x0009e80000100800 */
[----:B-1----:R-:W5:Y:S01]  /*14470*/  LDL.LU R18, [R1+0x10] ;  /* 0x0000100001127983 */ /* 0x002f620000300800 */
[----:B0-----:R-:W-:Y:S01]  /*14480*/  IMAD.X R11, R16, 0x1, R8, P4 ;  /* 0x00000001100b7824 */ /* 0x001fe200020e0608 */
[----:B----4-:R-:W-:-:S04]  /*14490*/  IADD3 R17, P4, R15, R28, RZ ;  /* 0x0000001c0f117210 */ /* 0x010fc80007f9e0ff */
[----:B------:R0:W-:Y:S04]  /*144a0*/  STL [R1+0x4608], R11 ;  /* 0x0046080b01007387 */ /* 0x0001e80000100800 */
[----:B0-----:R-:W4:Y:S04]  /*144b0*/  LDL.LU R11, [R1+0x1e0] ;  /* 0x0001e000010b7983 */ /* 0x001f280000300800 */
[----:B------:R0:W-:Y:S01]  /*144c0*/  STL [R1+0x4600], R17 ;  /* 0x0046001101007387 */ /* 0x0001e20000100800 */
[----:B------:R-:W-:-:S03]  /*144d0*/  IMAD.X R15, R16, 0x1, R9, P5 ;  /* 0x00000001100f7824 */ /* 0x000fc600028e0609 */
[----:B0-----:R-:W4:Y:S04]  /*144e0*/  LDL.LU R17, [R1+0xc] ;  /* 0x00000c0001117983 */ /* 0x001f280000300800 */
[----:B------:R3:W-:Y:S04]  /*144f0*/  STL [R1+0x45f4], R15 ;  /* 0x0045f40f01007387 */ /* 0x0007e80000100800 */
[----:B------:R-:W4:Y:S01]  /*14500*/  LDL.LU R16, [R1+0x1dc] ;  /* 0x0001dc0001107983 */ /* 0x000f220000300800 */
[----:B--2---:R-:W-:Y:S01]  /*14510*/  IADD3 R27, P5, R14, R3, RZ ;  /* 0x000000030e1b7210 */ /* 0x004fe20007fbe0ff */
[----:B---3--:R-:W-:-:S04]  /*14520*/  IMAD.X R15, R12, 0x1, R8, P6 ;  /* 0x000000010c0f7824 */ /* 0x008fc800030e0608 */
[----:B------:R0:W-:Y:S04]  /*14530*/  STL [R1+0x45fc], R27 ;  /* 0x0045fc1b01007387 */ /* 0x0001e80000100800 */
[----:B------:R1:W-:Y:S01]  /*14540*/  STL [R1+0x45f8], R15 ;  /* 0x0045f80f01007387 */ /* 0x0003e20000100800 */
[----:B0-----:R-:W-:-:S03]  /*14550*/  IADD3 R27, P6, R14, R28, RZ ;  /* 0x0000001c0e1b7210 */ /* 0x001fc60007fde0ff */
[----:B-1----:R-:W2:Y:S01]  /*14560*/  LDL.LU R15, [R1+0x8] ;  /* 0x00000800010f7983 */ /* 0x002ea20000300800 */
[----:B------:R-:W-:-:S03]  /*14570*/  IMAD.X R14, R12, 0x1, R9, P0 ;  /* 0x000000010c0e7824 */ /* 0x000fc600000e0609 */
[----:B------:R-:W-:Y:S04]  /*14580*/  STL [R1+0x45f0], R27 ;  /* 0x0045f01b01007387 */ /* 0x000fe80000100800 */
[----:B------:R-:W3:Y:S04]  /*14590*/  LDL.LU R12, [R1+0x1d8] ;  /* 0x0001d800010c7983 */ /* 0x000ee80000300800 */
[----:B------:R0:W-:Y:S04]  /*145a0*/  STL [R1+0x45e4], R14 ;  /* 0x0045e40e01007387 */ /* 0x0001e80000100800 */
[----:B0-----:R-:W3:Y:S01]  /*145b0*/  LDL.LU R14, [R1+0x4] ;  /* 0x00000400010e7983 */ /* 0x001ee20000300800 */
[----:B-----5:R-:W-:-:S05]  /*145c0*/  IADD3 R27, P0, R26, R3, RZ ;  /* 0x000000031a1b7210 */ /* 0x020fca0007f1e0ff */
[----:B------:R0:W-:Y:S02]  /*145d0*/  STL [R1+0x45ec], R27 ;  /* 0x0045ec1b01007387 */ /* 0x0001e40000100800 */
[----:B0-----:R-:W-:Y:S01]  /*145e0*/  IMAD.X R27, R13, 0x1, R8, P1 ;  /* 0x000000010d1b7824 */ /* 0x001fe200008e0608 */
[----:B------:R-:W-:-:S04]  /*145f0*/  IADD3 R26, P1, R26, R28, RZ ;  /* 0x0000001c1a1a7210 */ /* 0x000fc80007f3e0ff */
[----:B------:R0:W-:Y:S04]  /*14600*/  STL [R1+0x45e8], R27 ;  /* 0x0045e81b01007387 */ /* 0x0001e80000100800 */
[----:B0-----:R-:W5:Y:S04]  /*14610*/  LDL.LU R27, [R1+0x511c] ;  /* 0x00511c00011b7983 */ /* 0x001f680000300800 */
[----:B------:R0:W-:Y:S02]  /*14620*/  STL [R1+0x45e0], R26 ;  /* 0x0045e01a01007387 */ /* 0x0001e40000100800 */
[----:B0-----:R-:W-:-:S02]  /*14630*/  IMAD.X R26, R13, 0x1, R9, P2 ;  /* 0x000000010d1a7824 */ /* 0x001fc400010e0609 */
[----:B------:R-:W5:Y:S04]  /*14640*/  LDL.LU R13, [R1] ;  /* 0x00000000010d7983 */ /* 0x000f680000300800 */
[----:B------:R0:W-:Y:S02]  /*14650*/  STL [R1+0x45d4], R26 ;  /* 0x0045d41a01007387 */ /* 0x0001e40000100800 */
[----:B0-----:R-:W-:-:S05]  /*14660*/  IADD3 R26, P2, R25, R3, RZ ;  /* 0x00000003191a7210 */ /* 0x001fca0007f5e0ff */
[----:B------:R0:W-:Y:S02]  /*14670*/  STL [R1+0x45dc], R26 ;  /* 0x0045dc1a01007387 */ /* 0x0001e40000100800 */
[C---:B0-----:R-:W-:Y:S01]  /*14680*/  IMAD.X R26, R24.reuse, 0x1, R8, P3 ;  /* 0x00000001181a7824 */ /* 0x041fe200018e0608 */
[----:B------:R-:W-:Y:S01]  /*14690*/  IADD3 R25, P3, R25, R28, RZ ;  /* 0x0000001c19197210 */ /* 0x000fe20007f7e0ff */
[----:B------:R-:W-:-:S03]  /*146a0*/  IMAD.X R24, R24, 0x1, R9, P4 ;  /* 0x0000000118187824 */ /* 0x000fc600020e0609 */
[----:B------:R0:W-:Y:S04]  /*146b0*/  STL [R1+0x45d8], R26 ;  /* 0x0045d81a01007387 */ /* 0x0001e80000100800 */
[----:B0-----:R-:W5:Y:S04]  /*146c0*/  LDL.LU R26, [R1+0x5118] ;  /* 0x00511800011a7983 */ /* 0x001f680000300800 */
[----:B------:R0:W-:Y:S04]  /*146d0*/  STL [R1+0x45d0], R25 ;  /* 0x0045d01901007387 */ /* 0x0001e80000100800 */
[----:B0-----:R-:W5:Y:S04]  /*146e0*/  LDL.LU R25, [R1+0x5114] ;  /* 0x0051140001197983 */ /* 0x001f680000300800 */
        /* <DEDUP_REMOVED lines=31> */
[----:B----4-:R-:W-:-:S05]  /*148e0*/  IADD3 R18, P3, R11, R3, RZ ;  /* 0x000000030b127210 */ /* 0x010fca0007f7e0ff */
[----:B------:R0:W-:Y:S02]  /*148f0*/  STL [R1+0x459c], R18 ;  /* 0x00459c1201007387 */ /* 0x0001e40000100800 */
[----:B0-----:R-:W-:Y:S01]  /*14900*/  IMAD.X R18, R17, 0x1, R8, P4 ;  /* 0x0000000111127824 */ /* 0x001fe200020e0608 */
[----:B------:R-:W-:-:S04]  /*14910*/  IADD3 R11, P4, R11, R28, RZ ;  /* 0x0000001c0b0b7210 */ /* 0x000fc80007f9e0ff */
[----:B------:R0:W-:Y:S04]  /*14920*/  STL [R1+0x4598], R18 ;  /* 0x0045981201007387 */ /* 0x0001e80000100800 */
[----:B0-----:R-:W4:Y:S04]  /*14930*/  LDL.LU R18, [R1+0x50f8] ;  /* 0x0050f80001127983 */ /* 0x001f280000300800 */
[----:B------:R0:W-:Y:S02]  /*14940*/  STL [R1+0x4590], R11 ;  /* 0x0045900b01007387 */ /* 0x0001e40000100800 */
[----:B0-----:R-:W-:Y:S01]  /*14950*/  IMAD.X R11, R17, 0x1, R9, P5 ;  /* 0x00000001110b7824 */ /* 0x001fe200028e0609 */
[----:B------:R-:W-:-:S04]  /*14960*/  IADD3 R17, P5, R16, R3, RZ ;  /* 0x0000000310117210 */ /* 0x000fc80007fbe0ff */
[----:B------:R0:W-:Y:S04]  /*14970*/  STL [R1+0x4584], R11 ;  /* 0x0045840b01007387 */ /* 0x0001e80000100800 */
[----:B0-----:R-:W4:Y:S04]  /*14980*/  LDL.LU R11, [R1+0x1c0] ;  /* 0x0001c000010b7983 */ /* 0x001f280000300800 */
[----:B------:R2:W-:Y:S02]  /*14990*/  STL [R1+0x458c], R17 ;  /* 0x00458c1101007387 */ /* 0x0005e40000100800 */
[C---:B--2---:R-:W-:Y:S01]  /*149a0*/  IMAD.X R17, R15.reuse, 0x1, R8, P6 ;  /* 0x000000010f117824 */ /* 0x044fe200030e0608 */
[----:B------:R-:W-:Y:S01]  /*149b0*/  IADD3 R16, P6, R16, R28, RZ ;  /* 0x0000001c10107210 */ /* 0x000fe20007fde0ff */
[----:B------:R-:W-:-:S03]  /*149c0*/  IMAD.X R15, R15, 0x1, R9, P0 ;  /* 0x000000010f0f7824 */ /* 0x000fc600000e0609 */
[----:B------:R0:W-:Y:S04]  /*149d0*/  STL [R1+0x4588], R17 ;  /* 0x0045881101007387 */ /* 0x0001e80000100800 */
[----:B0-----:R-:W2:Y:S04]  /*149e0*/  LDL.LU R17, [R1+0x50f4] ;  /* 0x0050f40001117983 */ /* 0x001ea80000300800 */
[----:B------:R0:W-:Y:S04]  /*149f0*/  STL [R1+0x4580], R16 ;  /* 0x0045801001007387 */ /* 0x0001e80000100800 */
[----:B0-----:R-:W2:Y:S04]  /*14a00*/  LDL.LU R16, [R1+0x50f0] ;  /* 0x0050f00001107983 */ /* 0x001ea80000300800 */
[----:B------:R3:W-:Y:S02]  /*14a10*/  STL [R1+0x4574], R15 ;  /* 0x0045740f01007387 */ /* 0x0007e40000100800 */
[----:B---3--:R-:W-:-:S05]  /*14a20*/  IADD3 R15, P0, R12, R3, RZ ;  /* 0x000000030c0f7210 */ /* 0x008fca0007f1e0ff */
[----:B------:R0:W-:Y:S02]  /*14a30*/  STL [R1+0x457c], R15 ;  /* 0x00457c0f01007387 */ /* 0x0001e40000100800 */
[----:B0-----:R-:W-:Y:S01]  /*14a40*/  IMAD.X R15, R14, 0x1, R8, P1 ;  /* 0x000000010e0f7824 */ /* 0x001fe200008e0608 */
[----:B------:R-:W-:-:S04]  /*14a50*/  IADD3 R12, P1, R12, R28, RZ ;  /* 0x0000001c0c0c7210 */ /* 0x000fc80007f3e0ff */
[----:B------:R0:W-:Y:S04]  /*14a60*/  STL [R1+0x4578], R15 ;  /* 0x0045780f01007387 */ /* 0x0001e80000100800 */
[----:B0-----:R-:W3:Y:S04]  /*14a70*/  LDL.LU R15, [R1+0x50ec] ;  /* 0x0050ec00010f7983 */ /* 0x001ee80000300800 */
[----:B------:R0:W-:Y:S04]  /*14a80*/  STL [R1+0x4570], R12 ;  /* 0x0045700c01007387 */ /* 0x0001e80000100800 */
[----:B0-----:R-:W5:Y:S01]  /*14a90*/  LDL.LU R12, [R1+0x50e8] ;  /* 0x0050e800010c7983 */ /* 0x001f620000300800 */
[----:B------:R-:W-:-:S05]  /*14aa0*/  IMAD.X R14, R14, 0x1, R9, P2 ;  /* 0x000000010e0e7824 */ /* 0x000fca00010e0609 */
[----:B------:R5:W-:Y:S02]  /*14ab0*/  STL [R1+0x4564], R14 ;  /* 0x0045640e01007387 */ /* 0x000be40000100800 */
[----:B-----5:R-:W-:-:S05]  /*14ac0*/  IADD3 R14, P2, R12, R3, RZ ;  /* 0x000000030c0e7210 */ /* 0x020fca0007f5e0ff */
[----:B------:R0:W-:Y:S02]  /*14ad0*/  STL [R1+0x456c], R14 ;  /* 0x00456c0e01007387 */ /* 0x0001e40000100800 */
[----:B0-----:R-:W-:Y:S01]  /*14ae0*/  IMAD.X R14, R13, 0x1, R8, P3 ;  /* 0x000000010d0e7824 */ /* 0x001fe200018e0608 */
[----:B------:R-:W-:-:S04]  /*14af0*/  IADD3 R12, P3, R12, R28, RZ ;  /* 0x0000001c0c0c7210 */ /* 0x000fc80007f7e0ff */
[----:B------:R0:W-:Y:S04]  /*14b00*/  STL [R1+0x4568], R14 ;  /* 0x0045680e01007387 */ /* 0x0001e80000100800 */
[----:B0-----:R-:W5:Y:S04]  /*14b10*/  LDL.LU R14, [R1+0x50e4] ;  /* 0x0050e400010e7983 */ /* 0x001f680000300800 */
[----:B------:R0:W-:Y:S04]  /*14b20*/  STL [R1+0x4560], R12 ;  /* 0x0045600c01007387 */ /* 0x0001e80000100800 */
[----:B0-----:R-:W4:Y:S01]  /*14b30*/  LDL.LU R12, [R1+0x50e0] ;  /* 0x0050e000010c7983 */ /* 0x001f220000300800 */
[----:B------:R-:W-:-:S05]  /*14b40*/  IMAD.X R13, R13, 0x1, R9, P4 ;  /* 0x000000010d0d7824 */ /* 0x000fca00020e0609 */
[----:B------:R5:W-:Y:S02]  /*14b50*/  STL [R1+0x4554], R13 ;  /* 0x0045540d01007387 */ /* 0x000be40000100800 */
[----:B-----5:R-:W-:-:S05]  /*14b60*/  IADD3 R13, P4, R14, R3, RZ ;  /* 0x000000030e0d7210 */ /* 0x020fca0007f9e0ff */
[----:B------:R4:W-:Y:S02]  /*14b70*/  STL [R1+0x455c], R13 ;  /* 0x00455c0d01007387 */ /* 0x0009e40000100800 */
[----:B----4-:R-:W-:-:S05]  /*14b80*/  IMAD.X R13, R12, 0x1, R8, P5 ;  /* 0x000000010c0d7824 */ /* 0x010fca00028e0608 */
[----:B------:R0:W-:Y:S04]  /*14b90*/  STL [R1+0x4558], R13 ;  /* 0x0045580d01007387 */ /* 0x0001e80000100800 */
[----:B0-----:R-:W4:Y:S01]  /*14ba0*/  LDL.LU R13, [R1+0x50dc] ;  /* 0x0050dc00010d7983 */ /* 0x001f220000300800 */
[----:B------:R-:W-:-:S05]  /*14bb0*/  IADD3 R14, P5, R14, R28, RZ ;  /* 0x0000001c0e0e7210 */ /* 0x000fca0007fbe0ff */
[----:B------:R0:W-:Y:S02]  /*14bc0*/  STL [R1+0x4550], R14 ;  /* 0x0045500e01007387 */ /* 0x0001e40000100800 */
[----:B0-----:R-:W-:Y:S02]  /*14bd0*/  IMAD.X R14, R12, 0x1, R9, P6 ;  /* 0x000000010c0e7824 */ /* 0x001fe400030e0609 */
[----:B------:R-:W5:Y:S04]  /*14be0*/  LDL.LU R12, [R1+0x1c4] ;  /* 0x0001c400010c7983 */ /* 0x000f680000300800 */
[----:B------:R3:W-:Y:S02]  /*14bf0*/  STL [R1+0x4544], R14 ;  /* 0x0045440e01007387 */ /* 0x0007e40000100800 */
[----:B---3--:R-:W-:-:S05]  /*14c00*/  IADD3 R14, P6, R15, R3, RZ ;  /* 0x000000030f0e7210 */ /* 0x008fca0007fde0ff */
[----:B------:R4:W-:Y:S02]  /*14c10*/  STL [R1+0x454c], R14 ;  /* 0x00454c0e01007387 */ /* 0x0009e40000100800 */
[----:B----4-:R-:W-:Y:S01]  /*14c20*/  IMAD.X R14, R13, 0x1, R8, P0 ;  /* 0x000000010d0e7824 */ /* 0x010fe200000e0608 */
[----:B------:R-:W-:-:S04]  /*14c30*/  IADD3 R15, P0, R15, R28, RZ ;  /* 0x0000001c0f0f7210 */ /* 0x000fc80007f1e0ff */
[----:B------:R0:W-:Y:S04]  /*14c40*/  STL [R1+0x4548], R14 ;  /* 0x0045480e01007387 */ /* 0x0001e80000100800 */
[----:B0-----:R-:W3:Y:S04]  /*14c50*/  LDL.LU R14, [R1+0x50d8] ;  /* 0x0050d800010e7983 */ /* 0x001ee80000300800 */
[----:B------:R0:W-:Y:S02]  /*14c60*/  STL [R1+0x4540], R15 ;  /* 0x0045400f01007387 */ /* 0x0001e40000100800 */
[----:B0-----:R-:W-:-:S02]  /*14c70*/  IMAD.X R15, R13, 0x1, R9, P1 ;  /* 0x000000010d0f7824 */ /* 0x001fc400008e0609 */
[----:B------:R-:W4:Y:S04]  /*14c80*/  LDL.LU R13, [R1+0x1c8] ;  /* 0x0001c800010d7983 */ /* 0x000f280000300800 */
[----:B------:R4:W-:Y:S02]  /*14c90*/  STL [R1+0x4534], R15 ;  /* 0x0045340f01007387 */ /* 0x0009e40000100800 */
[----:B----4-:R-:W-:-:S05]  /*14ca0*/  IADD3 R15, P1, R13, R3, RZ ;  /* 0x000000030d0f7210 */ /* 0x010fca0007f3e0ff */
[----:B------:R3:W-:Y:S02]  /*14cb0*/  STL [R1+0x453c], R15 ;  /* 0x00453c0f01007387 */ /* 0x0007e40000100800 */
[----:B---3--:R-:W-:-:S05]  /*14cc0*/  IMAD.X R15, R14, 0x1, R8, P2 ;  /* 0x000000010e0f7824 */ /* 0x008fca00010e0608 */
[----:B------:R0:W-:Y:S04]  /*14cd0*/  STL [R1+0x4538], R15 ;  /* 0x0045380f01007387 */ /* 0x0001e80000100800 */
[----:B0-----:R-:W3:Y:S01]  /*14ce0*/  LDL.LU R15, [R1+0x50d4] ;  /* 0x0050d400010f7983 */ /* 0x001ee20000300800 */
[----:B------:R-:W-:-:S05]  /*14cf0*/  IADD3 R13, P2, R13, R28, RZ ;  /* 0x0000001c0d0d7210 */ /* 0x000fca0007f5e0ff */
[----:B------:R0:W-:Y:S02]  /*14d00*/  STL [R1+0x4530], R13 ;  /* 0x0045300d01007387 */ /* 0x0001e40000100800 */
[----:B0-----:R-:W-:Y:S02]  /*14d10*/  IMAD.X R13, R14, 0x1, R9, P3 ;  /* 0x000000010e0d7824 */ /* 0x001fe400018e0609 */
[----:B------:R-:W4:Y:S04]  /*14d20*/  LDL.LU R14, [R1+0x1b0] ;  /* 0x0001b000010e7983 */ /* 0x000f280000300800 */
[----:B------:R5:W-:Y:S02]  /*14d30*/  STL [R1+0x4524], R13 ;  /* 0x0045240d01007387 */ /* 0x000be40000100800 */
[----:B-----5:R-:W-:-:S05]  /*14d40*/  IADD3 R13, P3, R12, R3, RZ ;  /* 0x000000030c0d7210 */ /* 0x020fca0007f7e0ff */
[----:B------:R3:W-:Y:S02]  /*14d50*/  STL [R1+0x452c], R13 ;  /* 0x00452c0d01007387 */ /* 0x0007e40000100800 */
[----:B---3--:R-:W-:Y:S01]  /*14d60*/  IMAD.X R13, R15, 0x1, R8, P4 ;  /* 0x000000010f0d7824 */ /* 0x008fe200020e0608 */
[----:B------:R-:W-:-:S04]  /*14d70*/  IADD3 R12, P4, R12, R28, RZ ;  /* 0x0000001c0c0c7210 */ /* 0x000fc80007f9e0ff */
[----:B------:R0:W-:Y:S04]  /*14d80*/  STL [R1+0x4528], R13 ;  /* 0x0045280d01007387 */ /* 0x0001e80000100800 */
[----:B0-----:R-:W3:Y:S04]  /*14d90*/  LDL.LU R13, [R1+0x190] ;  /* 0x00019000010d7983 */ /* 0x001ee80000300800 */
[----:B------:R0:W-:Y:S02]  /*14da0*/  STL [R1+0x4520], R12 ;  /* 0x0045200c01007387 */ /* 0x0001e40000100800 */
[----:B0-----:R-:W-:-:S02]  /*14db0*/  IMAD.X R12, R15, 0x1, R9, P5 ;  /* 0x000000010f0c7824 */ /* 0x001fc400028e0609 */
[----:B------:R-:W5:Y:S04]  /*14dc0*/  LDL.LU R15, [R1+0x1b4] ;  /* 0x0001b400010f7983 */ /* 0x000f680000300800 */
[----:B------:R0:W-:Y:S02]  /*14dd0*/  STL [R1+0x4514], R12 ;  /* 0x0045140c01007387 */ /* 0x0001e40000100800 */
[----:B0-----:R-:W-:-:S05]  /*14de0*/  IADD3 R12, P5, R11, R3, RZ ;  /* 0x000000030b0c7210 */ /* 0x001fca0007fbe0ff */
[----:B------:R2:W-:Y:S02]  /*14df0*/  STL [R1+0x451c], R12 ;  /* 0x00451c0c01007387 */ /* 0x0005e40000100800 */
[----:B--2---:R-:W-:Y:S01]  /*14e00*/  IMAD.X R12, R16, 0x1, R8, P6 ;  /* 0x00000001100c7824 */ /* 0x004fe200030e0608 */
[----:B------:R-:W-:-:S04]  /*14e10*/  IADD3 R11, P6, R11, R28, RZ ;  /* 0x0000001c0b0b7210 */ /* 0x000fc80007fde0ff */
[----:B------:R0:W-:Y:S04]  /*14e20*/  STL [R1+0x4518], R12 ;  /* 0x0045180c01007387 */ /* 0x0001e80000100800 */
[----:B0-----:R-:W2:Y:S04]  /*14e30*/  LDL.LU R12, [R1+0x174] ;  /* 0x00017400010c7983 */ /* 0x001ea80000300800 */
[----:B------:R0:W-:Y:S02]  /*14e40*/  STL [R1+0x4510], R11 ;  /* 0x0045100b01007387 */ /* 0x0001e40000100800 */
[----:B0-----:R-:W-:-:S02]  /*14e50*/  IMAD.X R11, R16, 0x1, R9, P0 ;  /* 0x00000001100b7824 */ /* 0x001fc400000e0609 */
[----:B------:R-:W4:Y:S04]  /*14e60*/  LDL.LU R16, [R1+0x1b8] ;  /* 0x0001b80001107983 */ /* 0x000f280000300800 */
[----:B------:R0:W-:Y:S02]  /*14e70*/  STL [R1+0x4504], R11 ;  /* 0x0045040b01007387 */ /* 0x0001e40000100800 */
[----:B0-----:R-:W-:-:S05]  /*14e80*/  IADD3 R11, P0, R19, R3, RZ ;  /* 0x00000003130b7210 */ /* 0x001fca0007f1e0ff */
[----:B------:R0:W-:Y:S02]  /*14e90*/  STL [R1+0x450c], R11 ;  /* 0x00450c0b01007387 */ /* 0x0001e40000100800 */
[----:B0-----:R-:W-:Y:S01]  /*14ea0*/  IMAD.X R11, R17, 0x1, R8, P1 ;  /* 0x00000001110b7824 */ /* 0x001fe200008e0608 */
[----:B------:R-:W-:-:S04]  /*14eb0*/  IADD3 R19, P1, R19, R28, RZ ;  /* 0x0000001c13137210 */ /* 0x000fc80007f3e0ff */
[----:B------:R0:W-:Y:S04]  /*14ec0*/  STL [R1+0x4508], R11 ;  /* 0x0045080b01007387 */ /* 0x0001e80000100800 */
[----:B0-----:R-:W2:Y:S04]  /*14ed0*/  LDL.LU R11, [R1+0x160] ;  /* 0x00016000010b7983 */ /* 0x001ea80000300800 */
[----:B------:R0:W-:Y:S02]  /*14ee0*/  STL [R1+0x4500], R19 ;  /* 0x0045001301007387 */ /* 0x0001e40000100800 */
[----:B0-----:R-:W-:-:S02]  /*14ef0*/  IMAD.X R19, R17, 0x1, R9, P2 ;  /* 0x0000000111137824 */ /* 0x001fc400010e0609 */
[----:B------:R-:W3:Y:S04]  /*14f00*/  LDL.LU R17, [R1+0x1a4] ;  /* 0x0001a40001117983 */ /* 0x000ee80000300800 */
[----:B------:R4:W-:Y:S02]  /*14f10*/  STL [R1+0x44f4], R19 ;  /* 0x0044f41301007387 */ /* 0x0009e40000100800 */
[----:B----4-:R-:W-:-:S05]  /*14f20*/  IADD3 R19, P2, R16, R3, RZ ;  /* 0x0000000310137210 */ /* 0x010fca0007f5e0ff */
[----:B------:R0:W-:Y:S02]  /*14f30*/  STL [R1+0x44fc], R19 ;  /* 0x0044fc1301007387 */ /* 0x0001e40000100800 */
[----:B0-----:R-:W-:-:S05]  /*14f40*/  IMAD.X R19, R18, 0x1, R8, P3 ;  /* 0x0000000112137824 */ /* 0x001fca00018e0608 */
[----:B------:R0:W-:Y:S04]  /*14f50*/  STL [R1+0x44f8], R19 ;  /* 0x0044f81301007387 */ /* 0x0001e80000100800 */
[----:B0-----:R-:W4:Y:S01]  /*14f60*/  LDL.LU R19, [R1+0x50d0] ;  /* 0x0050d00001137983 */ /* 0x001f220000300800 */
[----:B------:R-:W-:Y:S01]  /*14f70*/  IADD3 R16, P3, R16, R28, RZ ;  /* 0x0000001c10107210 */ /* 0x000fe20007f7e0ff */
[----:B------:R-:W-:-:S04]  /*14f80*/  IMAD.X R18, R18, 0x1, R9, P4 ;  /* 0x0000000112127824 */ /* 0x000fc800020e0609 */
[----:B------:R0:W-:Y:S04]  /*14f90*/  STL [R1+0x44f0], R16 ;  /* 0x0044f01001007387 */ /* 0x0001e80000100800 */
[----:B0-----:R-:W2:Y:S04]  /*14fa0*/  LDL.LU R16, [R1+0x140] ;  /* 0x0001400001107983 */ /* 0x001ea80000300800 */
[----:B------:R5:W-:Y:S02]  /*14fb0*/  STL [R1+0x44e4], R18 ;  /* 0x0044e41201007387 */ /* 0x000be40000100800 */
[----:B-----5:R-:W-:-:S05]  /*14fc0*/  IADD3 R18, P4, R15, R3, RZ ;  /* 0x000000030f127210 */ /* 0x020fca0007f9e0ff */
[----:B------:R4:W-:Y:S02]  /*14fd0*/  STL [R1+0x44ec], R18 ;  /* 0x0044ec1201007387 */ /* 0x0009e40000100800 */
[----:B----4-:R-:W-:-:S05]  /*14fe0*/  IMAD.X R18, R19, 0x1, R8, P5 ;  /* 0x0000000113127824 */ /* 0x010fca00028e0608 */
[----:B------:R0:W-:Y:S02]  /*14ff0*/  STL [R1+0x44e8], R18 ;  /* 0x0044e81201007387 */ /* 0x0001e40000100800 */
[----:B0-----:R-:W-:Y:S02]  /*15000*/  IADD3 R18, P5, R15, R28, RZ ;  /* 0x0000001c0f127210 */ /* 0x001fe40007fbe0ff */
[----:B------:R-:W4:Y:S01]  /*15010*/  LDL.LU R15, [R1+0x130] ;  /* 0x00013000010f7983 */ /* 0x000f220000300800 */
[----:B------:R-:W-:-:S03]  /*15020*/  IMAD.X R19, R19, 0x1, R9, P6 ;  /* 0x0000000113137824 */ /* 0x000fc600030e0609 */
[----:B------:R0:W-:Y:S04]  /*15030*/  STL [R1+0x44e0], R18 ;  /* 0x0044e01201007387 */ /* 0x0001e80000100800 */
[----:B------:R1:W-:Y:S01]  /*15040*/  STL [R1+0x44d4], R19 ;  /* 0x0044d41301007387 */ /* 0x0003e20000100800 */
[----:B0-----:R-:W-:Y:S01]  /*15050*/  IADD3 R18, P6, R14, R3, RZ ;  /* 0x000000030e127210 */ /* 0x001fe20007fde0ff */
[----:B-1----:R-:W-:-:S04]  /*15060*/  IMAD.X R19, R20, 0x1, R8, P0 ;  /* 0x0000000114137824 */ /* 0x002fc800000e0608 */
[----:B------:R0:W-:Y:S04]  /*15070*/  STL [R1+0x44dc], R18 ;  /* 0x0044dc1201007387 */ /* 0x0001e80000100800 */
[----:B------:R3:W-:Y:S01]  /*15080*/  STL [R1+0x44d8], R19 ;  /* 0x0044d81301007387 */ /* 0x0007e20000100800 */
[----:B0-----:R-:W-:Y:S01]  /*15090*/  IADD3 R18, P0, R14, R28, RZ ;  /* 0x0000001c0e127210 */ /* 0x001fe20007f1e0ff */
[----:B------:R-:W-:Y:S01]  /*150a0*/  IMAD.X R14, R20, 0x1, R9, P1 ;  /* 0x00000001140e7824 */ /* 0x000fe200008e0609 */
[----:B---3--:R-:W-:-:S03]  /*150b0*/  IADD3 R19, P1, R17, R3, RZ ;  /* 0x0000000311137210 */ /* 0x008fc60007f3e0ff */
[----:B------:R0:W-:Y:S04]  /*150c0*/  STL [R1+0x44d0], R18 ;  /* 0x0044d01201007387 */ /* 0x0001e80000100800 */
[----:B------:R1:W-:Y:S01]  /*150d0*/  STL [R1+0x44c4], R14 ;  /* 0x0044c40e01007387 */ /* 0x0003e20000100800 */
[----:B0-----:R-:W-:-:S03]  /*150e0*/  IMAD.X R18, R21, 0x1, R8, P2 ;  /* 0x0000000115127824 */ /* 0x001fc600010e0608 */
[----:B-1----:R-:W3:Y:S04]  /*150f0*/  LDL.LU R14, [R1+0x114] ;  /* 0x00011400010e7983 */ /* 0x002ee80000300800 */
[----:B------:R0:W-:Y:S04]  /*15100*/  STL [R1+0x44cc], R19 ;  /* 0x0044cc1301007387 */ /* 0x0001e80000100800 */
[----:B------:R1:W-:Y:S01]  /*15110*/  STL [R1+0x44c8], R18 ;  /* 0x0044c81201007387 */ /* 0x0003e20000100800 */
[----:B0-----:R-:W-:Y:S01]  /*15120*/  IADD3 R19, P2, R17, R28, RZ ;  /* 0x0000001c11137210 */ /* 0x001fe20007f5e0ff */
[----:B-1----:R-:W-:Y:S01]  /*15130*/  IMAD.X R18, R21, 0x1, R9, P3 ;  /* 0x0000000115127824 */ /* 0x002fe200018e0609 */
[----:B------:R-:W-:-:S03]  /*15140*/  IADD3 R17, P3, R13, R3, RZ ;  /* 0x000000030d117210 */ /* 0x000fc60007f7e0ff */
[----:B------:R0:W-:Y:S04]  /*15150*/  STL [R1+0x44c0], R19 ;  /* 0x0044c01301007387 */ /* 0x0001e80000100800 */
[----:B------:R1:W-:Y:S04]  /*15160*/  STL [R1+0x44b4], R18 ;  /* 0x0044b41201007387 */ /* 0x0003e80000100800 */
[----:B------:R5:W-:Y:S01]  /*15170*/  STL [R1+0x44bc], R17 ;  /* 0x0044bc1101007387 */ /* 0x000be20000100800 */
[----:B0-----:R-:W-:Y:S01]  /*15180*/  IMAD.X R19, R22, 0x1, R8, P4 ;  /* 0x0000000116137824 */ /* 0x001fe200020e0608 */
[----:B-1----:R-:W-:-:S04]  /*15190*/  IADD3 R18, P4, R13, R28, RZ ;  /* 0x0000001c0d127210 */ /* 0x002fc80007f9e0ff */
[----:B------:R-:W-:Y:S01]  /*151a0*/  STL [R1+0x44b8], R19 ;  /* 0x0044b81301007387 */ /* 0x000fe20000100800 */
[----:B-----5:R-:W-:-:S03]  /*151b0*/  IMAD.X R17, R22, 0x1, R9, P5 ;  /* 0x0000000116117824 */ /* 0x020fc600028e0609 */
[----:B------:R-:W5:Y:S04]  /*151c0*/  LDL.LU R13, [R1+0x104] ;  /* 0x00010400010d7983 */ /* 0x000f680000300800 */
[----:B------:R2:W-:Y:S04]  /*151d0*/  STL [R1+0x44b0], R18 ;  /* 0x0044b01201007387 */ /* 0x0005e80000100800 */
[----:B------:R0:W-:Y:S01]  /*151e0*/  STL [R1+0x44a4], R17 ;  /* 0x0044a41101007387 */ /* 0x0001e20000100800 */
[C---:B--2---:R-:W-:Y:S01]  /*151f0*/  IADD3 R18, P5, R12.reuse, R3, RZ ;  /* 0x000000030c127210 */ /* 0x044fe20007fbe0ff */
[----:B0-----:R-:W-:Y:S01]  /*15200*/  IMAD.X R17, R23, 0x1, R8, P6 ;  /* 0x0000000117117824 */ /* 0x001fe200030e0608 */
[----:B------:R-:W-:-:S03]  /*15210*/  IADD3 R12, P6, R12, R28, RZ ;  /* 0x0000001c0c0c7210 */ /* 0x000fc60007fde0ff */
[----:B------:R0:W-:Y:S04]  /*15220*/  STL [R1+0x44ac], R18 ;  /* 0x0044ac1201007387 */ /* 0x0001e80000100800 */
[----:B------:R1:W-:Y:S01]  /*15230*/  STL [R1+0x44a8], R17 ;  /* 0x0044a81101007387 */ /* 0x0003e20000100800 */
[----:B0-----:R-:W-:-:S03]  /*15240*/  IMAD.X R18, R23, 0x1, R9, P0 ;  /* 0x0000000117127824 */ /* 0x001fc600000e0609 */
[----:B------:R0:W-:Y:S01]  /*15250*/  STL [R1+0x44a0], R12 ;  /* 0x0044a00c01007387 */ /* 0x0001e20000100800 */
[C---:B-1----:R-:W-:Y:S01]  /*15260*/  IADD3 R17, P0, R11.reuse, R3, RZ ;  /* 0x000000030b117210 */ /* 0x042fe20007f1e0ff */
[C---:B------:R-:W-:Y:S02]  /*15270*/  IMAD.X R19, R24.reuse, 0x1, R9, P2 ;  /* 0x0000000118137824 */ /* 0x040fe400010e0609 */
[----:B0-----:R-:W2:Y:S04]  /*15280*/  LDL.LU R12, [R1+0xe4] ;  /* 0x0000e400010c7983 */ /* 0x001ea80000300800 */
[----:B------:R0:W-:Y:S04]  /*15290*/  STL [R1+0x4494], R18 ;  /* 0x0044941201007387 */ /* 0x0001e80000100800 */
[----:B------:R1:W-:Y:S01]  /*152a0*/  STL [R1+0x449c], R17 ;  /* 0x00449c1101007387 */ /* 0x0003e20000100800 */
[----:B0-----:R-:W-:Y:S01]  /*152b0*/  IMAD.X R18, R24, 0x1, R8, P1 ;  /* 0x0000000118127824 */ /* 0x001fe200008e0608 */
[----:B-1----:R-:W-:-:S02]  /*152c0*/  IADD3 R17, P1, R11, R28, RZ ;  /* 0x0000001c0b117210 */ /* 0x002fc40007f3e0ff */
[----:B------:R-:W2:Y:S04]  /*152d0*/  LDL.LU R11, [R1+0x354] ;  /* 0x00035400010b7983 */ /* 0x000ea80000300800 */
[----:B------:R0:W-:Y:S04]  /*152e0*/  STL [R1+0x4498], R18 ;  /* 0x0044981201007387 */ /* 0x0001e80000100800 */
[----:B------:R1:W-:Y:S01]  /*152f0*/  STL [R1+0x4490], R17 ;  /* 0x0044901101007387 */ /* 0x0003e20000100800 */
[----:B0-----:R-:W-:-:S03]  /*15300*/  IADD3 R18, P2, R16, R3, RZ ;  /* 0x0000000310127210 */ /* 0x001fc60007f5e0ff */
[----:B------:R-:W-:Y:S01]  /*15310*/  STL [R1+0x4484], R19 ;  /* 0x0044841301007387 */ /* 0x000fe20000100800 */
[----:B-1----:R-:W-:-:S03]  /*15320*/  IMAD.X R17, R25, 0x1, R8, P3 ;  /* 0x0000000119117824 */ /* 0x002fc600018e0608 */
[----:B------:R-:W2:Y:S01]  /*15330*/  LDL.LU R24, [R1+0xd4] ;  /* 0x0000d40001187983 */ /* 0x000ea20000300800 */
[----:B------:R-:W-:-:S03]  /*15340*/  IADD3 R16, P3, R16, R28, RZ ;  /* 0x0000001c10107210 */ /* 0x000fc60007f7e0ff */
[----:B------:R0:W-:Y:S04]  /*15350*/  STL [R1+0x448c], R18 ;  /* 0x00448c1201007387 */ /* 0x0001e80000100800 */
[----:B------:R1:W-:Y:S04]  /*15360*/  STL [R1+0x4488], R17 ;  /* 0x0044881101007387 */ /* 0x0003e80000100800 */
[----:B0-----:R-:W2:Y:S01]  /*15370*/  LDL.LU R18, [R1+0x358] ;  /* 0x0003580001127983 */ /* 0x001ea20000300800 */
[----:B-1----:R-:W-:-:S03]  /*15380*/  IMAD.X R17, R25, 0x1, R9, P4 ;  /* 0x0000000119117824 */ /* 0x002fc600020e0609 */
[----:B------:R-:W-:Y:S04]  /*15390*/  STL [R1+0x4480], R16 ;  /* 0x0044801001007387 */ /* 0x000fe80000100800 */
[----:B------:R-:W2:Y:S04]  /*153a0*/  LDL.LU R23, [R1+0xb0] ;  /* 0x0000b00001177983 */ /* 0x000ea80000300800 */
[----:B------:R0:W-:Y:S01]  /*153b0*/  STL [R1+0x4474], R17 ;  /* 0x0044741101007387 */ /* 0x0001e20000100800 */
[----:B------:R-:W-:-:S03]  /*153c0*/  IMAD.X R19, R26, 0x1, R8, P5 ;  /* 0x000000011a137824 */ /* 0x000fc600028e0608 */
[----:B0-----:R-:W2:Y:S01]  /*153d0*/  LDL.LU R17, [R1+0x35c] ;  /* 0x00035c0001117983 */ /* 0x001ea20000300800 */
[C---:B----4-:R-:W-:Y:S02]  /*153e0*/  IADD3 R16, P4, R15.reuse, R3, RZ ;  /* 0x000000030f107210 */ /* 0x050fe40007f9e0ff */
[----:B------:R-:W-:-:S03]  /*153f0*/  IADD3 R15, P5, R15, R28, RZ ;  /* 0x0000001c0f0f7210 */ /* 0x000fc60007fbe0ff */
[----:B------:R0:W-:Y:S04]  /*15400*/  STL [R1+0x447c], R16 ;  /* 0x00447c1001007387 */ /* 0x0001e80000100800 */
[----:B------:R-:W-:Y:S04]  /*15410*/  STL [R1+0x4478], R19 ;  /* 0x0044781301007387 */ /* 0x000fe80000100800 */
[----:B------:R-:W4:Y:S01]  /*15420*/  LDL.LU R22, [R1+0x9c] ;  /* 0x00009c0001167983 */ /* 0x000f220000300800 */
[----:B0-----:R-:W-:-:S03]  /*15430*/  IMAD.X R16, R26, 0x1, R9, P6 ;  /* 0x000000011a107824 */ /* 0x001fc600030e0609 */
[----:B------:R-:W-:Y:S04]  /*15440*/  STL [R1+0x4470], R15 ;  /* 0x0044700f01007387 */ /* 0x000fe80000100800 */
[----:B------:R0:W-:Y:S04]  /*15450*/  STL [R1+0x4464], R16 ;  /* 0x0044641001007387 */ /* 0x0001e80000100800 */
[----:B0-----:R-:W4:Y:S01]  /*15460*/  LDL.LU R16, [R1+0x360] ;  /* 0x0003600001107983 */ /* 0x001f220000300800 */
[----:B------:R-:W-:Y:S01]  /*15470*/  IMAD.X R19, R27, 0x1, R8, P0 ;  /* 0x000000011b137824 */ /* 0x000fe200000e0608 */
[----:B------:R-:W-:-:S02]  /*15480*/  SHF.R.S32.HI R29, RZ, 0x1f, R29 ;  /* 0x0000001fff1d7819 */ /* 0x000fc4000001141d */
[----:B---3--:R-:W-:-:S05]  /*15490*/  IADD3 R15, P6, R14, R3, RZ ;  /* 0x000000030e0f7210 */ /* 0x008fca0007fde0ff */
[----:B------:R0:W-:Y:S04]  /*154a0*/  STL [R1+0x446c], R15 ;  /* 0x00446c0f01007387 */ /* 0x0001e80000100800 */
[----:B------:R1:W-:Y:S04]  /*154b0*/  STL [R1+0x4468], R19 ;  /* 0x0044681301007387 */ /* 0x0003e80000100800 */
[----:B------:R-:W3:Y:S01]  /*154c0*/  LDL.LU R21, [R1+0x80] ;  /* 0x0000800001157983 */ /* 0x000ee20000300800 */
[----:B0-----:R-:W-:Y:S01]  /*154d0*/  IADD3 R15, P0, R14, R28, RZ ;  /* 0x0000001c0e0f7210 */ /* 0x001fe20007f1e0ff */
[----:B------:R-:W-:-:S04]  /*154e0*/  IMAD.X R14, R27, 0x1, R9, P1 ;  /* 0x000000011b0e7824 */ /* 0x000fc800008e0609 */
[----:B------:R0:W-:Y:S04]  /*154f0*/  STL [R1+0x4460], R15 ;  /* 0x0044600f01007387 */ /* 0x0001e80000100800 */
[----:B------:R-:W3:Y:S01]  /*15500*/  LDL.LU R20, [R1+0x364] ;  /* 0x0003640001147983 */ /* 0x000ee20000300800 */
[----:B-1----:R-:W-:-:S03]  /*15510*/  IMAD.X R19, R29, 0x1, R8, P2 ;  /* 0x000000011d137824 */ /* 0x002fc600010e0608 */
[----:B------:R5:W-:Y:S04]  /*15520*/  STL [R1+0x4454], R14 ;  /* 0x0044540e01007387 */ /* 0x000be80000100800 */
[----:B0-----:R-:W3:Y:S01]  /*15530*/  LDL.LU R15, [R1+0x6c] ;  /* 0x00006c00010f7983 */ /* 0x001ee20000300800 */
[----:B-----5:R-:W-:-:S05]  /*15540*/  IADD3 R14, P1, R13, R3, RZ ;  /* 0x000000030d0e7210 */ /* 0x020fca0007f3e0ff */
[----:B------:R0:W-:Y:S04]  /*15550*/  STL [R1+0x445c], R14 ;  /* 0x00445c0e01007387 */ /* 0x0001e80000100800 */
[----:B0-----:R-:W5:Y:S04]  /*15560*/  LDL.LU R14, [R1+0x368] ;  /* 0x00036800010e7983 */ /* 0x001f680000300800 */
[----:B------:R0:W-:Y:S02]  /*15570*/  STL [R1+0x4458], R19 ;  /* 0x0044581301007387 */ /* 0x0001e40000100800 */
[----:B0-----:R-:W-:Y:S01]  /*15580*/  IADD3 R19, P2, R13, R28, RZ ;  /* 0x0000001c0d137210 */ /* 0x001fe20007f5e0ff */
[----:B------:R-:W-:-:S04]  /*15590*/  IMAD.X R13, R29, 0x1, R9, P3 ;  /* 0x000000011d0d7824 */ /* 0x000fc800018e0609 */
[----:B------:R0:W-:Y:S01]  /*155a0*/  STL [R1+0x4450], R19 ;  /* 0x0044501301007387 */ /* 0x0001e20000100800 */
[----:B--2---:R-:W-:-:S03]  /*155b0*/  IADD3 R25, P3, R12, R3, RZ ;  /* 0x000000030c197210 */ /* 0x004fc60007f7e0ff */
[----:B0-----:R-:W2:Y:S04]  /*155c0*/  LDL.LU R19, [R1+0x4c] ;  /* 0x00004c0001137983 */ /* 0x001ea80000300800 */
[----:B------:R0:W-:Y:S04]  /*155d0*/  STL [R1+0x4444], R13 ;  /* 0x0044440d01007387 */ /* 0x0001e80000100800 */
[----:B0-----:R-:W2:Y:S01]  /*155e0*/  LDL.LU R13, [R1+0x36c] ;  /* 0x00036c00010d7983 */ /* 0x001ea20000300800 */
[----:B------:R-:W-:-:S03]  /*155f0*/  IMAD.X R26, R11, 0x1, R8, P4 ;  /* 0x000000010b1a7824 */ /* 0x000fc600020e0608 */
[----:B------:R0:W-:Y:S01]  /*15600*/  STL [R1+0x444c], R25 ;  /* 0x00444c1901007387 */ /* 0x0001e20000100800 */
[----:B------:R-:W-:-:S03]  /*15610*/  IMAD.X R11, R11, 0x1, R9, P5 ;  /* 0x000000010b0b7824 */ /* 0x000fc600028e0609 */
[----:B------:R1:W-:Y:S01]  /*15620*/  STL [R1+0x4448], R26 ;  /* 0x0044481a01007387 */ /* 0x0003e20000100800 */
[----:B0-----:R-:W-:-:S03]  /*15630*/  IADD3 R25, P4, R12, R28, RZ ;  /* 0x0000001c0c197210 */ /* 0x001fc60007f9e0ff */
[----:B------:R-:W2:Y:S04]  /*15640*/  LDL.LU R12, [R1+0x3c] ;  /* 0x00003c00010c7983 */ /* 0x000ea80000300800 */
[----:B------:R-:W-:Y:S01]  /*15650*/  STL [R1+0x443c], R25 ;  /* 0x00443c1901007387 */ /* 0x000fe20000100800 */
[----:B-1----:R-:W-:-:S03]  /*15660*/  IADD3 R26, P5, R24, R3, RZ ;  /* 0x00000003181a7210 */ /* 0x002fc60007fbe0ff */
[----:B------:R0:W-:Y:S04]  /*15670*/  STL [R1+0x4434], R11 ;  /* 0x0044340b01007387 */ /* 0x0001e80000100800 */
[----:B0-----:R-:W2:Y:S01]  /*15680*/  LDL.LU R11, [R1+0x370] ;  /* 0x00037000010b7983 */ /* 0x001ea20000300800 */
[----:B------:R-:W-:Y:S01]  /*15690*/  IMAD.X R25, R18, 0x1, R8, P6 ;  /* 0x0000000112197824 */ /* 0x000fe200030e0608 */
[----:B------:R-:W-:Y:S02]  /*156a0*/  IADD3 R24, P6, R24, R28, RZ ;  /* 0x0000001c18187210 */ /* 0x000fe40007fde0ff */
[----:B------:R0:W-:Y:S01]  /*156b0*/  STL [R1+0x4440], R26 ;  /* 0x0044401a01007387 */ /* 0x0001e20000100800 */
[----:B------:R-:W-:-:S03]  /*156c0*/  IMAD.X R18, R18, 0x1, R9, P0 ;  /* 0x0000000112127824 */ /* 0x000fc600000e0609 */
[----:B------:R1:W-:Y:S04]  /*156d0*/  STL [R1+0x4438], R25 ;  /* 0x0044381901007387 */ /* 0x0003e80000100800 */
[----:B------:R1:W-:Y:S01]  /*156e0*/  STL [R1+0x442c], R24 ;  /* 0x00442c1801007387 */ /* 0x0003e20000100800 */
[----:B------:R-:W-:Y:S01]  /*156f0*/  SHF.R.S32.HI R7, RZ, 0x1f, R0 ;  /* 0x0000001fff077819 */ /* 0x000fe20000011400 */
[----:B------:R-:W-:Y:S01]  /*15700*/  UIMAD UR5, UR5, 0x69, URZ ;  /* 0x00000069050578a4 */ /* 0x000fe2000f8e023f */
[----:B0-----:R-:W0:Y:S01]  /*15710*/  LDC R26, c[0x0][0x230] ;  /* 0x00008c00ff1a7b82 */ /* 0x001e220000000800 */
[----:B-1----:R-:W-:Y:S01]  /*15720*/  IADD3 R25, P0, R23, R3, RZ ;  /* 0x0000000317197210 */ /* 0x002fe20007f1e0ff */
[----:B------:R1:W-:Y:S01]  /*15730*/  STL [R1+0x4424], R18 ;  /* 0x0044241201007387 */ /* 0x0003e20000100800 */
[----:B------:R-:W-:-:S03]  /*15740*/  IMAD.X R24, R17, 0x1, R8, P1 ;  /* 0x0000000111187824 */ /* 0x000fc600008e0608 */
[----:B-1----:R-:W2:Y:S04]  /*15750*/  LDL.LU R18, [R1+0x374] ;  /* 0x0003740001127983 */ /* 0x002ea80000300800 */
[----:B------:R1:W-:Y:S04]  /*15760*/  STL [R1+0x4430], R25 ;  /* 0x0044301901007387 */ /* 0x0003e80000100800 */
[----:B------:R1:W-:Y:S02]  /*15770*/  STL [R1+0x4428], R24 ;  /* 0x0044281801007387 */ /* 0x0003e40000100800 */
[----:B-1----:R-:W-:Y:S01]  /*15780*/  IADD3 R25, P1, R23, R28, RZ ;  /* 0x0000001c17197210 */ /* 0x002fe20007f3e0ff */
[----:B------:R-:W-:-:S04]  /*15790*/  IMAD.X R24, R17, 0x1, R9, P2 ;  /* 0x0000000111187824 */ /* 0x000fc800010e0609 */
[----:B------:R-:W-:Y:S04]  /*157a0*/  STL [R1+0x441c], R25 ;  /* 0x00441c1901007387 */ /* 0x000fe80000100800 */
[----:B------:R-:W2:Y:S04]  /*157b0*/  LDL.LU R17, [R1+0x378] ;  /* 0x0003780001117983 */ /* 0x000ea80000300800 */
[----:B------:R1:W-:Y:S01]  /*157c0*/  STL [R1+0x4414], R24 ;  /* 0x0044141801007387 */ /* 0x0003e20000100800 */
[----:B----4-:R-:W-:-:S05]  /*157d0*/  IADD3 R23, P2, R22, R3, RZ ;  /* 0x0000000316177210 */ /* 0x010fca0007f5e0ff */
[----:B------:R4:W-:Y:S01]  /*157e0*/  STL [R1+0x4420], R23 ;  /* 0x0044201701007387 */ /* 0x0009e20000100800 */
[----:B-1----:R-:W-:Y:S01]  /*157f0*/  IMAD.X R24, R16, 0x1, R8, P3 ;  /* 0x0000000110187824 */ /* 0x002fe200018e0608 */
[----:B----4-:R-:W-:Y:S01]  /*15800*/  IADD3 R23, P3, R22, R28, RZ ;  /* 0x0000001c16177210 */ /* 0x010fe20007f7e0ff */
[----:B------:R-:W-:-:S03]  /*15810*/  IMAD.X R22, R16, 0x1, R9, P4 ;  /* 0x0000000110167824 */ /* 0x000fc600020e0609 */
[----:B------:R-:W-:Y:S04]  /*15820*/  STL [R1+0x4418], R24 ;  /* 0x0044181801007387 */ /* 0x000fe80000100800 */
[----:B------:R-:W4:Y:S04]  /*15830*/  LDL.LU R16, [R1+0x37c] ;  /* 0x00037c0001107983 */ /* 0x000f280000300800 */
[----:B------:R3:W-:Y:S04]  /*15840*/  STL [R1+0x440c], R23 ;  /* 0x00440c1701007387 */ /* 0x0007e80000100800 */
[----:B------:R1:W-:Y:S01]  /*15850*/  STL [R1+0x4404], R22 ;  /* 0x0044041601007387 */ /* 0x0003e20000100800 */
[----:B---3--:R-:W-:-:S05]  /*15860*/  IADD3 R23, P4, R21, R3, RZ ;  /* 0x0000000315177210 */ /* 0x008fca0007f9e0ff */
[----:B------:R-:W-:Y:S01]  /*15870*/  STL [R1+0x4410], R23 ;  /* 0x0044101701007387 */ /* 0x000fe20000100800 */
[C---:B-1----:R-:W-:Y:S01]  /*15880*/  IMAD.X R22, R20.reuse, 0x1, R8, P5 ;  /* 0x0000000114167824 */ /* 0x042fe200028e0608 */
[----:B------:R-:W-:Y:S01]  /*15890*/  IADD3 R21, P5, R21, R28, RZ ;  /* 0x0000001c15157210 */ /* 0x000fe20007fbe0ff */
[----:B------:R-:W-:-:S03]  /*158a0*/  IMAD.X R20, R20, 0x1, R9, P6 ;  /* 0x0000000114147824 */ /* 0x000fc600030e0609 */
[----:B------:R1:W-:Y:S04]  /*158b0*/  STL [R1+0x4408], R22 ;  /* 0x0044081601007387 */ /* 0x0003e80000100800 */
[----:B------:R5:W-:Y:S01]  /*158c0*/  STL [R1+0x43fc], R21 ;  /* 0x0043fc1501007387 */ /* 0x000be20000100800 */
[----:B-1----:R-:W-:-:S03]  /*158d0*/  IADD3 R22, P6, R15, R3, RZ ;  /* 0x000000030f167210 */ /* 0x002fc60007fde0ff */
[----:B------:R1:W-:Y:S04]  /*158e0*/  STL [R1+0x43f4], R20 ;  /* 0x0043f41401007387 */ /* 0x0003e80000100800 */
[----:B------:R-:W-:Y:S01]  /*158f0*/  STL [R1+0x4400], R22 ;  /* 0x0044001601007387 */ /* 0x000fe20000100800 */
[C---:B-----5:R-:W-:Y:S01]  /*15900*/  IMAD.X R21, R14.reuse, 0x1, R8, P0 ;  /* 0x000000010e157824 */ /* 0x060fe200000e0608 */
[----:B-1----:R-:W-:Y:S01]  /*15910*/  IADD3 R20, P0, R15, R28, RZ ;  /* 0x0000001c0f147210 */ /* 0x002fe20007f1e0ff */
[----:B------:R-:W-:Y:S01]  /*15920*/  IMAD.X R14, R14, 0x1, R9, P1 ;  /* 0x000000010e0e7824 */ /* 0x000fe200008e0609 */
[----:B------:R-:W3:Y:S04]  /*15930*/  LDL.LU R15, [R1+0x384] ;  /* 0x00038400010f7983 */ /* 0x000ee80000300800 */
[----:B------:R-:W-:Y:S04]  /*15940*/  STL [R1+0x43f8], R21 ;  /* 0x0043f81501007387 */ /* 0x000fe80000100800 */
[----:B------:R-:W-:Y:S04]  /*15950*/  STL [R1+0x43ec], R20 ;  /* 0x0043ec1401007387 */ /* 0x000fe80000100800 */
[----:B------:R1:W-:Y:S04]  /*15960*/  STL [R1+0x43e4], R14 ;  /* 0x0043e40e01007387 */ /* 0x0003e80000100800 */
[----:B-1----:R-:W5:Y:S01]  /*15970*/  LDL.LU R14, [R1+0x388] ;  /* 0x00038800010e7983 */ /* 0x002f620000300800 */
[----:B--2---:R-:W-:-:S05]  /*15980*/  IADD3 R21, P1, R19, R3, RZ ;  /* 0x0000000313157210 */ /* 0x004fca0007f3e0ff */
[----:B------:R1:W-:Y:S01]  /*15990*/  STL [R1+0x43f0], R21 ;  /* 0x0043f01501007387 */ /* 0x0003e20000100800 */
[----:B------:R-:W-:Y:S01]  /*159a0*/  IMAD.X R20, R13, 0x1, R8, P2 ;  /* 0x000000010d147824 */ /* 0x000fe200010e0608 */
[----:B-1----:R-:W-:-:S04]  /*159b0*/  IADD3 R21, P2, R19, R28, RZ ;  /* 0x0000001c13157210 */ /* 0x002fc80007f5e0ff */
[----:B------:R1:W-:Y:S04]  /*159c0*/  STL [R1+0x43e8], R20 ;  /* 0x0043e81401007387 */ /* 0x0003e80000100800 */
[----:B------:R-:W-:Y:S01]  /*159d0*/  STL [R1+0x43dc], R21 ;  /* 0x0043dc1501007387 */ /* 0x000fe20000100800 */
[--C-:B-1----:R-:W-:Y:S01]  /*159e0*/  IMAD.X R20, R13, 0x1, R9.reuse, P3 ;  /* 0x000000010d147824 */ /* 0x102fe200018e0609 */
[C---:B------:R-:W-:Y:S02]  /*159f0*/  IADD3 R19, P3, R12.reuse, R3, RZ ;  /* 0x000000030c137210 */ /* 0x040fe40007f7e0ff */
[----:B------:R-:W2:Y:S04]  /*15a00*/  LDL.LU R13, [R1+0x38c] ;  /* 0x00038c00010d7983 */ /* 0x000ea80000300800 */
[----:B------:R1:W-:Y:S04]  /*15a10*/  STL [R1+0x43d4], R20 ;  /* 0x0043d41401007387 */ /* 0x0003e80000100800 */
[----:B------:R0:W-:Y:S01]  /*15a20*/  STL [R1+0x43e0], R19 ;  /* 0x0043e01301007387 */ /* 0x0001e20000100800 */
[C---:B-1----:R-:W-:Y:S01]  /*15a30*/  IMAD.X R20, R11.reuse, 0x1, R8, P4 ;  /* 0x000000010b147824 */ /* 0x042fe200020e0608 */
[----:B0-----:R-:W-:Y:S01]  /*15a40*/  IADD3 R19, P4, R12, R28, RZ ;  /* 0x0000001c0c137210 */ /* 0x001fe20007f9e0ff */
[----:B------:R-:W-:-:S03]  /*15a50*/  IMAD.X R11, R11, 0x1, R9, P5 ;  /* 0x000000010b0b7824 */ /* 0x000fc600028e0609 */
[----:B------:R0:W-:Y:S04]  /*15a60*/  STL [R1+0x43d8], R20 ;  /* 0x0043d81401007387 */ /* 0x0001e80000100800 */
[----:B------:R-:W2:Y:S04]  /*15a70*/  LDL.LU R12, [R1+0x390] ;  /* 0x00039000010c7983 */ /* 0x000ea80000300800 */
[----:B------:R-:W-:Y:S01]  /*15a80*/  STL [R1+0x43cc], R19 ;  /* 0x0043cc1301007387 */ /* 0x000fe20000100800 */
[----:B0-----:R-:W-:-:S03]  /*15a90*/  IADD3 R20, P5, R0, R3, RZ ;  /* 0x0000000300147210 */ /* 0x001fc60007fbe0ff */
[----:B------:R0:W-:Y:S04]  /*15aa0*/  STL [R1+0x43c4], R11 ;  /* 0x0043c40b01007387 */ /* 0x0001e80000100800 */
[----:B0-----:R-:W2:Y:S01]  /*15ab0*/  LDL.LU R11, [R1+0x394] ;  /* 0x00039400010b7983 */ /* 0x001ea20000300800 */
[--C-:B------:R-:W-:Y:S01]  /*15ac0*/  IMAD.X R19, R18, 0x1, R8.reuse, P6 ;  /* 0x0000000112137824 */ /* 0x100fe200030e0608 */
[-C--:B------:R-:W-:Y:S01]  /*15ad0*/  IADD3 R0, P6, R0, R28.reuse, RZ ;  /* 0x0000001c00007210 */ /* 0x080fe20007fde0ff */
[--C-:B------:R-:W-:Y:S01]  /*15ae0*/  IMAD.X R18, R18, 0x1, R9.reuse, P0 ;  /* 0x0000000112127824 */ /* 0x100fe200000e0609 */
[----:B------:R-:W-:Y:S04]  /*15af0*/  STL [R1+0x43d0], R20 ;  /* 0x0043d01401007387 */ /* 0x000fe80000100800 */
[----:B------:R0:W-:Y:S04]  /*15b00*/  STL [R1+0x43c8], R19 ;  /* 0x0043c81301007387 */ /* 0x0001e80000100800 */
[----:B------:R1:W-:Y:S04]  /*15b10*/  STL [R1+0x43bc], R0 ;  /* 0x0043bc0001007387 */ /* 0x0003e80000100800 */
[----:B------:R1:W-:Y:S01]  /*15b20*/  STL [R1+0x43b4], R18 ;  /* 0x0043b41201007387 */ /* 0x0003e20000100800 */
[C---:B0-----:R-:W-:Y:S01]  /*15b30*/  IADD3 R19, P0, R2.reuse, R3, RZ ;  /* 0x0000000302137210 */ /* 0x041fe20007f1e0ff */
[C---:B-1----:R-:W-:Y:S01]  /*15b40*/  IMAD.X R0, R17.reuse, 0x1, R8, P1 ;  /* 0x0000000111007824 */ /* 0x042fe200008e0608 */
[----:B------:R-:W-:Y:S01]  /*15b50*/  IADD3 R18, P1, R2, R28, RZ ;  /* 0x0000001c02127210 */ /* 0x000fe20007f3e0ff */
[----:B------:R-:W-:-:S02]  /*15b60*/  IMAD.X R2, R17, 0x1, R9, P2 ;  /* 0x0000000111027824 */ /* 0x000fc400010e0609 */
[----:B------:R-:W-:Y:S04]  /*15b70*/  STL [R1+0x43c0], R19 ;  /* 0x0043c01301007387 */ /* 0x000fe80000100800 */
[----:B------:R0:W-:Y:S04]  /*15b80*/  STL [R1+0x43b8], R0 ;  /* 0x0043b80001007387 */ /* 0x0001e80000100800 */
[----:B------:R-:W-:Y:S04]  /*15b90*/  STL [R1+0x43ac], R18 ;  /* 0x0043ac1201007387 */ /* 0x000fe80000100800 */
[----:B------:R1:W-:Y:S01]  /*15ba0*/  STL [R1+0x43a4], R2 ;  /* 0x0043a40201007387 */ /* 0x0003e20000100800 */
[----:B0-----:R-:W-:-:S05]  /*15bb0*/  IADD3 R0, P2, R4, R3, RZ ;  /* 0x0000000304007210 */ /* 0x001fca0007f5e0ff */
[----:B------:R0:W-:Y:S01]  /*15bc0*/  STL [R1+0x43b0], R0 ;  /* 0x0043b00001007387 */ /* 0x0001e20000100800 */
[--C-:B----4-:R-:W-:Y:S01]  /*15bd0*/  IMAD.X R17, R16, 0x1, R8.reuse, P3 ;  /* 0x0000000110117824 */ /* 0x110fe200018e0608 */
[----:B-1----:R-:W-:Y:S01]  /*15be0*/  IADD3 R2, P3, R4, R28, RZ ;  /* 0x0000001c04027210 */ /* 0x002fe20007f7e0ff */
[----:B0-----:R-:W-:Y:S01]  /*15bf0*/  IMAD.X R0, R16, 0x1, R9, P4 ;  /* 0x0000000110007824 */ /* 0x001fe200020e0609 */
[----:B------:R-:W-:Y:S02]  /*15c00*/  IADD3 R4, P4, R5, R3, RZ ;  /* 0x0000000305047210 */ /* 0x000fe40007f9e0ff */
[----:B------:R-:W-:Y:S04]  /*15c10*/  STL [R1+0x43a8], R17 ;  /* 0x0043a81101007387 */ /* 0x000fe80000100800 */
[----:B------:R0:W-:Y:S04]  /*15c20*/  STL [R1+0x439c], R2 ;  /* 0x00439c0201007387 */ /* 0x0001e80000100800 */
[----:B------:R-:W-:Y:S01]  /*15c30*/  STL [R1+0x4394], R0 ;  /* 0x0043940001007387 */ /* 0x000fe20000100800 */
[----:B0-----:R-:W-:-:S03]  /*15c40*/  IMAD.X R2, R7, 0x1, R8, P5 ;  /* 0x0000000107027824 */ /* 0x001fc600028e0608 */
[----:B------:R0:W-:Y:S04]  /*15c50*/  STL [R1+0x43a0], R4 ;  /* 0x0043a00401007387 */ /* 0x0001e80000100800 */
[----:B------:R-:W-:Y:S01]  /*15c60*/  STL [R1+0x4398], R2 ;  /* 0x0043980201007387 */ /* 0x000fe20000100800 */
[----:B0-----:R-:W-:-:S03]  /*15c70*/  IMAD.X R4, R7, 0x1, R9, P6 ;  /* 0x0000000107047824 */ /* 0x001fc600030e0609 */
[----:B------:R-:W4:Y:S01]  /*15c80*/  LDL.LU R7, [R1+0x50cc] ;  /* 0x0050cc0001077983 */ /* 0x000f220000300800 */
[----:B------:R-:W-:-:S05]  /*15c90*/  IADD3 R0, P5, R5, R28, RZ ;  /* 0x0000001c05007210 */ /* 0x000fca0007fbe0ff */
[----:B------:R0:W-:Y:S04]  /*15ca0*/  STL [R1+0x438c], R0 ;  /* 0x00438c0001007387 */ /* 0x0001e80000100800 */
[----:B------:R1:W-:Y:S01]  /*15cb0*/  STL [R1+0x4384], R4 ;  /* 0x0043840401007387 */ /* 0x0003e20000100800 */
[----:B0-----:R-:W-:-:S05]  /*15cc0*/  IADD3 R0, P6, R10, R3, RZ ;  /* 0x000000030a007210 */ /* 0x001fca0007fde0ff */
[----:B------:R0:W-:Y:S01]  /*15cd0*/  STL [R1+0x4390], R0 ;  /* 0x0043900001007387 */ /* 0x0001e20000100800 */
[C---:B---3--:R-:W-:Y:S01]  /*15ce0*/  IMAD.X R2, R15.reuse, 0x1, R8, P0 ;  /* 0x000000010f027824 */ /* 0x048fe200000e0608 */
[----:B-1----:R-:W-:Y:S01]  /*15cf0*/  IADD3 R4, P0, R10, R28, RZ ;  /* 0x0000001c0a047210 */ /* 0x002fe20007f1e0ff */
[----:B0-----:R-:W-:-:S03]  /*15d00*/  IMAD.X R0, R15, 0x1, R9, P1 ;  /* 0x000000010f007824 */ /* 0x001fc600008e0609 */
[----:B------:R0:W-:Y:S04]  /*15d10*/  STL [R1+0x4388], R2 ;  /* 0x0043880201007387 */ /* 0x0001e80000100800 */
[----:B------:R5:W-:Y:S04]  /*15d20*/  STL [R1+0x437c], R4 ;  /* 0x00437c0401007387 */ /* 0x000be80000100800 */
[----:B------:R1:W-:Y:S01]  /*15d30*/  STL [R1+0x4374], R0 ;  /* 0x0043740001007387 */ /* 0x0003e20000100800 */
[----:B0-----:R-:W-:Y:S01]  /*15d40*/  IADD3 R2, P1, R6, R3, RZ ;  /* 0x0000000306027210 */ /* 0x001fe20007f3e0ff */
[----:B-----5:R-:W-:Y:S01]  /*15d50*/  IMAD.X R4, R14, 0x1, R8, P2 ;  /* 0x000000010e047824 */ /* 0x020fe200010e0608 */
[----:B-1----:R-:W-:-:S03]  /*15d60*/  IADD3 R0, P2, R6, R28, RZ ;  /* 0x0000001c06007210 */ /* 0x002fc60007f5e0ff */
[----:B------:R0:W-:Y:S04]  /*15d70*/  STL [R1+0x4380], R2 ;  /* 0x0043800201007387 */ /* 0x0001e80000100800 */
[----:B------:R-:W-:Y:S04]  /*15d80*/  STL [R1+0x4378], R4 ;  /* 0x0043780401007387 */ /* 0x000fe80000100800 */
[----:B------:R2:W-:Y:S01]  /*15d90*/  STL [R1+0x4370], R0 ;  /* 0x0043700001007387 */ /* 0x0005e20000100800 */
[----:B0-----:R-:W-:-:S05]  /*15da0*/  IMAD.X R2, R14, 0x1, R9, P3 ;  /* 0x000000010e027824 */ /* 0x001fca00018e0609 */
[----:B------:R0:W-:Y:S01]  /*15db0*/  STL [R1+0x436c], R2 ;  /* 0x00436c0201007387 */ /* 0x0001e20000100800 */
[----:B--2---:R-:W-:Y:S01]  /*15dc0*/  IMAD.X R0, R13, 0x1, R8, P4 ;  /* 0x000000010d007824 */ /* 0x004fe200020e0608 */
[C---:B----4-:R-:W-:Y:S02]  /*15dd0*/  IADD3 R3, P3, R7.reuse, R3, RZ ;  /* 0x0000000307037210 */ /* 0x050fe40007f7e0ff */
[----:B0-----:R-:W-:-:S03]  /*15de0*/  IADD3 R2, P4, R7, R28, RZ ;  /* 0x0000001c07027210 */ /* 0x001fc60007f9e0ff */
[----:B------:R0:W-:Y:S04]  /*15df0*/  STL [R1+0x4368], R3 ;  /* 0x0043680301007387 */ /* 0x0001e80000100800 */
[----:B------:R1:W-:Y:S01]  /*15e00*/  STL [R1+0x4364], R0 ;  /* 0x0043640001007387 */ /* 0x0003e20000100800 */
[----:B------:R-:W-:-:S03]  /*15e10*/  SHF.R.S32.HI R7, RZ, 0x1f, R7 ;  /* 0x0000001fff077819 */ /* 0x000fc60000011407 */
[----:B------:R2:W-:Y:S01]  /*15e20*/  STL [R1+0x4360], R2 ;  /* 0x0043600201007387 */ /* 0x0005e20000100800 */
[C---:B0-----:R-:W-:Y:S02]  /*15e30*/  IMAD.X R3, R12.reuse, 0x1, R8, P6 ;  /* 0x000000010c037824 */ /* 0x041fe400030e0608 */
[--C-:B-1----:R-:W-:Y:S02]  /*15e40*/  IMAD.X R0, R13, 0x1, R9.reuse, P5 ;  /* 0x000000010d007824 */ /* 0x102fe400028e0609 */
[----:B--2---:R-:W-:-:S03]  /*15e50*/  IMAD.X R2, R12, 0x1, R9, P0 ;  /* 0x000000010c027824 */ /* 0x004fc600000e0609 */
[----:B------:R0:W-:Y:S04]  /*15e60*/  STL [R1+0x434c], R0 ;  /* 0x00434c0001007387 */ /* 0x0001e80000100800 */
[----:B------:R1:W-:Y:S01]  /*15e70*/  STL [R1+0x4350], R3 ;  /* 0x0043500301007387 */ /* 0x0003e20000100800 */
[----:B0-----:R-:W-:-:S03]  /*15e80*/  IMAD.X R0, R11, 0x1, R8, P1 ;  /* 0x000000010b007824 */ /* 0x001fc600008e0608 */
[----:B------:R0:W-:Y:S01]  /*15e90*/  STL [R1+0x4354], R2 ;  /* 0x0043540201007387 */ /* 0x0001e20000100800 */
[----:B-1----:R-:W-:-:S03]  /*15ea0*/  IMAD.X R3, R11, 0x1, R9, P2 ;  /* 0x000000010b037824 */ /* 0x002fc600010e0609 */
[----:B------:R1:W-:Y:S01]  /*15eb0*/  STL [R1+0x4358], R0 ;  /* 0x0043580001007387 */ /* 0x0003e20000100800 */
[----:B0-----:R-:W-:-:S03]  /*15ec0*/  IMAD.X R2, R7, 0x1, R8, P3 ;  /* 0x0000000107027824 */ /* 0x001fc600018e0608 */
[----:B------:R0:W-:Y:S01]  /*15ed0*/  STL [R1+0x435c], R3 ;  /* 0x00435c0301007387 */ /* 0x0001e20000100800 */
[----:B-1----:R-:W-:-:S03]  /*15ee0*/  IMAD.X R0, R7, 0x1, R9, P4 ;  /* 0x0000000107007824 */ /* 0x002fc600020e0609 */
[----:B------:R-:W2:Y:S04]  /*15ef0*/  LDL.LU R18, [R1+0x3b4] ;  /* 0x0003b40001127983 */ /* 0x000ea80000300800 */
[----:B------:R1:W-:Y:S04]  /*15f00*/  STL [R1+0x4348], R2 ;  /* 0x0043480201007387 */ /* 0x0003e80000100800 */
[----:B------:R-:W3:Y:S04]  /*15f10*/  LDL.LU R17, [R1+0x3b0] ;  /* 0x0003b00001117983 */ /* 0x000ee80000300800 */
[----:B------:R4:W-:Y:S04]  /*15f20*/  STL [R1+0x2384], R0 ;  /* 0x0023840001007387 */ /* 0x0009e80000100800 */
[----:B------:R-:W5:Y:S04]  /*15f30*/  LDL.LU R16, [R1+0x3ac] ;  /* 0x0003ac0001107983 */ /* 0x000f680000300800 */
[----:B------:R-:W4:Y:S04]  /*15f40*/  LDL.LU R15, [R1+0x3a8] ;  /* 0x0003a800010f7983 */ /* 0x000f280000300800 */
[----:B------:R-:W4:Y:S04]  /*15f50*/  LDL.LU R14, [R1+0x3a4] ;  /* 0x0003a400010e7983 */ /* 0x000f280000300800 */
[----:B------:R-:W0:Y:S04]  /*15f60*/  LDL.LU R13, [R1+0x3a0] ;  /* 0x0003a000010d7983 */ /* 0x000e280000300800 */
[----:B------:R-:W1:Y:S04]  /*15f70*/  LDL.LU R12, [R1+0x39c] ;  /* 0x00039c00010c7983 */ /* 0x000e680000300800 */
[----:B------:R-:W4:Y:S01]  /*15f80*/  LDL.LU R11, [R1+0x398] ;  /* 0x00039800010b7983 */ /* 0x000f220000300800 */
[----:B--2---:R-:W-:-:S02]  /*15f90*/  IMAD R8, R18, UR56, RZ ;  /* 0x0000003812087c24 */ /* 0x004fc4000f8e02ff */
[----:B---3--:R-:W-:Y:S02]  /*15fa0*/  IMAD R7, R17, UR56, RZ ;  /* 0x0000003811077c24 */ /* 0x008fe4000f8e02ff */
[----:B-----5:R-:W-:Y:S01]  /*15fb0*/  IMAD R6, R16, UR56, RZ ;  /* 0x0000003810067c24 */ /* 0x020fe2000f8e02ff */
[----:B------:R-:W-:Y:S01]  /*15fc0*/  IADD3 R16, P4, R8, UR34, RZ ;  /* 0x0000002208107c10 */ /* 0x000fe2000ff9e0ff */
[----:B----4-:R-:W-:Y:S01]  /*15fd0*/  IMAD R5, R15, UR56, RZ ;  /* 0x000000380f057c24 */ /* 0x010fe2000f8e02ff */
[----:B------:R-:W-:Y:S01]  /*15fe0*/  IADD3 R18, P5, R7, UR34, RZ ;  /* 0x0000002207127c10 */ /* 0x000fe2000ffbe0ff */
[----:B------:R-:W-:Y:S01]  /*15ff0*/  IMAD R4, R14, UR56, RZ ;  /* 0x000000380e047c24 */ /* 0x000fe2000f8e02ff */
[----:B------:R-:W-:Y:S01]  /*16000*/  IADD3 R19, P3, R6, UR34, RZ ;  /* 0x0000002206137c10 */ /* 0x000fe2000ff7e0ff */
[----:B0-----:R-:W-:Y:S01]  /*16010*/  IMAD R3, R13, UR56, RZ ;  /* 0x000000380d037c24 */ /* 0x001fe2000f8e02ff */
[----:B------:R-:W-:Y:S01]  /*16020*/  IADD3 R20, P2, R5, UR34, RZ ;  /* 0x0000002205147c10 */ /* 0x000fe2000ff5e0ff */
[----:B-1----:R-:W-:Y:S01]  /*16030*/  IMAD R2, R12, UR56, RZ ;  /* 0x000000380c027c24 */ /* 0x002fe2000f8e02ff */
[----:B------:R-:W-:Y:S01]  /*16040*/  IADD3 R21, P1, R4, UR34, RZ ;  /* 0x0000002204157c10 */ /* 0x000fe2000ff3e0ff */
[----:B------:R-:W-:Y:S01]  /*16050*/  STL [R1+0x1d40], R16 ;  /* 0x001d401001007387 */ /* 0x000fe20000100800 */
[----:B------:R-:W-:Y:S01]  /*16060*/  IADD3 R22, P0, R3, UR34, RZ ;  /* 0x0000002203167c10 */ /* 0x000fe2000ff1e0ff */
[----:B------:R-:W-:Y:S01]  /*16070*/  IMAD R0, R11, UR56, RZ ;  /* 0x000000380b007c24 */ /* 0x000fe2000f8e02ff */
[----:B------:R-:W-:Y:S01]  /*16080*/  LEA.HI.X.SX32 R9, R8, UR35, 0x1, P4 ;  /* 0x0000002308097c11 */ /* 0x000fe2000a0f0eff */
[----:B------:R-:W-:Y:S01]  /*16090*/  STL [R1+0x1d48], R18 ;  /* 0x001d481201007387 */ /* 0x000fe20000100800 */
[----:B------:R-:W-:Y:S01]  /*160a0*/  IADD3 R23, P4, R2, UR34, RZ ;  /* 0x0000002202177c10 */ /* 0x000fe2000ff9e0ff */
[----:B------:R-:W-:Y:S01]  /*160b0*/  UIMAD UR7, UR7, 0x67, URZ ;  /* 0x00000067070778a4 */ /* 0x000fe2000f8e023f */
[----:B------:R-:W-:Y:S01]  /*160c0*/  LEA.HI.X.SX32 R10, R7, UR35, 0x1, P5 ;  /* 0x00000023070a7c11 */ /* 0x000fe2000a8f0eff */
[----:B------:R-:W-:Y:S01]  /*160d0*/  STL [R1+0x1d50], R19 ;  /* 0x001d501301007387 */ /* 0x000fe20000100800 */
[----:B------:R-:W-:Y:S01]  /*160e0*/  IADD3 R24, P5, R0, UR34, RZ ;  /* 0x0000002200187c10 */ /* 0x000fe2000ffbe0ff */
[----:B------:R-:W-:-:S02]  /*160f0*/  UIMAD UR34, UR13, 0x7f, URZ ;  /* 0x0000007f0d2278a4 */ /* 0x000fc4000f8e023f */
[----:B------:R-:W-:Y:S01]  /*16100*/  STL [R1+0x1d58], R20 ;  /* 0x001d581401007387 */ /* 0x000fe20000100800 */
[----:B------:R-:W-:Y:S01]  /*16110*/  LEA.HI.X.SX32 R11, R6, UR35, 0x1, P3 ;  /* 0x00000023060b7c11 */ /* 0x000fe200098f0eff */
[----:B------:R-:W-:Y:S02]  /*16120*/  UIMAD UR8, UR8, 0x66, URZ ;  /* 0x00000066080878a4 */ /* 0x000fe4000f8e023f */
[----:B------:R-:W-:Y:S01]  /*16130*/  STL [R1+0x1d60], R21 ;  /* 0x001d601501007387 */ /* 0x000fe20000100800 */
[----:B------:R-:W-:Y:S01]  /*16140*/  LEA.HI.X.SX32 R12, R5, UR35, 0x1, P2 ;  /* 0x00000023050c7c11 */ /* 0x000fe200090f0eff */
[----:B------:R-:W-:Y:S02]  /*16150*/  UIMAD UR9, UR9, 0x65, URZ ;  /* 0x00000065090978a4 */ /* 0x000fe4000f8e023f */
[----:B------:R-:W-:Y:S01]  /*16160*/  STL [R1+0x1d68], R22 ;  /* 0x001d681601007387 */ /* 0x000fe20000100800 */
[----:B------:R-:W-:Y:S01]  /*16170*/  LEA.HI.X.SX32 R13, R4, UR35, 0x1, P1 ;  /* 0x00000023040d7c11 */ /* 0x000fe200088f0eff */
        /* <DEDUP_REMOVED lines=11> */
[----:B------:R-:W-:Y:S01]  /*16230*/  IADD3 R0, P6, R24, UR34, RZ ;  /* 0x0000002218007c10 */ /* 0x000fe2000ffde0ff */
[----:B------:R-:W-:Y:S02]  /*16240*/  UIMAD UR15, UR15, 0x60, URZ ;  /* 0x000000600f0f78a4 */ /* 0x000fe4000f8e023f */
[----:B------:R-:W-:Y:S01]  /*16250*/  STL [R1+0x1d4c], R11 ;  /* 0x001d4c0b01007387 */ /* 0x000fe20000100800 */
[----:B------:R-:W-:Y:S02]  /*16260*/  UIMAD UR16, UR16, 0x5f, URZ ;  /* 0x0000005f101078a4 */ /* 0x000fe4000f8e023f */
[----:B------:R-:W-:Y:S01]  /*16270*/  UIMAD UR17, UR17, 0x5e, URZ ;  /* 0x0000005e111178a4 */ /* 0x000fe2000f8e023f */
[----:B------:R-:W-:Y:S01]  /*16280*/  STL [R1+0x1d54], R12 ;  /* 0x001d540c01007387 */ /* 0x000fe20000100800 */
[----:B------:R-:W-:Y:S02]  /*16290*/  UIMAD UR18, UR18, 0x5d, URZ ;  /* 0x0000005d121278a4 */ /* 0x000fe4000f8e023f */
[----:B------:R-:W-:Y:S01]  /*162a0*/  UIMAD UR19, UR19, 0x5c, URZ ;  /* 0x0000005c131378a4 */ /* 0x000fe2000f8e023f */
[----:B------:R-:W-:Y:S01]  /*162b0*/  STL [R1+0x1d5c], R13 ;  /* 0x001d5c0d01007387 */ /* 0x000fe20000100800 */
[----:B------:R-:W-:-:S02]  /*162c0*/  UIMAD UR20, UR20, 0x5b, URZ ;  /* 0x0000005b141478a4 */ /* 0x000fc4000f8e023f */
[----:B------:R-:W-:Y:S01]  /*162d0*/  UIMAD UR21, UR21, 0x5a, URZ ;  /* 0x0000005a151578a4 */ /* 0x000fe2000f8e023f */
        /* <DEDUP_REMOVED lines=9> */
[----:B------:R0:W-:Y:S01]  /*16370*/  STL [R1+0x238c], R0 ;  /* 0x00238c0001007387 */ /* 0x0001e20000100800 */
[----:B------:R-:W-:Y:S01]  /*16380*/  IADD3 R2, P4, R22, UR34, RZ ;  /* 0x0000002216027c10 */ /* 0x000fe2000ff9e0ff */
[----:B------:R-:W-:Y:S02]  /*16390*/  USHF.R.S32.HI UR35, URZ, 0x1f, UR34 ;  /* 0x0000001f3f237899 */ /* 0x000fe40008011422 */
[----:B------:R-:W-:Y:S01]  /*163a0*/  IADD3 R3, P3, R21, UR34, RZ ;  /* 0x0000002215037c10 */ /* 0x000fe2000ff7e0ff */
[----:B------:R-:W-:Y:S02]  /*163b0*/  UIMAD UR30, UR30, 0x53, URZ ;  /* 0x000000531e1e78a4 */ /* 0x000fe4000f8e023f */
[----:B------:R-:W-:Y:S02]  /*163c0*/  UIMAD UR31, UR31, 0x52, URZ ;  /* 0x000000521f1f78a4 */ /* 0x000fe4000f8e023f */
[----:B------:R-:W-:Y:S01]  /*163d0*/  UIMAD UR32, UR32, 0x51, URZ ;  /* 0x00000051202078a4 */ /* 0x000fe2000f8e023f */
[----:B0-----:R-:W-:Y:S01]  /*163e0*/  IADD3 R0, P5, R23, UR34, RZ ;  /* 0x0000002217007c10 */ /* 0x001fe2000ffbe0ff */
[----:B------:R-:W-:-:S02]  /*163f0*/  UIMAD UR33, UR33, 0x50, URZ ;  /* 0x00000050212178a4 */ /* 0x000fc4000f8e023f */
[----:B------:R-:W-:Y:S02]  /*16400*/  UIMAD UR36, UR36, 0x4f, URZ ;  /* 0x0000004f242478a4 */ /* 0x000fe4000f8e023f */
[----:B------:R0:W-:Y:S01]  /*16410*/  STL [R1+0x2394], R0 ;  /* 0x0023940001007387 */ /* 0x0001e20000100800 */
[----:B------:R-:W-:Y:S02]  /*16420*/  UIMAD UR37, UR37, 0x4e, URZ ;  /* 0x0000004e252578a4 */ /* 0x000fe4000f8e023f */
[----:B------:R-:W-:Y:S01]  /*16430*/  UIMAD UR38, UR38, 0x4d, URZ ;  /* 0x0000004d262678a4 */ /* 0x000fe2000f8e023f */
[----:B------:R1:W-:Y:S01]  /*16440*/  STL [R1+0x239c], R2 ;  /* 0x00239c0201007387 */ /* 0x0003e20000100800 */
[----:B------:R-:W-:Y:S02]  /*16450*/  UIMAD UR39, UR39, 0x4c, URZ ;  /* 0x0000004c272778a4 */ /* 0x000fe4000f8e023f */
[----:B------:R-:W-:Y:S02]  /*16460*/  UIMAD UR40, UR40, 0x4b, URZ ;  /* 0x0000004b282878a4 */ /* 0x000fe4000f8e023f */
[----:B------:R-:W-:Y:S01]  /*16470*/  UIMAD UR41, UR41, 0x4a, URZ ;  /* 0x0000004a292978a4 */ /* 0x000fe2000f8e023f */
[----:B0-----:R-:W-:Y:S01]  /*16480*/  IADD3 R0, P2, R20, UR34, RZ ;  /* 0x0000002214007c10 */ /* 0x001fe2000ff5e0ff */
[----:B------:R0:W-:Y:S01]  /*16490*/  STL [R1+0x23a4], R3 ;  /* 0x0023a40301007387 */ /* 0x0001e20000100800 */
[----:B------:R-:W-:Y:S01]  /*164a0*/  UIMAD UR42, UR42, 0x49, URZ ;  /* 0x000000492a2a78a4 */ /* 0x000fe2000f8e023f */
[----:B-1----:R-:W-:-:S02]  /*164b0*/  IADD3 R2, P1, R19, UR34, RZ ;  /* 0x0000002213027c10 */ /* 0x002fc4000ff3e0ff */
[----:B------:R1:W-:Y:S01]  /*164c0*/  STL [R1+0x23ac], R0 ;  /* 0x0023ac0001007387 */ /* 0x0003e20000100800 */
[----:B------:R-:W-:Y:S02]  /*164d0*/  UIMAD UR43, UR43, 0x48, URZ ;  /* 0x000000482b2b78a4 */ /* 0x000fe4000f8e023f */
[----:B------:R-:W-:Y:S02]  /*164e0*/  UIMAD UR44, UR44, 0x47, URZ ;  /* 0x000000472c2c78a4 */ /* 0x000fe4000f8e023f */
[----:B------:R-:W-:Y:S01]  /*164f0*/  UIMAD UR45, UR45, 0x46, URZ ;  /* 0x000000462d2d78a4 */ /* 0x000fe2000f8e023f */
[----:B0-----:R-:W-:Y:S01]  /*16500*/  IADD3 R3, P0, R18, UR34, RZ ;  /* 0x0000002212037c10 */ /* 0x001fe2000ff1e0ff */
[----:B------:R0:W-:Y:S01]  /*16510*/  STL [R1+0x23b4], R2 ;  /* 0x0023b40201007387 */ /* 0x0001e20000100800 */
[----:B------:R-:W-:Y:S01]  /*16520*/  UIMAD UR46, UR46, 0x45, URZ ;  /* 0x000000452e2e78a4 */ /* 0x000fe2000f8e023f */
[----:B-1----:R-:W-:Y:S02]  /*16530*/  IADD3.X R0, R17, UR35, RZ, P6, !PT ;  /* 0x0000002311007c10 */ /* 0x002fe4000b7fe4ff */
[----:B------:R1:W-:Y:S01]  /*16540*/  STL [R1+0x23bc], R3 ;  /* 0x0023bc0301007387 */ /* 0x0003e20000100800 */
[----:B------:R-:W-:-:S02]  /*16550*/  UIMAD UR47, UR47, 0x44, URZ ;  /* 0x000000442f2f78a4 */ /* 0x000fc4000f8e023f */
[----:B------:R-:W-:Y:S01]  /*16560*/  UIMAD UR48, UR48, 0x43, URZ ;  /* 0x00000043303078a4 */ /* 0x000fe2000f8e023f */
[----:B------:R2:W-:Y:S01]  /*16570*/  STL [R1+0x2388], R0 ;  /* 0x0023880001007387 */ /* 0x0005e20000100800 */
[----:B------:R-:W-:Y:S01]  /*16580*/  UIMAD UR49, UR49, 0x42, URZ ;  /* 0x00000042313178a4 */ /* 0x000fe2000f8e023f */
[----:B0-----:R-:W-:Y:S01]  /*16590*/  IADD3 R2, P6, R16, UR34, RZ ;  /* 0x0000002210027c10 */ /* 0x001fe2000ffde0ff */
[----:B------:R-:W-:Y:S02]  /*165a0*/  UIMAD UR50, UR50, 0x41, URZ ;  /* 0x00000041323278a4 */ /* 0x000fe4000f8e023f */
[----:B------:R-:W-:Y:S01]  /*165b0*/  USHF.L.U32 UR51, UR51, 0x6, URZ ;  /* 0x0000000633337899 */ /* 0x000fe2000800063f */
[----:B-1----:R-:W-:Y:S01]  /*165c0*/  IADD3.X R3, R14, UR35, RZ, P4, !PT ;  /* 0x000000230e037c10 */ /* 0x002fe2000a7fe4ff */
[----:B------:R-:W-:Y:S02]  /*165d0*/  UIMAD UR52, UR52, 0x3f, URZ ;  /* 0x0000003f343478a4 */ /* 0x000fe4000f8e023f */
[----:B------:R-:W-:Y:S01]  /*165e0*/  UIMAD UR53, UR53, 0x3e, URZ ;  /* 0x0000003e353578a4 */ /* 0x000fe2000f8e023f */
[----:B--2---:R-:W-:Y:S01]  /*165f0*/  IADD3.X R0, R15, UR35, RZ, P5, !PT ;  /* 0x000000230f007c10 */ /* 0x004fe2000affe4ff */
[----:B------:R0:W-:Y:S01]  /*16600*/  STL [R1+0x23c4], R2 ;  /* 0x0023c40201007387 */ /* 0x0001e20000100800 */
[----:B------:R-:W-:-:S02]  /*16610*/  UIMAD UR54, UR54, 0x3d, URZ ;  /* 0x0000003d363678a4 */ /* 0x000fc4000f8e023f */
[----:B------:R-:W-:Y:S01]  /*16620*/  UIMAD UR55, UR55, 0x3c, URZ ;  /* 0x0000003c373778a4 */ /* 0x000fe2000f8e023f */
[----:B------:R1:W-:Y:S01]  /*16630*/  STL [R1+0x2390], R0 ;  /* 0x0023900001007387 */ /* 0x0003e20000100800 */
[----:B------:R-:W-:Y:S01]  /*16640*/  ULDC UR56, c[0x0][0x238] ;  /* 0x00008e0000387ab9 */ /* 0x000fe20000000800 */
[----:B0-----:R-:W-:Y:S02]  /*16650*/  IADD3.X R2, R13, UR35, RZ, P3, !PT ;  /* 0x000000230d027c10 */ /* 0x001fe40009ffe4ff */
[----:B------:R0:W-:Y:S01]  /*16660*/  STL [R1+0x2398], R3 ;  /* 0x0023980301007387 */ /* 0x0001e20000100800 */
[----:B-1----:R-:W-:-:S03]  /*16670*/  IADD3.X R0, R12, UR35, RZ, P2, !PT ;  /* 0x000000230c007c10 */ /* 0x002fc600097fe4ff */
[----:B------:R1:W-:Y:S01]  /*16680*/  STL [R1+0x23a0], R2 ;  /* 0x0023a00201007387 */ /* 0x0003e20000100800 */
[----:B------:R-:W-:-:S03]  /*16690*/  UIMAD UR34, UR13, 0x7e, URZ ;  /* 0x0000007e0d2278a4 */ /* 0x000fc6000f8e023f */
[----:B------:R2:W-:Y:S01]  /*166a0*/  STL [R1+0x23a8], R0 ;  /* 0x0023a80001007387 */ /* 0x0005e20000100800 */
[----:B0-----:R-:W-:Y:S02]  /*166b0*/  IADD3.X R3, R11, UR35, RZ, P1, !PT ;  /* 0x000000230b037c10 */ /* 0x001fe40008ffe4ff */
[----:B-1----:R-:W-:-:S03]  /*166c0*/  IADD3.X R2, R10, UR35, RZ, P0, !PT ;  /* 0x000000230a027c10 */ /* 0x002fc600087fe4ff */
[----:B------:R0:W-:Y:S01]  /*166d0*/  STL [R1+0x23b0], R3 ;  /* 0x0023b00301007387 */ /* 0x0001e20000100800 */
[----:B--2---:R-:W-:-:S03]  /*166e0*/  IADD3.X R0, R9, UR35, RZ, P6, !PT ;  /* 0x0000002309007c10 */ /* 0x004fc6000b7fe4ff */
[----:B------:R1:W-:Y:S04]  /*166f0*/  STL [R1+0x23b8], R2 ;  /* 0x0023b80201007387 */ /* 0x0003e80000100800 */
[----:B------:R2:W-:Y:S01]  /*16700*/  STL [R1+0x23c0], R0 ;  /* 0x0023c00001007387 */ /* 0x0005e20000100800 */
[----:B0-----:R-:W-:Y:S01]  /*16710*/  IADD3 R3, P6, R24, UR34, RZ ;  /* 0x0000002218037c10 */ /* 0x001fe2000ffde0ff */
[----:B------:R-:W-:Y:S02]  /*16720*/  USHF.R.S32.HI UR35, URZ, 0x1f, UR34 ;  /* 0x0000001f3f237899 */ /* 0x000fe40008011422 */
[----:B-1----:R-:W-:Y:S02]  /*16730*/  IADD3 R2, P4, R22, UR34, RZ ;  /* 0x0000002216027c10 */ /* 0x002fe4000ff9e0ff */
[----:B--2---:R-:W-:Y:S01]  /*16740*/  IADD3 R0, P5, R23, UR34, RZ ;  /* 0x0000002217007c10 */ /* 0x004fe2000ffbe0ff */
[----:B------:R0:W-:Y:S04]  /*16750*/  STL [R1+0x23cc], R3 ;  /* 0x0023cc0301007387 */ /* 0x0001e80000100800 */
[----:B------:R1:W-:Y:S01]  /*16760*/  STL [R1+0x23d4], R0 ;  /* 0x0023d40001007387 */ /* 0x0003e20000100800 */
[----:B0-----:R-:W-:-:S03]  /*16770*/  IADD3 R3, P3, R21, UR34, RZ ;  /* 0x0000002215037c10 */ /* 0x001fc6000ff7e0ff */
[----:B------:R0:W-:Y:S01]  /*16780*/  STL [R1+0x23dc], R2 ;  /* 0x0023dc0201007387 */ /* 0x0001e20000100800 */
[----:B-1----:R-:W-:-:S03]  /*16790*/  IADD3 R0, P2, R20, UR34, RZ ;  /* 0x0000002214007c10 */ /* 0x002fc6000ff5e0ff */
[----:B------:R1:W-:Y:S04]  /*167a0*/  STL [R1+0x23e4], R3 ;  /* 0x0023e40301007387 */ /* 0x0003e80000100800 */
[----:B------:R2:W-:Y:S01]  /*167b0*/  STL [R1+0x23ec], R0 ;  /* 0x0023ec0001007387 */ /* 0x0005e20000100800 */
[----:B0-----:R-:W-:Y:S02]  /*167c0*/  IADD3 R2, P1, R19, UR34, RZ ;  /* 0x0000002213027c10 */ /* 0x001fe4000ff3e0ff */
[----:B-1----:R-:W-:-:S03]  /*167d0*/  IADD3 R3, P0, R18, UR34, RZ ;  /* 0x0000002212037c10 */ /* 0x002fc6000ff1e0ff */
[----:B------:R0:W-:Y:S01]  /*167e0*/  STL [R1+0x23f4], R2 ;  /* 0x0023f40201007387 */ /* 0x0001e20000100800 */
[----:B--2---:R-:W-:-:S03]  /*167f0*/  IADD3.X R0, R17, UR35, RZ, P6, !PT ;  /* 0x0000002311007c10 */ /* 0x004fc6000b7fe4ff */
[----:B------:R1:W-:Y:S04]  /*16800*/  STL [R1+0x23fc], R3 ;  /* 0x0023fc0301007387 */ /* 0x0003e80000100800 */
[----:B------:R2:W-:Y:S01]  /*16810*/  STL [R1+0x23c8], R0 ;  /* 0x0023c80001007387 */ /* 0x0005e20000100800 */
[----:B0-----:R-:W-:Y:S02]  /*16820*/  IADD3 R2, P6, R16, UR34, RZ ;  /* 0x0000002210027c10 */ /* 0x001fe4000ffde0ff */
[----:B-1----:R-:W-:Y:S02]  /*16830*/  IADD3.X R3, R14, UR35, RZ, P4, !PT ;  /* 0x000000230e037c10 */ /* 0x002fe4000a7fe4ff */
[----:B--2---:R-:W-:Y:S01]  /*16840*/  IADD3.X R0, R15, UR35, RZ, P5, !PT ;  /* 0x000000230f007c10 */ /* 0x004fe2000affe4ff */
[----:B------:R0:W-:Y:S04]  /*16850*/  STL [R1+0x2404], R2 ;  /* 0x0024040201007387 */ /* 0x0001e80000100800 */
[----:B------:R1:W-:Y:S01]  /*16860*/  STL [R1+0x23d0], R0 ;  /* 0x0023d00001007387 */ /* 0x0003e20000100800 */
[----:B0-----:R-:W-:-:S03]  /*16870*/  IADD3.X R2, R13, UR35, RZ, P3, !PT ;  /* 0x000000230d027c10 */ /* 0x001fc60009ffe4ff */
        /* <DEDUP_REMOVED lines=475> */
[----:B------:R-:W-:Y:S01]  /*18630*/  UIMAD UR34, UR13, 0x6f, URZ ;  /* 0x0000006f0d2278a4 */ /* 0x000fe2000f8e023f */
[----:B0-----:R-:W-:-:S02]  /*18640*/  IADD3.X R2, R13, UR35, RZ, P3, !PT ;  /* 0x000000230d027c10 */ /* 0x001fc40009ffe4ff */
[----:B------:R0:W-:Y:S01]  /*18650*/  STL [R1+0x2758], R3 ;  /* 0x0027580301007387 */ /* 0x0001e20000100800 */
[----:B-1----:R-:W-:-:S03]  /*18660*/  IADD3.X R0, R12, UR35, RZ, P2, !PT ;  /* 0x000000230c007c10 */ /* 0x002fc600097fe4ff */
[----:B------:R1:W-:Y:S04]  /*18670*/  STL [R1+0x2760], R2 ;  /* 0x0027600201007387 */ /* 0x0003e80000100800 */
[----:B------:R2:W-:Y:S01]  /*18680*/  STL [R1+0x2768], R0 ;  /* 0x0027680001007387 */ /* 0x0005e20000100800 */
[----:B0-----:R-:W-:Y:S02]  /*18690*/  IADD3.X R3, R11, UR35, RZ, P1, !PT ;  /* 0x000000230b037c10 */ /* 0x001fe40008ffe4ff */
[----:B-1----:R-:W-:-:S03]  /*186a0*/  IADD3.X R2, R10, UR35, RZ, P0, !PT ;  /* 0x000000230a027c10 */ /* 0x002fc600087fe4ff */
[----:B------:R0:W-:Y:S01]  /*186b0*/  STL [R1+0x2770], R3 ;  /* 0x0027700301007387 */ /* 0x0001e20000100800 */
[----:B--2---:R-:W-:-:S03]  /*186c0*/  IADD3.X R0, R9, UR35, RZ, P6, !PT ;  /* 0x0000002309007c10 */ /* 0x004fc6000b7fe4ff */
[----:B------:R1:W-:Y:S04]  /*186d0*/  STL [R1+0x2778], R2 ;  /* 0x0027780201007387 */ /* 0x0003e80000100800 */
[----:B------:R2:W-:Y:S01]  /*186e0*/  STL [R1+0x2780], R0 ;  /* 0x0027800001007387 */ /* 0x0005e20000100800 */
[----:B0-----:R-:W-:Y:S02]  /*186f0*/  IADD3 R3, P6, R24, UR34, RZ ;  /* 0x0000002218037c10 */ /* 0x001fe4000ffde0ff */
[----:B-1----:R-:W-:-:S03]  /*18700*/  IADD3 R2, P5, R23, UR34, RZ ;  /* 0x0000002217027c10 */ /* 0x002fc6000ffbe0ff */
[----:B------:R0:W-:Y:S01]  /*18710*/  STL [R1+0x278c], R3 ;  /* 0x00278c0301007387 */ /* 0x0001e20000100800 */
[----:B--2---:R-:W-:-:S03]  /*18720*/  IADD3 R0, P4, R22, UR34, RZ ;  /* 0x0000002216007c10 */ /* 0x004fc6000ff9e0ff */
[----:B------:R1:W-:Y:S01]  /*18730*/  STL [R1+0x2794], R2 ;  /* 0x0027940201007387 */ /* 0x0003e20000100800 */
[----:B------:R-:W-:-:S03]  /*18740*/  USHF.R.S32.HI UR35, URZ, 0x1f, UR34 ;  /* 0x0000001f3f237899 */ /* 0x000fc60008011422 */
[----:B------:R2:W-:Y:S01]  /*18750*/  STL [R1+0x279c], R0 ;  /* 0x00279c0001007387 */ /* 0x0005e20000100800 */
[----:B0-----:R-:W-:Y:S02]  /*18760*/  IADD3 R3, P3, R21, UR34, RZ ;  /* 0x0000002215037c10 */ /* 0x001fe4000ff7e0ff */
[----:B-1----:R-:W-:-:S03]  /*18770*/  IADD3 R2, P2, R20, UR34, RZ ;  /* 0x0000002214027c10 */ /* 0x002fc6000ff5e0ff */
[----:B------:R0:W-:Y:S01]  /*18780*/  STL [R1+0x27a4], R3 ;  /* 0x0027a40301007387 */ /* 0x0001e20000100800 */
[----:B--2---:R-:W-:-:S03]  /*18790*/  IADD3 R0, P1, R19, UR34, RZ ;  /* 0x0000002213007c10 */ /* 0x004fc6000ff3e0ff */
[----:B------:R1:W-:Y:S04]  /*187a0*/  STL [R1+0x27ac], R2 ;  /* 0x0027ac0201007387 */ /* 0x0003e80000100800 */
[----:B------:R2:W-:Y:S01]  /*187b0*/  STL [R1+0x27b4], R0 ;  /* 0x0027b40001007387 */ /* 0x0005e20000100800 */
[----:B0-----:R-:W-:Y:S02]  /*187c0*/  IADD3 R3, P0, R18, UR34, RZ ;  /* 0x0000002212037c10 */ /* 0x001fe4000ff1e0ff */
[----:B-1----:R-:W-:-:S03]  /*187d0*/  IADD3.X R2, R17, UR35, RZ, P6, !PT ;  /* 0x0000002311027c10 */ /* 0x002fc6000b7fe4ff */
[----:B------:R0:W-:Y:S01]  /*187e0*/  STL [R1+0x27bc], R3 ;  /* 0x0027bc0301007387 */ /* 0x0001e20000100800 */
[----:B--2---:R-:W-:-:S03]  /*187f0*/  IADD3 R0, P6, R16, UR34, RZ ;  /* 0x0000002210007c10 */ /* 0x004fc6000ffde0ff */
[----:B------:R-:W-:Y:S01]  /*18800*/  STL [R1+0x2788], R2 ;  /* 0x0027880201007387 */ /* 0x000fe20000100800 */
[----:B------:R-:W-:Y:S01]  /*18810*/  UIMAD UR56, UR56, 0x3b, URZ ;  /* 0x0000003b383878a4 */ /* 0x000fe2000f8e023f */
[----:B------:R-:W-:Y:S02]  /*18820*/  ULDC UR34, c[0x0][0x238] ;  /* 0x00008e0000227ab9 */ /* 0x000fe40000000800 */
[----:B------:R1:W-:Y:S01]  /*18830*/  STL [R1+0x27c4], R0 ;  /* 0x0027c40001007387 */ /* 0x0003e20000100800 */
[----:B0-----:R-:W-:Y:S02]  /*18840*/  IADD3.X R3, R14, UR35, RZ, P4, !PT ;  /* 0x000000230e037c10 */ /* 0x001fe4000a7fe4ff */
[----:B-1----:R-:W-:Y:S02]  /*18850*/  IADD3.X R0, R15, UR35, RZ, P5, !PT ;  /* 0x000000230f007c10 */ /* 0x002fe4000affe4ff */
[----:B------:R-:W-:-:S03]  /*18860*/  IADD3.X R2, R13, UR35, RZ, P3, !PT ;  /* 0x000000230d027c10 */ /* 0x000fc60009ffe4ff */
[----:B------:R0:W-:Y:S04]  /*18870*/  STL [R1+0x2790], R0 ;  /* 0x0027900001007387 */ /* 0x0001e80000100800 */
[----:B------:R1:W-:Y:S01]  /*18880*/  STL [R1+0x2798], R3 ;  /* 0x0027980301007387 */ /* 0x0003e20000100800 */
[----:B0-----:R-:W-:-:S03]  /*18890*/  IADD3.X R0, R12, UR35, RZ, P2, !PT ;  /* 0x000000230c007c10 */ /* 0x001fc600097fe4ff */
[----:B------:R0:W-:Y:S01]  /*188a0*/  STL [R1+0x27a0], R2 ;  /* 0x0027a00201007387 */ /* 0x0001e20000100800 */
[----:B-1----:R-:W-:-:S03]  /*188b0*/  IADD3.X R3, R11, UR35, RZ, P1, !PT ;  /* 0x000000230b037c10 */ /* 0x002fc60008ffe4ff */
[----:B------:R1:W-:Y:S01]  /*188c0*/  STL [R1+0x27a8], R0 ;  /* 0x0027a80001007387 */ /* 0x0003e20000100800 */
[----:B0-----:R-:W-:-:S03]  /*188d0*/  IADD3.X R2, R10, UR35, RZ, P0, !PT ;  /* 0x000000230a027c10 */ /* 0x001fc600087fe4ff */
[----:B------:R0:W-:Y:S01]  /*188e0*/  STL [R1+0x27b0], R3 ;  /* 0x0027b00301007387 */ /* 0x0001e20000100800 */
[----:B-1----:R-:W-:-:S03]  /*188f0*/  IADD3.X R0, R9, UR35, RZ, P6, !PT ;  /* 0x0000002309007c10 */ /* 0x002fc6000b7fe4ff */
        /* <DEDUP_REMOVED lines=229> */
[----:B------:R1:W-:Y:S01]  /*19750*/  STL [R1+0x2948], R2 ;  /* 0x0029480201007387 */ /* 0x0003e20000100800 */
[----:B------:R-:W2:Y:S01]  /*19760*/  S2R R25, SR_TID.X ;  /* 0x0000000000197919 */ /* 0x000ea20000002100 */
[----:B------:R-:W-:Y:S01]  /*19770*/  UIMAD UR5, UR5, 0x34, URZ ;  /* 0x00000034050578a4 */ /* 0x000fe2000f8e023f */
[----:B0-----:R-:W-:Y:S01]  /*19780*/  IADD3.X R3, R14, UR35, RZ, P4, !PT ;  /* 0x000000230e037c10 */ /* 0x001fe2000a7fe4ff */
[----:B------:R-:W-:Y:S01]  /*19790*/  ULDC UR6, c[0x0][0x238] ;  /* 0x00008e0000067ab9 */ /* 0x000fe20000000800 */
[----:B------:R0:W-:Y:S01]  /*197a0*/  STL [R1+0x2984], R0 ;  /* 0x0029840001007387 */ /* 0x0001e20000100800 */
[----:B-1----:R-:W-:Y:S02]  /*197b0*/  IADD3.X R2, R13, UR35, RZ, P3, !PT ;  /* 0x000000230d027c10 */ /* 0x002fe40009ffe4ff */
[----:B0-----:R-:W-:-:S05]  /*197c0*/  IADD3.X R0, R15, UR35, RZ, P5, !PT ;  /* 0x000000230f007c10 */ /* 0x001fca000affe4ff */
        /* <DEDUP_REMOVED lines=14> */
[----:B---3--:R-:W-:-:S03]  /*198b0*/  IADD3 R0, P4, R22, UR7, RZ ;  /* 0x0000000716007c10 */ /* 0x008fc6000ff9e0ff */
[----:B------:R1:W-:Y:S01]  /*198c0*/  STL [R1+0x2994], R2 ;  /* 0x0029940201007387 */ /* 0x0003e20000100800 */
[----:B------:R-:W-:-:S03]  /*198d0*/  USHF.R.S32.HI UR35, URZ, 0x1f, UR7 ;  /* 0x0000001f3f237899 */ /* 0x000fc60008011407 */
[----:B------:R3:W-:Y:S01]  /*198e0*/  STL [R1+0x299c], R0 ;  /* 0x00299c0001007387 */ /* 0x0007e20000100800 */
[----:B0-----:R-:W-:Y:S02]  /*198f0*/  IADD3 R3, P3, R21, UR7, RZ ;  /* 0x0000000715037c10 */ /* 0x001fe4000ff7e0ff */
[----:B-1----:R-:W-:-:S03]  /*19900*/  IADD3 R2, P2, R20, UR7, RZ ;  /* 0x0000000714027c10 */ /* 0x002fc6000ff5e0ff */
[----:B------:R0:W-:Y:S01]  /*19910*/  STL [R1+0x29a4], R3 ;  /* 0x0029a40301007387 */ /* 0x0001e20000100800 */
[----:B---3--:R-:W-:-:S03]  /*19920*/  IADD3 R0, P1, R19, UR7, RZ ;  /* 0x0000000713007c10 */ /* 0x008fc6000ff3e0ff */
[----:B------:R1:W-:Y:S04]  /*19930*/  STL [R1+0x29ac], R2 ;  /* 0x0029ac0201007387 */ /* 0x0003e80000100800 */
[----:B------:R3:W-:Y:S01]  /*19940*/  STL [R1+0x29b4], R0 ;  /* 0x0029b40001007387 */ /* 0x0007e20000100800 */
[----:B0-----:R-:W-:Y:S02]  /*19950*/  IADD3 R3, P0, R18, UR7, RZ ;  /* 0x0000000712037c10 */ /* 0x001fe4000ff1e0ff */
[----:B-1----:R-:W-:-:S03]  /*19960*/  IADD3.X R2, R17, UR35, RZ, P6, !PT ;  /* 0x0000002311027c10 */ /* 0x002fc6000b7fe4ff */
[----:B------:R0:W-:Y:S01]  /*19970*/  STL [R1+0x29bc], R3 ;  /* 0x0029bc0301007387 */ /* 0x0001e20000100800 */
[----:B---3--:R-:W-:-:S03]  /*19980*/  IADD3 R0, P6, R16, UR7, RZ ;  /* 0x0000000710007c10 */ /* 0x008fc6000ffde0ff */
        /* <DEDUP_REMOVED lines=177> */
[----:B------:R-:W-:Y:S01]  /*1a4a0*/  VIADD R26, R26, 0x7f ;  /* 0x0000007f1a1a7836 */ /* 0x000fe20000000000 */
[----:B------:R-:W-:Y:S01]  /*1a4b0*/  ULDC UR12, c[0x0][0x238] ;  /* 0x00008e00000c7ab9 */ /* 0x000fe20000000800 */
        /* <DEDUP_REMOVED lines=33> */
[----:B------:R-:W-:-:S03]  /*1a6d0*/  ULDC UR14, c[0x0][0x238] ;  /* 0x00008e00000e7ab9 */ /* 0x000fc60000000800 */
        /* <DEDUP_REMOVED lines=1426> */
[----:B------:R1:W-:Y:S01]  /*20000*/  STL [R1+0x3588], R2 ;  /* 0x0035880201007387 */ /* 0x0003e20000100800 */
[----:B------:R-:W-:-:S03]  /*20010*/  ULDC UR59, c[0x0][0x238] ;  /* 0x00008e00003b7ab9 */ /* 0x000fc60000000800 */
[----:B------:R3:W-:Y:S01]  /*20020*/  STL [R1+0x35c4], R0 ;  /* 0x0035c40001007387 */ /* 0x0007e20000100800 */
[----:B0-----:R-:W-:Y:S02]  /*20030*/  IADD3.X R3, R14, UR35, RZ, P4, !PT ;  /* 0x000000230e037c10 */ /* 0x001fe4000a7fe4ff */
[----:B-1----:R-:W-:Y:S02]  /*20040*/  IADD3.X R2, R13, UR35, RZ, P3, !PT ;  /* 0x000000230d027c10 */ /* 0x002fe40009ffe4ff */
[----:B---3--:R-:W-:-:S05]  /*20050*/  IADD3.X R0, R15, UR35, RZ, P5, !PT ;  /* 0x000000230f007c10 */ /* 0x008fca000affe4ff */
        /* <DEDUP_REMOVED lines=12> */
[----:B-1----:R-:W-:Y:S02]  /*20120*/  IADD3 R2, P6, R24, UR60, RZ ;  /* 0x0000003c18027c10 */ /* 0x002fe4000ffde0ff */
[----:B---3--:R-:W-:-:S03]  /*20130*/  IADD3 R0, P4, R22, UR60, RZ ;  /* 0x0000003c16007c10 */ /* 0x008fc6000ff9e0ff */
[----:B------:R0:W-:Y:S01]  /*20140*/  STL [R1+0x35cc], R2 ;  /* 0x0035cc0201007387 */ /* 0x0001e20000100800 */
[----:B------:R-:W-:-:S03]  /*20150*/  USHF.R.S32.HI UR35, URZ, 0x1f, UR60 ;  /* 0x0000001f3f237899 */ /* 0x000fc6000801143c */
[----:B------:R1:W-:Y:S04]  /*20160*/  STL [R1+0x35d4], R3 ;  /* 0x0035d40301007387 */ /* 0x0003e80000100800 */
[----:B------:R3:W-:Y:S01]  /*20170*/  STL [R1+0x35dc], R0 ;  /* 0x0035dc0001007387 */ /* 0x0007e20000100800 */
[----:B0-----:R-:W-:Y:S02]  /*20180*/  IADD3 R2, P3, R21, UR60, RZ ;  /* 0x0000003c15027c10 */ /* 0x001fe4000ff7e0ff */
[----:B-1----:R-:W-:-:S03]  /*20190*/  IADD3 R3, P2, R20, UR60, RZ ;  /* 0x0000003c14037c10 */ /* 0x002fc6000ff5e0ff */
[----:B------:R0:W-:Y:S01]  /*201a0*/  STL [R1+0x35e4], R2 ;  /* 0x0035e40201007387 */ /* 0x0001e20000100800 */
[----:B---3--:R-:W-:-:S03]  /*201b0*/  IADD3 R0, P1, R19, UR60, RZ ;  /* 0x0000003c13007c10 */ /* 0x008fc6000ff3e0ff */
[----:B------:R-:W-:Y:S04]  /*201c0*/  STL [R1+0x35ec], R3 ;  /* 0x0035ec0301007387 */ /* 0x000fe80000100800 */
[----:B------:R1:W-:Y:S01]  /*201d0*/  STL [R1+0x35f4], R0 ;  /* 0x0035f40001007387 */ /* 0x0003e20000100800 */
[----:B0-----:R-:W-:Y:S02]  /*201e0*/  IADD3 R2, P0, R18, UR60, RZ ;  /* 0x0000003c12027c10 */ /* 0x001fe4000ff1e0ff */
[----:B-1----:R-:W-:-:S03]  /*201f0*/  IADD3.X R0, R17, UR35, RZ, P6, !PT ;  /* 0x0000002311007c10 */ /* 0x002fc6000b7fe4ff */
[----:B------:R-:W-:Y:S04]  /*20200*/  STL [R1+0x35fc], R2 ;  /* 0x0035fc0201007387 */ /* 0x000fe80000100800 */
[----:B------:R0:W-:Y:S02]  /*20210*/  STL [R1+0x35c8], R0 ;  /* 0x0035c80001007387 */ /* 0x0001e40000100800 */
[----:B0-----:R-:W-:Y:S01]  /*20220*/  IADD3 R0, P6, R16, UR60, RZ ;  /* 0x0000003c10007c10 */ /* 0x001fe2000ffde0ff */
[----:B------:R-:W-:-:S04]  /*20230*/  ULDC UR60, c[0x0][0x238] ;  /* 0x00008e00003c7ab9 */ /* 0x000fc80000000800 */
[----:B------:R0:W-:Y:S01]  /*20240*/  STL [R1+0x3604], R0 ;  /* 0x0036040001007387 */ /* 0x0001e20000100800 */
[----:B------:R-:W-:Y:S02]  /*20250*/  IADD3.X R5, R14, UR35, RZ, P4, !PT ;  /* 0x000000230e057c10 */ /* 0x000fe4000a7fe4ff */
[----:B------:R-:W-:Y:S02]  /*20260*/  IADD3.X R4, R13, UR35, RZ, P3, !PT ;  /* 0x000000230d047c10 */ /* 0x000fe40009ffe4ff */
        /* <DEDUP_REMOVED lines=14> */
[----:B---3--:R-:W-:Y:S01]  /*20350*/  IADD3 R0, P5, R23, UR61, RZ ;  /* 0x0000003d17007c10 */ /* 0x008fe2000ffbe0ff */
        /* <DEDUP_REMOVED lines=15> */
[----:B------:R-:W-:Y:S01]  /*20450*/  IADD3.X R6, R14, UR35, RZ, P4, !PT ;  /* 0x000000230e067c10 */ /* 0x000fe2000a7fe4ff */
[----:B------:R-:W-:Y:S02]  /*20460*/  ULDC UR61, c[0x0][0x238] ;  /* 0x00008e00003d7ab9 */ /* 0x000fe40000000800 */
[----:B------:R1:W-:Y:S01]  /*20470*/  STL [R1+0x3644], R4 ;  /* 0x0036440401007387 */ /* 0x0003e20000100800 */
[----:B0-----:R-:W-:Y:S02]  /*20480*/  IADD3.X R5, R13, UR35, RZ, P3, !PT ;  /* 0x000000230d057c10 */ /* 0x001fe40009ffe4ff */
[----:B-1----:R-:W-:-:S05]  /*20490*/  IADD3.X R4, R15, UR35, RZ, P5, !PT ;  /* 0x000000230f047c10 */ /* 0x002fca000affe4ff */
        /* <DEDUP_REMOVED lines=9> */
[----:B------:R1:W-:Y:S01]  /*20530*/  STL [R1+0x3638], R5 ;  /* 0x0036380501007387 */ /* 0x0003e20000100800 */
[----:B--2---:R-:W-:-:S03]  /*20540*/  LOP3.LUT R3, R25, 0x3, RZ, 0xc0, !PT ;  /* 0x0000000319037812 */ /* 0x004fc600078ec0ff */
[----:B------:R2:W-:Y:S01]  /*20550*/  STL [R1+0x3640], R4 ;  /* 0x0036400401007387 */ /* 0x0005e20000100800 */
[----:B0-----:R-:W-:Y:S02]  /*20560*/  IADD3 R6, P6, R24, UR5, RZ ;  /* 0x0000000518067c10 */ /* 0x001fe4000ffde0ff */
[----:B-1----:R-:W-:-:S03]  /*20570*/  IADD3 R5, P5, R23, UR5, RZ ;  /* 0x0000000517057c10 */ /* 0x002fc6000ffbe0ff */
[----:B------:R0:W-:Y:S01]  /*20580*/  STL [R1+0x364c], R6 ;  /* 0x00364c0601007387 */ /* 0x0001e20000100800 */
[----:B--2---:R-:W-:-:S03]  /*20590*/  IADD3 R4, P4, R22, UR5, RZ ;  /* 0x0000000516047c10 */ /* 0x004fc6000ff9e0ff */
[----:B------:R1:W-:Y:S01]  /*205a0*/  STL [R1+0x3654], R5 ;  /* 0x0036540501007387 */ /* 0x0003e20000100800 */
[----:B------:R-:W-:Y:S01]  /*205b0*/  SHF.R.U32.HI R0, RZ, 0x2, R25 ;  /* 0x00000002ff007819 */ /* 0x000fe20000011619 */
[----:B------:R-:W-:Y:S02]  /*205c0*/  USHF.R.S32.HI UR35, URZ, 0x1f, UR5 ;  /* 0x0000001f3f237899 */ /* 0x000fe40008011405 */
[----:B------:R2:W-:Y:S01]  /*205d0*/  STL [R1+0x365c], R4 ;  /* 0x00365c0401007387 */ /* 0x0005e20000100800 */
[----:B0-----:R-:W-:Y:S01]  /*205e0*/  IADD3 R6, P3, R21, UR5, RZ ;  /* 0x0000000515067c10 */ /* 0x001fe2000ff7e0ff */
[----:B------:R-:W-:Y:S01]  /*205f0*/  IMAD R3, R3, 0x820, RZ ;  /* 0x0000082003037824 */ /* 0x000fe200078e02ff */
[----:B-1----:R-:W-:-:S03]  /*20600*/  IADD3 R5, P2, R20, UR5, RZ ;  /* 0x0000000514057c10 */ /* 0x002fc6000ff5e0ff */
[----:B------:R0:W-:Y:S01]  /*20610*/  STL [R1+0x3664], R6 ;  /* 0x0036640601007387 */ /* 0x0001e20000100800 */
[----:B------:R-:W-:Y:S02]  /*20620*/  SGXT.U32 R0, R0, 0x3 ;  /* 0x000000030000781a */ /* 0x000fe40000000000 */
[----:B--2---:R-:W-:Y:S01]  /*20630*/  IADD3 R4, P1, R19, UR5, RZ ;  /* 0x0000000513047c10 */ /* 0x004fe2000ff3e0ff */
[----:B------:R1:W-:Y:S01]  /*20640*/  STL [R1+0x366c], R5 ;  /* 0x00366c0501007387 */ /* 0x0003e20000100800 */
[----:B------:R-:W-:-:S03]  /*20650*/  LOP3.LUT R0, R3, R0, RZ, 0xfc, !PT ;  /* 0x0000000003007212 */ /* 0x000fc600078efcff */
[----:B------:R2:W-:Y:S01]  /*20660*/  STL [R1+0x3674], R4 ;  /* 0x0036740401007387 */ /* 0x0005e20000100800 */
[----:B0-----:R-:W-:Y:S02]  /*20670*/  IADD3 R6, P0, R18, UR5, RZ ;  /* 0x0000000512067c10 */ /* 0x001fe4000ff1e0ff */
[----:B------:R-:W-:Y:S02]  /*20680*/  IADD3.X R3, R15, UR35, RZ, P5, !PT ;  /* 0x000000230f037c10 */ /* 0x000fe4000affe4ff */
[----:B-1----:R-:W-:Y:S01]  /*20690*/  IADD3.X R5, R17, UR35, RZ, P6, !PT ;  /* 0x0000002311057c10 */ /* 0x002fe2000b7fe4ff */
[----:B------:R-:W-:Y:S01]  /*206a0*/  STL [R1+0x367c], R6 ;  /* 0x00367c0601007387 */ /* 0x000fe20000100800 */
[----:B--2---:R-:W-:-:S03]  /*206b0*/  IADD3 R4, P6, R16, UR5, RZ ;  /* 0x0000000510047c10 */ /* 0x004fc6000ffde0ff */
[----:B------:R0:W-:Y:S01]  /*206c0*/  STL [R1+0x3648], R5 ;  /* 0x0036480501007387 */ /* 0x0001e20000100800 */
[----:B------:R-:W-:Y:S01]  /*206d0*/  SHF.R.S32.HI R2, RZ, 0x1f, R26 ;  /* 0x0000001fff027819 */ /* 0x000fe2000001141a */
[----:B------:R-:W-:Y:S02]  /*206e0*/  ULDC UR5, c[0x0][0x238] ;  /* 0x00008e0000057ab9 */ /* 0x000fe40000000800 */
        /* <DEDUP_REMOVED lines=15> */
[----:B-1----:R-:W-:Y:S02]  /*207e0*/  IADD3 R4, P4, R22, UR6, RZ ;  /* 0x0000000616047c10 */ /* 0x002fe4000ff9e0ff */
[----:B--2---:R-:W-:Y:S01]  /*207f0*/  IADD3 R3, P5, R23, UR6, RZ ;  /* 0x0000000617037c10 */ /* 0x004fe2000ffbe0ff */
[----:B------:R0:W-:Y:S01]  /*20800*/  STL [R1+0x368c], R5 ;  /* 0x00368c0501007387 */ /* 0x0001e20000100800 */
[----:B------:R-:W-:-:S03]  /*20810*/  USHF.R.S32.HI UR35, URZ, 0x1f, UR6 ;  /* 0x0000001f3f237899 */ /* 0x000fc60008011406 */
[----:B------:R1:W-:Y:S04]  /*20820*/  STL [R1+0x3694], R3 ;  /* 0x0036940301007387 */ /* 0x0003e80000100800 */
        /* <DEDUP_REMOVED lines=72> */
[----:B------:R-:W-:Y:S02]  /*20cb0*/  LOP3.LUT R3, R25, 0x7, RZ, 0xc0, !PT ;  /* 0x0000000719037812 */ /* 0x000fe400078ec0ff */
[----:B--2---:R-:W-:Y:S01]  /*20cc0*/  IADD3 R5, P1, R19, UR8, RZ ;  /* 0x0000000813057c10 */ /* 0x004fe2000ff3e0ff */
[----:B------:R1:W-:Y:S01]  /*20cd0*/  STL [R1+0x372c], R6 ;  /* 0x00372c0601007387 */ /* 0x0003e20000100800 */
[----:B------:R-:W-:-:S03]  /*20ce0*/  IMAD.SHL.U32 R4, R25, 0x2, RZ ;  /* 0x0000000219047824 */ /* 0x000fc600078e00ff */
[----:B------:R2:W-:Y:S01]  /*20cf0*/  STL [R1+0x3734], R5 ;  /* 0x0037340501007387 */ /* 0x0005e20000100800 */
[----:B0-----:R-:W-:Y:S01]  /*20d00*/  IADD3 R7, P0, R18, UR8, RZ ;  /* 0x0000000812077c10 */ /* 0x001fe2000ff1e0ff */
[----:B------:R-:W-:Y:S01]  /*20d10*/  IMAD R3, R3, 0x90, RZ ;  /* 0x0000009003037824 */ /* 0x000fe200078e02ff */
[----:B-1----:R-:W-:-:S03]  /*20d20*/  IADD3.X R6, R17, UR35, RZ, P6, !PT ;  /* 0x0000002311067c10 */ /* 0x002fc6000b7fe4ff */
[----:B------:R-:W-:Y:S01]  /*20d30*/  STL [R1+0x373c], R7 ;  /* 0x00373c0701007387 */ /* 0x000fe20000100800 */
[----:B--2---:R-:W-:-:S03]  /*20d40*/  IADD3 R5, P6, R16, UR8, RZ ;  /* 0x0000000810057c10 */ /* 0x004fc6000ffde0ff */
[----:B------:R-:W-:Y:S01]  /*20d50*/  STL [R1+0x3708], R6 ;  /* 0x0037080601007387 */ /* 0x000fe20000100800 */
[----:B------:R-:W-:Y:S01]  /*20d60*/  LOP3.LUT R4, R3, 0x30, R4, 0x78, !PT ;  /* 0x0000003003047812 */ /* 0x000fe200078e7804 */
[----:B------:R-:W-:Y:S02]  /*20d70*/  ULDC UR8, c[0x0][0x238] ;  /* 0x00008e0000087ab9 */ /* 0x000fe40000000800 */
[----:B------:R0:W-:Y:S01]  /*20d80*/  STL [R1+0x3744], R5 ;  /* 0x0037440501007387 */ /* 0x0001e20000100800 */
[----:B------:R-:W-:Y:S02]  /*20d90*/  IADD3.X R3, R14, UR35, RZ, P4, !PT ;  /* 0x000000230e037c10 */ /* 0x000fe4000a7fe4ff */
[----:B0-----:R-:W-:-:S05]  /*20da0*/  IADD3.X R5, R15, UR35, RZ, P5, !PT ;  /* 0x000000230f057c10 */ /* 0x001fca000affe4ff */
[----:B------:R0:W-:Y:S04]  /*20db0*/  STL [R1+0x3710], R5 ;  /* 0x0037100501007387 */ /* 0x0001e80000100800 */
[----:B------:R1:W-:Y:S01]  /*20dc0*/  STL [R1+0x3718], R3 ;  /* 0x0037180301007387 */ /* 0x0003e20000100800 */
[----:B------:R-:W-:Y:S02]  /*20dd0*/  IADD3.X R6, R11, UR35, RZ, P1, !PT ;  /* 0x000000230b067c10 */ /* 0x000fe40008ffe4ff */
[----:B0-----:R-:W-:Y:S02]  /*20de0*/  IADD3.X R5, R13, UR35, RZ, P3, !PT ;  /* 0x000000230d057c10 */ /* 0x001fe40009ffe4ff */
[----:B-1----:R-:W-:-:S03]  /*20df0*/  IADD3.X R3, R12, UR35, RZ, P2, !PT ;  /* 0x000000230c037c10 */ /* 0x002fc600097fe4ff */
[----:B------:R0:W-:Y:S04]  /*20e00*/  STL [R1+0x3720], R5 ;  /* 0x0037200501007387 */ /* 0x0001e80000100800 */
        /* <DEDUP_REMOVED lines=50> */
[----:B------:R-:W-:Y:S02]  /*21130*/  SHF.R.U32.HI R3, RZ, 0x1, R25 ;  /* 0x00000001ff037819 */ /* 0x000fe40000011619 */
[----:B--2---:R-:W-:Y:S01]  /*21140*/  IADD3 R5, P1, R19, UR10, RZ ;  /* 0x0000000a13057c10 */ /* 0x004fe2000ff3e0ff */
[----:B------:R1:W-:Y:S01]  /*21150*/  STL [R1+0x37ac], R6 ;  /* 0x0037ac0601007387 */ /* 0x0003e20000100800 */
[----:B------:R-:W-:-:S03]  /*21160*/  LOP3.LUT R0, R0, 0x10, R3, 0xf8, !PT ;  /* 0x0000001000007812 */ /* 0x000fc600078ef803 */
[----:B------:R2:W-:Y:S01]  /*21170*/  STL [R1+0x37b4], R5 ;  /* 0x0037b40501007387 */ /* 0x0005e20000100800 */
[----:B0-----:R-:W-:Y:S02]  /*21180*/  IADD3 R7, P0, R18, UR10, RZ ;  /* 0x0000000a12077c10 */ /* 0x001fe4000ff1e0ff */
[----:B------:R-:W-:Y:S02]  /*21190*/  IADD3.X R3, R15, UR35, RZ, P5, !PT ;  /* 0x000000230f037c10 */ /* 0x000fe4000affe4ff */
[----:B-1----:R-:W-:Y:S01]  /*211a0*/  IADD3.X R6, R17, UR35, RZ, P6, !PT ;  /* 0x0000002311067c10 */ /* 0x002fe2000b7fe4ff */
[----:B------:R-:W-:Y:S01]  /*211b0*/  STL [R1+0x37bc], R7 ;  /* 0x0037bc0701007387 */ /* 0x000fe20000100800 */
[----:B--2---:R-:W-:-:S03]  /*211c0*/  IADD3 R5, P6, R16, UR10, RZ ;  /* 0x0000000a10057c10 */ /* 0x004fc6000ffde0ff */
[----:B------:R0:W-:Y:S01]  /*211d0*/  STL [R1+0x3788], R6 ;  /* 0x0037880601007387 */ /* 0x0001e20000100800 */
[----:B------:R-:W-:Y:S01]  /*211e0*/  LEA.HI R2, R2, R26, RZ, 0x7 ;  /* 0x0000001a02027211 */ /* 0x000fe200078f38ff */
        /* <DEDUP_REMOVED lines=30> */
[----:B------:R-:W-:Y:S01]  /*213d0*/  STL [R1+0x37fc], R6 ;  /* 0x0037fc0601007387 */ /* 0x000fe20000100800 */
[----:B--2---:R-:W-:-:S03]  /*213e0*/  IADD3 R3, P6, R16, UR11, RZ ;  /* 0x0000000b10037c10 */ /* 0x004fc6000ffde0ff */
[----:B------:R-:W-:Y:S01]  /*213f0*/  STL [R1+0x37c8], R5 ;  /* 0x0037c80501007387 */ /* 0x000fe20000100800 */
[----:B------:R-:W-:-:S03]  /*21400*/  ULDC UR11, c[0x0][0x238] ;  /* 0x00008e00000b7ab9 */ /* 0x000fc60000000800 */
[----:B------:R0:W-:Y:S04]  /*21410*/  STL [R1+0x3804], R3 ;  /* 0x0038040301007387 */ /* 0x0001e80000100800 */
        /* <DEDUP_REMOVED lines=1025> */
[----:B------:R-:W-:-:S02]  /*25430*/  USHF.L.U32 UR13, UR13, 0x7, URZ ;  /* 0x000000070d0d7899 */ /* 0x000fc4000800063f */
[----:B------:R-:W-:Y:S02]  /*25440*/  UIMAD UR12, UR12, 0x2d, URZ ;  /* 0x0000002d0c0c78a4 */ /* 0x000fe4000f8e023f */
[----:B------:R-:W-:Y:S02]  /*25450*/  UIMAD UR14, UR14, 0x2c, URZ ;  /* 0x0000002c0e0e78a4 */ /* 0x000fe4000f8e023f */
[----:B------:R-:W-:Y:S02]  /*25460*/  UIMAD UR15, UR15, 0x2b, URZ ;  /* 0x0000002b0f0f78a4 */ /* 0x000fe4000f8e023f */
[----:B------:R-:W-:Y:S02]  /*25470*/  UIMAD UR16, UR16, 0x2a, URZ ;  /* 0x0000002a101078a4 */ /* 0x000fe4000f8e023f */
[----:B------:R-:W-:Y:S02]  /*25480*/  UIMAD UR17, UR17, 0x29, URZ ;  /* 0x00000029111178a4 */ /* 0x000fe4000f8e023f */
[----:B------:R-:W-:-:S02]  /*25490*/  UIMAD UR18, UR18, 0x28, URZ ;  /* 0x00000028121278a4 */ /* 0x000fc4000f8e023f */
[----:B------:R-:W-:Y:S02]  /*254a0*/  UIMAD UR19, UR19, 0x27, URZ ;  /* 0x00000027131378a4 */ /* 0x000fe4000f8e023f */
[----:B------:R-:W-:Y:S02]  /*254b0*/  UIMAD UR20, UR20, 0x26, URZ ;  /* 0x00000026141478a4 */ /* 0x000fe4000f8e023f */
[----:B------:R-:W-:Y:S02]  /*254c0*/  UIMAD UR21, UR21, 0x25, URZ ;  /* 0x00000025151578a4 */ /* 0x000fe4000f8e023f */
[----:B------:R-:W-:Y:S02]  /*254d0*/  UIMAD UR22, UR22, 0x24, URZ ;  /* 0x00000024161678a4 */ /* 0x000fe4000f8e023f */
[----:B------:R-:W-:Y:S02]  /*254e0*/  UIMAD UR23, UR23, 0x22, URZ ;  /* 0x00000022171778a4 */ /* 0x000fe4000f8e023f */
[----:B------:R-:W-:-:S02]  /*254f0*/  UIMAD UR26, UR26, 0x21, URZ ;  /* 0x000000211a1a78a4 */ /* 0x000fc4000f8e023f */
[----:B------:R-:W-:Y:S02]  /*25500*/  USHF.L.U32 UR27, UR27, 0x5, URZ ;  /* 0x000000051b1b7899 */ /* 0x000fe4000800063f */
        /* <DEDUP_REMOVED lines=15> */
[----:B------:R-:W-:Y:S02]  /*25600*/  USHF.L.U32 UR45, UR45, 0x4, URZ ;  /* 0x000000042d2d7899 */ /* 0x000fe4000800063f */
        /* <DEDUP_REMOVED lines=11> */
[----:B------:R-:W-:Y:S02]  /*256c0*/  USHF.L.U32 UR34, UR34, 0x2, URZ ;  /* 0x0000000222227899 */ /* 0x000fe4000800063f */
[----:B------:R-:W-:-:S02]  /*256d0*/  UIMAD UR57, UR57, 0x3, URZ ;  /* 0x00000003393978a4 */ /* 0x000fc4000f8e023f */
[----:B------:R-:W-:Y:S02]  /*256e0*/  USHF.L.U32 UR58, UR58, 0x1, URZ ;  /* 0x000000013a3a7899 */ /* 0x000fe4000800063f */
[----:B------:R-:W-:Y:S01]  /*256f0*/  USHF.R.S32.HI UR59, URZ, 0x1f, UR59 ;  /* 0x0000001f3f3b7899 */ /* 0x000fe2000801143b */
[----:B0-----:R-:W-:Y:S01]  /*25700*/  IADD3.X R3, R15, UR35, RZ, P5, !PT ;  /* 0x000000230f037c10 */ /* 0x001fe2000affe4ff */
[----:B------:R-:W-:Y:S01]  /*25710*/  UIMAD UR11, UR11, 0x23, URZ ;  /* 0x000000230b0b78a4 */ /* 0x000fe2000f8e023f */
[----:B------:R-:W-:Y:S02]  /*25720*/  IADD3.X R6, R14, UR35, RZ, P4, !PT ;  /* 0x000000230e067c10 */ /* 0x000fe4000a7fe4ff */
[----:B------:R-:W-:Y:S01]  /*25730*/  IADD3.X R5, R13, UR35, RZ, P3, !PT ;  /* 0x000000230d057c10 */ /* 0x000fe20009ffe4ff */
[----:B------:R0:W-:Y:S01]  /*25740*/  STL [R1+0x37d0], R3 ;  /* 0x0037d00301007387 */ /* 0x0001e20000100800 */
[----:B------:R-:W-:-:S03]  /*25750*/  SHF.R.S32.HI R2, RZ, 0x7, R2 ;  /* 0x00000007ff027819 */ /* 0x000fc60000011402 */
        /* <DEDUP_REMOVED lines=8> */
[----:B0-----:R-:W-:Y:S01]  /*257e0*/  IADD3.X R3, R9, UR35, RZ, P6, !PT ;  /* 0x0000002309037c10 */ /* 0x001fe2000b7fe4ff */
[----:B------:R-:W-:Y:S02]  /*257f0*/  USHF.R.S32.HI UR35, URZ, 0x1f, UR12 ;  /* 0x0000001f3f237899 */ /* 0x000fe4000801140c */
[----:B-1----:R-:W-:Y:S02]  /*25800*/  IADD3 R6, P6, R24, UR12, RZ ;  /* 0x0000000c18067c10 */ /* 0x002fe4000ffde0ff */
[----:B------:R0:W-:Y:S01]  /*25810*/  STL [R1+0x3800], R3 ;  /* 0x0038000301007387 */ /* 0x0001e20000100800 */
[----:B--2---:R-:W-:-:S03]  /*25820*/  IADD3 R5, P4, R22, UR12, RZ ;  /* 0x0000000c16057c10 */ /* 0x004fc6000ff9e0ff */
[----:B------:R1:W-:Y:S01]  /*25830*/  STL [R1+0x380c], R6 ;  /* 0x00380c0601007387 */ /* 0x0003e20000100800 */
[----:B0-----:R-:W-:Y:S02]  /*25840*/  IADD3 R3, P5, R23, UR12, RZ ;  /* 0x0000000c17037c10 */ /* 0x001fe4000ffbe0ff */
[----:B-1----:R-:W-:-:S03]  /*25850*/  IADD3 R6, P3, R21, UR12, RZ ;  /* 0x0000000c15067c10 */ /* 0x002fc6000ff7e0ff */
[----:B------:R0:W-:Y:S04]  /*25860*/  STL [R1+0x3814], R3 ;  /* 0x0038140301007387 */ /* 0x0001e80000100800 */
        /* <DEDUP_REMOVED lines=8> */
[----:B0-----:R-:W-:Y:S02]  /*258f0*/  IADD3.X R3, R17, UR35, RZ, P6, !PT ;  /* 0x0000002311037c10 */ /* 0x001fe4000b7fe4ff */
[----:B-1----:R-:W-:-:S03]  /*25900*/  IADD3 R5, P6, R16, UR12, RZ ;  /* 0x0000000c10057c10 */ /* 0x002fc6000ffde0ff */
[----:B------:R0:W-:Y:S01]  /*25910*/  STL [R1+0x3808], R3 ;  /* 0x0038080301007387 */ /* 0x0001e20000100800 */
[----:B------:R-:W-:Y:S01]  /*25920*/  USHF.R.S32.HI UR12, URZ, 0x1f, UR14 ;  /* 0x0000001f3f0c7899 */ /* 0x000fe2000801140e */
[----:B--2---:R-:W-:Y:S02]  /*25930*/  IADD3.X R6, R14, UR35, RZ, P4, !PT ;  /* 0x000000230e067c10 */ /* 0x004fe4000a7fe4ff */
[----:B------:R1:W-:Y:S01]  /*25940*/  STL [R1+0x3844], R5 ;  /* 0x0038440501007387 */ /* 0x0003e20000100800 */
[----:B0-----:R-:W-:Y:S02]  /*25950*/  IADD3.X R3, R15, UR35, RZ, P5, !PT ;  /* 0x000000230f037c10 */ /* 0x001fe4000affe4ff */
[----:B-1----:R-:W-:-:S03]  /*25960*/  IADD3.X R5, R13, UR35, RZ, P3, !PT ;  /* 0x000000230d057c10 */ /* 0x002fc60009ffe4ff */
[----:B------:R0:W-:Y:S04]  /*25970*/  STL [R1+0x3810], R3 ;  /* 0x0038100301007387 */ /* 0x0001e80000100800 */
        /* <DEDUP_REMOVED lines=9> */
[----:B------:R-:W-:Y:S01]  /*25a10*/  USHF.R.S32.HI UR35, URZ, 0x1f, UR15 ;  /* 0x0000001f3f237899 */ /* 0x000fe2000801140f */
[----:B-1----:R-:W-:-:S03]  /*25a20*/  IADD3 R6, P6, R24, UR14, RZ ;  /* 0x0000000e18067c10 */ /* 0x002fc6000ffde0ff */
        /* <DEDUP_REMOVED lines=682> */
[----:B------:R1:W-:Y:S04]  /*284d0*/  STL [R1+0x3d74], R6 ;  /* 0x003d740601007387 */ /* 0x0003e80000100800 */
[----:B------:R2:W-:Y:S01]  /*284e0*/  STL [R1+0x3d7c], R5 ;  /* 0x003d7c0501007387 */ /* 0x0005e20000100800 */
[----:B0-----:R-:W-:Y:S02]  /*284f0*/  IADD3 R3, P4, R22, UR38, RZ ;  /* 0x0000002616037c10 */ /* 0x001fe4000ff9e0ff */
[----:B-1----:R-:W-:-:S03]  /*28500*/  IADD3 R6, P3, R21, UR38, RZ ;  /* 0x0000002615067c10 */ /* 0x002fc6000ff7e0ff */
[----:B------:R0:W-:Y:S01]  /*28510*/  STL [R1+0x3d84], R3 ;  /* 0x003d840301007387 */ /* 0x0001e20000100800 */
[----:B--2---:R-:W-:-:S03]  /*28520*/  IADD3 R5, P2, R20, UR38, RZ ;  /* 0x0000002614057c10 */ /* 0x004fc6000ff5e0ff */
[----:B------:R1:W-:Y:S01]  /*28530*/  STL [R1+0x3d8c], R6 ;  /* 0x003d8c0601007387 */ /* 0x0003e20000100800 */
[----:B------:R-:W-:-:S03]  /*28540*/  IADD3.X R2, R13, UR23, RZ, P3, !PT ;  /* 0x000000170d027c10 */ /* 0x000fc60009ffe4ff */
[----:B------:R2:W-:Y:S01]  /*28550*/  STL [R1+0x3d94], R5 ;  /* 0x003d940501007387 */ /* 0x0005e20000100800 */
[----:B0-----:R-:W-:Y:S02]  /*28560*/  IADD3 R3, P1, R19, UR38, RZ ;  /* 0x0000002613037c10 */ /* 0x001fe4000ff3e0ff */
[----:B-1----:R-:W-:-:S03]  /*28570*/  IADD3 R6, P0, R18, UR38, RZ ;  /* 0x0000002612067c10 */ /* 0x002fc6000ff1e0ff */
[----:B------:R0:W-:Y:S01]  /*28580*/  STL [R1+0x3d9c], R3 ;  /* 0x003d9c0301007387 */ /* 0x0001e20000100800 */
[----:B--2---:R-:W-:-:S03]  /*28590*/  IADD3.X R5, R17, UR23, RZ, P6, !PT ;  /* 0x0000001711057c10 */ /* 0x004fc6000b7fe4ff */
[----:B------:R-:W-:Y:S04]  /*285a0*/  STL [R1+0x3da4], R6 ;  /* 0x003da40601007387 */ /* 0x000fe80000100800 */
[----:B------:R1:W-:Y:S01]  /*285b0*/  STL [R1+0x3d70], R5 ;  /* 0x003d700501007387 */ /* 0x0003e20000100800 */
[----:B0-----:R-:W-:Y:S01]  /*285c0*/  IADD3 R3, P6, R16, UR38, RZ ;  /* 0x0000002610037c10 */ /* 0x001fe2000ffde0ff */
[----:B------:R-:W-:-:S04]  /*285d0*/  USHF.R.S32.HI UR38, URZ, 0x1f, UR11 ;  /* 0x0000001f3f267899 */ /* 0x000fc8000801140b */
[----:B------:R0:W-:Y:S01]  /*285e0*/  STL [R1+0x3dac], R3 ;  /* 0x003dac0301007387 */ /* 0x0001e20000100800 */
[----:B-1----:R-:W-:Y:S02]  /*285f0*/  IADD3.X R5, R14, UR23, RZ, P4, !PT ;  /* 0x000000170e057c10 */ /* 0x002fe4000a7fe4ff */
[----:B0-----:R-:W-:-:S05]  /*28600*/  IADD3.X R3, R15, UR23, RZ, P5, !PT ;  /* 0x000000170f037c10 */ /* 0x001fca000affe4ff */
[----:B------:R0:W-:Y:S04]  /*28610*/  STL [R1+0x3d78], R3 ;  /* 0x003d780301007387 */ /* 0x0001e80000100800 */
[----:B------:R1:W-:Y:S04]  /*28620*/  STL [R1+0x3d80], R5 ;  /* 0x003d800501007387 */ /* 0x0003e80000100800 */
[----:B------:R2:W-:Y:S01]  /*28630*/  STL [R1+0x3d88], R2 ;  /* 0x003d880201007387 */ /* 0x0005e20000100800 */
[----:B0-----:R-:W-:Y:S02]  /*28640*/  IADD3.X R3, R12, UR23, RZ, P2, !PT ;  /* 0x000000170c037c10 */ /* 0x001fe400097fe4ff */
[----:B-1----:R-:W-:-:S03]  /*28650*/  IADD3.X R5, R11, UR23, RZ, P1, !PT ;  /* 0x000000170b057c10 */ /* 0x002fc60008ffe4ff */
[----:B------:R0:W-:Y:S01]  /*28660*/  STL [R1+0x3d90], R3 ;  /* 0x003d900301007387 */ /* 0x0001e20000100800 */
[----:B--2---:R-:W-:-:S03]  /*28670*/  IADD3.X R2, R10, UR23, RZ, P0, !PT ;  /* 0x000000170a027c10 */ /* 0x004fc600087fe4ff */
[----:B------:R-:W-:Y:S04]  /*28680*/  STL [R1+0x3d98], R5 ;  /* 0x003d980501007387 */ /* 0x000fe80000100800 */
[----:B------:R1:W-:Y:S01]  /*28690*/  STL [R1+0x3da0], R2 ;  /* 0x003da00201007387 */ /* 0x0003e20000100800 */
[----:B0-----:R-:W-:Y:S01]  /*286a0*/  IADD3.X R3, R9, UR23, RZ, P6, !PT ;  /* 0x0000001709037c10 */ /* 0x001fe2000b7fe4ff */
[----:B------:R-:W-:-:S04]  /*286b0*/  USHF.R.S32.HI UR23, URZ, 0x1f, UR13 ;  /* 0x0000001f3f177899 */ /* 0x000fc8000801140d */
[----:B------:R0:W-:Y:S01]  /*286c0*/  STL [R1+0x3da8], R3 ;  /* 0x003da80301007387 */ /* 0x0001e20000100800 */
[----:B-1----:R-:W-:Y:S02]  /*286d0*/  LOP3.LUT R2, R4, 0x40, RZ, 0x3c, !PT ;  /* 0x0000004004027812 */ /* 0x002fe400078e3cff */
[C---:B------:R-:W-:Y:S02]  /*286e0*/  LOP3.LUT R2, R0.reuse, 0x430, RZ, 0x3c, !PT ;  /* 0x0000043000027812 */ /* 0x040fe400078e3cff */
[C---:B------:R-:W-:Y:S02]  /*286f0*/  LOP3.LUT R4, R0.reuse, 0x410, RZ, 0x3c, !PT ;  /* 0x0000041000047812 */ /* 0x040fe400078e3cff */
[C---:B------:R-:W-:Y:S02]  /*28700*/  LOP3.LUT R4, R0.reuse, 0x40, RZ, 0x3c, !PT ;  /* 0x0000004000047812 */ /* 0x040fe400078e3cff */
[----:B0-----:R-:W-:-:S05]  /*28710*/  LOP3.LUT R3, R0, 0x20, RZ, 0x3c, !PT ;  /* 0x0000002000037812 */ /* 0x001fca00078e3cff */
[----:B------:R0:W-:Y:S04]  /*28720*/  STL [R1+0x20b4], R3 ;  /* 0x0020b40301007387 */ /* 0x0001e80000100800 */
[----:B------:R1:W-:Y:S04]  /*28730*/  STL [R1+0x20b0], R2 ;  /* 0x0020b00201007387 */ /* 0x0003e80000100800 */
[----:B------:R2:W-:Y:S01]  /*28740*/  STL [R1+0x20ac], R4 ;  /* 0x0020ac0401007387 */ /* 0x0005e20000100800 */
[C---:B0-----:R-:W-:Y:S02]  /*28750*/  LOP3.LUT R3, R0.reuse, 0x450, RZ, 0x3c, !PT ;  /* 0x0000045000037812 */ /* 0x041fe400078e3cff */
[----:B-1----:R-:W-:-:S03]  /*28760*/  LOP3.LUT R2, R0, 0x60, RZ, 0x3c, !PT ;  /* 0x0000006000027812 */ /* 0x002fc600078e3cff */
[----:B------:R0:W-:Y:S01]  /*28770*/  STL [R1+0x20a8], R3 ;  /* 0x0020a80301007387 */ /* 0x0001e20000100800 */
[----:B--2---:R-:W-:-:S03]  /*28780*/  LOP3.LUT R4, R0, 0x470, RZ, 0x3c, !PT ;  /* 0x0000047000047812 */ /* 0x004fc600078e3cff */
        /* <DEDUP_REMOVED lines=18> */
[----:B------:R1:W-:Y:S04]  /*288b0*/  STL [R1+0x3db0], R2 ;  /* 0x003db00201007387 */ /* 0x0003e80000100800 */
[----:B------:R2:W-:Y:S01]  /*288c0*/  STL [R1+0x3dec], R4 ;  /* 0x003dec0401007387 */ /* 0x0005e20000100800 */
[----:B0-----:R-:W-:Y:S02]  /*288d0*/  IADD3.X R3, R15, UR12, RZ, P1, !PT ;  /* 0x0000000c0f037c10 */ /* 0x001fe40008ffe4ff */
[----:B-1----:R-:W-:-:S03]  /*288e0*/  IADD3 R2, P1, R24, UR40, RZ ;  /* 0x0000002818027c10 */ /* 0x002fc6000ff3e0ff */
[----:B------:R0:W-:Y:S01]  /*288f0*/  STL [R1+0x3db8], R3 ;  /* 0x003db80301007387 */ /* 0x0001e20000100800 */
[----:B--2---:R-:W-:-:S03]  /*28900*/  IADD3.X R4, R14, UR12, RZ, P0, !PT ;  /* 0x0000000c0e047c10 */ /* 0x004fc600087fe4ff */
        /* <DEDUP_REMOVED lines=711> */
[----:B-1----:R-:W-:-:S05]  /*2b580*/  IADD3.X R2, R9, UR38, RZ, P1, !PT ;  /* 0x0000002609027c10 */ /* 0x002fca0008ffe4ff */
[----:B------:R2:W-:Y:S04]  /*2b590*/  STL [R1+0x4340], R2 ;  /* 0x0043400201007387 */ /* 0x0005e80000100800 */
[----:B------:R2:W-:Y:S02]  /*2b5a0*/  STL [R1+0x4338], R3 ;  /* 0x0043380301007387 */ /* 0x0005e40000100800 */
.L_x_1:
[----:B------:R-:W3:Y:S01]  /*2b5b0*/  LDL R5, [R1+0x1d3c] ;  /* 0x001d3c0001057983 */ /* 0x000ee20000100800 */
[----:B--2---:R-:W0:Y:S03]  /*2b5c0*/  LDC R2, c[0x0][0x230] ;  /* 0x00008c00ff027b82 */ /* 0x004e260000000800 */
[----:B---3--:R1:W-:Y:S04]  /*2b5d0*/  STL [R1+0x61b8], R5 ;  /* 0x0061b80501007387 */ /* 0x0083e80000100800 */
[----:B------:R-:W2:Y:S04]  /*2b5e0*/  LDL R4, [R1+0x1d40] ;  /* 0x001d400001047983 */ /* 0x000ea80000100800 */
[----:B-1----:R-:W0:Y:S04]  /*2b5f0*/  LDL R5, [R1+0x2120] ;  /* 0x0021200001057983 */ /* 0x002e280000100800 */
[----:B------:R-:W-:Y:S04]  /*2b600*/  STL [R1+0x52ac], R12 ;  /* 0x0052ac0c01007387 */ /* 0x000fe80000100800 */
        /* <DEDUP_REMOVED lines=982> */
[----:B------:R-:W-:Y:S01]  /*2f370*/  STL [R1+0x5258], R23 ;  /* 0x0052581701007387 */ /* 0x000fe20000100800 */
[----:B0-----:R-:W-:-:S03]  /*2f380*/  IMAD R2, R5, -0x80, R2 ;  /* 0xffffff8005027824 */ /* 0x001fc600078e0202 */
[----:B------:R-:W-:Y:S04]  /*2f390*/  STL [R1+0x5254], R25 ;  /* 0x0052541901007387 */ /* 0x000fe80000100800 */
[----:B------:R-:W-:Y:S04]  /*2f3a0*/  STL [R1+0x5250], R27 ;  /* 0x0052501b01007387 */ /* 0x000fe80000100800 */
[----:B------:R-:W-:Y:S04]  /*2f3b0*/  STL [R1+0x524c], R29 ;  /* 0x00524c1d01007387 */ /* 0x000fe80000100800 */
[----:B-----5:R-:W-:Y:S04]  /*2f3c0*/  STL [R1+0x50cc], R0 ;  /* 0x0050cc0001007387 */ /* 0x020fe80000100800 */
[----:B------:R-:W2:Y:S01]  /*2f3d0*/  LDL.LU R5, [R1+0x61b8] ;  /* 0x0061b80001057983 */ /* 0x000ea20000300800 */
[----:B------:R-:W-:-:S02]  /*2f3e0*/  ISETP.GT.AND P0, PT, R2, RZ, PT ;  /* 0x000000ff0200720c */ /* 0x000fc40003f04270 */
[----:B-1----:R-:W-:-:S11]  /*2f3f0*/  PRMT R14, RZ, 0x7610, R14 ;  /* 0x00007610ff0e7816 */ /* 0x002fd6000000000e */
[----:B--2---:R-:W2:Y:S04]  /*2f400*/  @P0 LDG.E.U8 R14, desc[UR24][R4.64] ;  /* 0x00000018040e0981 */ /* 0x004ea8000c1e1100 */
[----:B--2---:R0:W-:Y:S04]  /*2f410*/  STL [R1+0x200c], R14 ;  /* 0x00200c0e01007387 */ /* 0x0041e80000100800 */
[----:B0-----:R-:W2:Y:S04]  /*2f420*/  LDL.LU R14, [R1+0x61b4] ;  /* 0x0061b400010e7983 */ /* 0x001ea80000300800 */
[----:B------:R-:W3:Y:S04]  /*2f430*/  LDL R4, [R1+0x1d44] ;  /* 0x001d440001047983 */ /* 0x000ee80000100800 */
[----:B------:R-:W3:Y:S01]  /*2f440*/  LDL R5, [R1+0x1d48] ;  /* 0x001d480001057983 */ /* 0x000ee20000100800 */
[----:B------:R-:W-:-:S02]  /*2f450*/  PRMT R15, RZ, 0x7610, R15 ;  /* 0x00007610ff0f7816 */ /* 0x000fc4000000000f */
[----:B---3--:R-:W-:-:S04]  /*2f460*/  @P0 LOP3.LUT R5, R5, R4, RZ, 0x3c, !PT ;  /* 0x0000000405050212 */ /* 0x008fc800078e3cff */
[----:B------:R-:W-:-:S04]  /*2f470*/  @P0 LOP3.LUT R4, R5, R4, RZ, 0x3c, !PT ;  /* 0x0000000405040212 */ /* 0x000fc800078e3cff */
[----:B------:R-:W-:-:S05]  /*2f480*/  @P0 LOP3.LUT R5, R5, R4, RZ, 0x3c, !PT ;  /* 0x0000000405050212 */ /* 0x000fca00078e3cff */
[----:B------:R-:W3:Y:S04]  /*2f490*/  @P0 LDG.E.U8 R15, desc[UR24][R4.64] ;  /* 0x00000018040f0981 */ /* 0x000ee8000c1e1100 */
[----:B---3--:R0:W-:Y:S04]  /*2f4a0*/  STL [R1+0x2008], R15 ;  /* 0x0020080f01007387 */ /* 0x0081e80000100800 */
[----:B0-----:R-:W3:Y:S04]  /*2f4b0*/  LDL.LU R15, [R1+0x61b0] ;  /* 0x0061b000010f7983 */ /* 0x001ee80000300800 */
[----:B------:R-:W4:Y:S04]  /*2f4c0*/  LDL R4, [R1+0x1d4c] ;  /* 0x001d4c0001047983 */ /* 0x000f280000100800 */
[----:B------:R-:W4:Y:S01]  /*2f4d0*/  LDL R5, [R1+0x1d50] ;  /* 0x001d500001057983 */ /* 0x000f220000100800 */
[----:B------:R-:W-:-:S02]  /*2f4e0*/  PRMT R12, RZ, 0x7610, R12 ;  /* 0x00007610ff0c7816 */ /* 0x000fc4000000000c */
[----:B----4-:R-:W-:-:S04]  /*2f4f0*/  @P0 LOP3.LUT R5, R5, R4, RZ, 0x3c, !PT ;  /* 0x0000000405050212 */ /* 0x010fc800078e3cff */
[----:B------:R-:W-:-:S04]  /*2f500*/  @P0 LOP3.LUT R4, R5, R4, RZ, 0x3c, !PT ;  /* 0x0000000405040212 */ /* 0x000fc800078e3cff */
[----:B------:R-:W-:-:S05]  /*2f510*/  @P0 LOP3.LUT R5, R5, R4, RZ, 0x3c, !PT ;  /* 0x0000000405050212 */ /* 0x000fca00078e3cff */
[----:B------:R-:W4:Y:S04]  /*2f520*/  @P0 LDG.E.U8 R12, desc[UR24][R4.64] ;  /* 0x00000018040c0981 */ /* 0x000f28000c1e1100 */
[----:B----4-:R0:W-:Y:S04]  /*2f530*/  STL [R1+0x2004], R12 ;  /* 0x0020040c01007387 */ /* 0x0101e80000100800 */
[----:B0-----:R-:W4:Y:S04]  /*2f540*/  LDL.LU R12, [R1+0x61ac] ;  /* 0x0061ac00010c7983 */ /* 0x001f280000300800 */
[----:B------:R-:W2:Y:S04]  /*2f550*/  LDL R4, [R1+0x1d54] ;  /* 0x001d540001047983 */ /* 0x000ea80000100800 */
[----:B------:R-:W2:Y:S01]  /*2f560*/  LDL R5, [R1+0x1d58] ;  /* 0x001d580001057983 */ /* 0x000ea20000100800 */
[----:B---3--:R-:W-:-:S02]  /*2f570*/  PRMT R15, RZ, 0x7610, R15 ;  /* 0x00007610ff0f7816 */ /* 0x008fc4000000000f */
[----:B--2---:R-:W-:-:S04]  /*2f580*/  @P0 LOP3.LUT R5, R5, R4, RZ, 0x3c, !PT ;  /* 0x0000000405050212 */ /* 0x004fc800078e3cff */
[----:B------:R-:W-:-:S04]  /*2f590*/  @P0 LOP3.LUT R4, R5, R4, RZ, 0x3c, !PT ;  /* 0x0000000405040212 */ /* 0x000fc800078e3cff */
[----:B------:R-:W-:-:S05]  /*2f5a0*/  @P0 LOP3.LUT R5, R5, R4, RZ, 0x3c, !PT ;  /* 0x0000000405050212 */ /* 0x000fca00078e3cff */
[----:B------:R-:W2:Y:S04]  /*2f5b0*/  @P0 LDG.E.U8 R15, desc[UR24][R4.64] ;  /* 0x00000018040f0981 */ /* 0x000ea8000c1e1100 */
[----:B--2---:R0:W-:Y:S04]  /*2f5c0*/  STL [R1+0x2000], R15 ;  /* 0x0020000f01007387 */ /* 0x0041e80000100800 */
[----:B0-----:R-:W2:Y:S04]  /*2f5d0*/  LDL.LU R15, [R1+0x61a8] ;  /* 0x0061a800010f7983 */ /* 0x001ea80000300800 */
[----:B------:R-:W3:Y:S04]  /*2f5e0*/  LDL R4, [R1+0x1d5c] ;  /* 0x001d5c0001047983 */ /* 0x000ee80000100800 */
[----:B------:R-:W3:Y:S01]  /*2f5f0*/  LDL R5, [R1+0x1d60] ;  /* 0x001d600001057983 */ /* 0x000ee20000100800 */
[----:B----4-:R-:W-:-:S02]  /*2f600*/  PRMT R12, RZ, 0x7610, R12 ;  /* 0x00007610ff0c7816 */ /* 0x010fc4000000000c */
        /* <DEDUP_REMOVED lines=8> */
[----:B--2---:R-:W-:-:S02]  /*2f690*/  PRMT R15, RZ, 0x7610, R15 ;  /* 0x00007610ff0f7816 */ /* 0x004fc4000000000f */
[----:B----4-:R-:W-:-:S04]  /*2f6a0*/  @P0 LOP3.LUT R5, R5, R4, RZ, 0x3c, !PT ;  /* 0x0000000405050212 */ /* 0x010fc800078e3cff */
[----:B------:R-:W-:-:S04]  /*2f6b0*/  @P0 LOP3.LUT R4, R5, R4, RZ, 0x3c, !PT ;  /* 0x0000000405040212 */ /* 0x000fc800078e3cff */
[----:B------:R-:W-:-:S05]  /*2f6c0*/  @P0 LOP3.LUT R5, R5, R4, RZ, 0x3c, !PT ;  /* 0x0000000405050212 */ /* 0x000fca00078e3cff */
[----:B------:R-:W2:Y:S04]  /*2f6d0*/  @P0 LDG.E.U8 R15, desc[UR24][R4.64] ;  /* 0x00000018040f0981 */ /* 0x000ea8000c1e1100 */
[----:B--2---:R0:W-:Y:S04]  /*2f6e0*/  STL [R1+0x1ff8], R15 ;  /* 0x001ff80f01007387 */ /* 0x0041e80000100800 */
[----:B0-----:R-:W2:Y:S04]  /*2f6f0*/  LDL.LU R15, [R1+0x61a0] ;  /* 0x0061a000010f7983 */ /* 0x001ea80000300800 */
[----:B------:R-:W4:Y:S04]  /*2f700*/  LDL R4, [R1+0x1d6c] ;  /* 0x001d6c0001047983 */ /* 0x000f280000100800 */
[----:B------:R-:W4:Y:S01]  /*2f710*/  LDL R5, [R1+0x1d70] ;  /* 0x001d700001057983 */ /* 0x000f220000100800 */
[----:B---3--:R-:W-:-:S02]  /*2f720*/  PRMT R12, RZ, 0x7610, R12 ;  /* 0x00007610ff0c7816 */ /* 0x008fc4000000000c */
[----:B----4-:R-:W-:-:S04]  /*2f730*/  @P0 LOP3.LUT R5, R5, R4, RZ, 0x3c, !PT ;  /* 0x0000000405050212 */ /* 0x010fc800078e3cff */
        /* <DEDUP_REMOVED lines=11> */
[----:B------:R-:W2:Y:S01]  /*2f7f0*/  @P0 LDG.E.U8 R15, desc[UR24][R4.64] ;  /* 0x00000018040f0981 */ /* 0x000ea2000c1e1100 */
[----:B------:R-:W-:-:S03]  /*2f800*/  ISETP.GT.AND P1, PT, R2, 0x1, PT ;  /* 0x000000010200780c */ /* 0x000fc60003f24270 */
        /* <DEDUP_REMOVED lines=8667> */
[----:B------:R0:W4:Y:S04]  /*515c0*/  @P1 LDG.E.U8 R0, desc[UR24][R4.64] ;  /* 0x0000001804001981 */ /* 0x000128000c1e1100 */
[----:B------:R-:W0:Y:S04]  /*515d0*/  LDL R4, [R1+0x2590] ;  /* 0x0025900001047983 */ /* 0x000e280000100800 */
[----:B------:R-:W0:Y:S01]  /*515e0*/  LDL R5, [R1+0x2594] ;  /* 0x0025940001057983 */ /* 0x000e220000100800 */
[----:B--2---:R-:W-:Y:S02]  /*515f0*/  PRMT R15, RZ, 0x7610, R15 ;  /* 0x00007610ff0f7816 */ /* 0x004fe4000000000f */
[----:B0-----:R-:W-:-:S04]  /*51600*/  @P1 LOP3.LUT R5, R5, R4, RZ, 0x3c, !PT ;  /* 0x0000000405051212 */ /* 0x001fc800078e3cff */
[----:B------:R-:W-:-:S04]  /*51610*/  @P1 LOP3.LUT R4, R5, R4, RZ, 0x3c, !PT ;  /* 0x0000000405041212 */ /* 0x000fc800078e3cff */
[----:B------:R-:W-:-:S05]  /*51620*/  @P1 LOP3.LUT R5, R5, R4, RZ, 0x3c, !PT ;  /* 0x0000000405051212 */ /* 0x000fca00078e3cff */
[----:B------:R-:W2:Y:S04]  /*51630*/  @P1 LDG.E.U8 R15, desc[UR24][R4.64] ;  /* 0x00000018040f1981 */ /* 0x000ea8000c1e1100 */
[----:B----4-:R-:W-:Y:S04]  /*51640*/  STL [R1+0x50e8], R0 ;  /* 0x0050e80001007387 */ /* 0x010fe80000100800 */
        /* <DEDUP_REMOVED lines=8> */
[----:B------:R-:W3:Y:S01]  /*516d0*/  @P1 LDG.E.U8 R12, desc[UR24][R4.64] ;  /* 0x00000018040c1981 */ /* 0x000ee2000c1e1100 */
[----:B------:R-:W-:-:S03]  /*516e0*/  ISETP.GT.AND P0, PT, R2, 0x78, PT ;  /* 0x000000780200780c */ /* 0x000fc60003f04270 */
        /* <DEDUP_REMOVED lines=65> */
[----:B------:R-:W2:Y:S04]  /*51b00*/  LDL R4, [R1+0x2548] ;  /* 0x0025480001047983 */ /* 0x000ea80000100800 */
[----:B------:R-:W2:Y:S01]  /*51b10*/  LDL R5, [R1+0x254c] ;  /* 0x00254c0001057983 */ /* 0x000ea20000100800 */
[----:B------:R-:W-:-:S02]  /*51b20*/  PRMT R9, RZ, 0x7610, R9 ;  /* 0x00007610ff097816 */ /* 0x000fc40000000009 */
[----:B--2---:R-:W-:-:S04]  /*51b30*/  @P0 LOP3.LUT R5, R5, R4, RZ, 0x3c, !PT ;  /* 0x0000000405050212 */ /* 0x004fc800078e3cff */
        /* <DEDUP_REMOVED lines=15> */
[----:B------:R-:W-:Y:S02]  /*51c30*/  PRMT R7, RZ, 0x7610, R7 ;  /* 0x00007610ff077816 */ /* 0x000fe40000000007 */
[----:B0-----:R-:W-:-:S04]  /*51c40*/  @P1 LOP3.LUT R5, R5, R4, RZ, 0x3c, !PT ;  /* 0x0000000405051212 */ /* 0x001fc800078e3cff */
[----:B------:R-:W-:-:S04]  /*51c50*/  @P1 LOP3.LUT R4, R5, R4, RZ, 0x3c, !PT ;  /* 0x0000000405041212 */ /* 0x000fc800078e3cff */
[----:B------:R-:W-:-:S05]  /*51c60*/  @P1 LOP3.LUT R5, R5, R4, RZ, 0x3c, !PT ;  /* 0x0000000405051212 */ /* 0x000fca00078e3cff */
[----:B------:R-:W3:Y:S04]  /*51c70*/  @P1 LDG.E.U8 R7, desc[UR24][R4.64] ;  /* 0x0000001804071981 */ /* 0x000ee8000c1e1100 */
[----:B----4-:R0:W-:Y:S04]  /*51c80*/  STL [R1+0x78], R12 ;  /* 0x0000780c01007387 */ /* 0x0101e80000100800 */
[----:B0-----:R-:W4:Y:S04]  /*51c90*/  LDL R12, [R1+0x2514] ;  /* 0x00251400010c7983 */ /* 0x001f280000100800 */
        /* <DEDUP_REMOVED lines=36> */
[----:B------:R-:W-:-:S03]  /*51ee0*/  PRMT R28, RZ, 0x7610, R28 ;  /* 0x00007610ff1c7816 */ /* 0x000fc6000000001c */
[----:B--2---:R0:W-:Y:S04]  /*51ef0*/  STL [R1+0x64], R10 ;  /* 0x0000640a01007387 */ /* 0x0041e80000100800 */
[----:B0-----:R-:W2:Y:S04]  /*51f00*/  LDL.LU R10, [R1+0x5288] ;  /* 0x00528800010a7983 */ /* 0x001ea80000300800 */
[----:B------:R-:W4:Y:S01]  /*51f10*/  LDL R5, [R1+0x2510] ;  /* 0x0025100001057983 */ /* 0x000f220000100800 */
[----:B------:R-:W-:-:S03]  /*51f20*/  @P1 IMAD.MOV.U32 R4, RZ, RZ, R12 ;  /* 0x000000ffff041224 */ /* 0x000fc600078e000c */
[----:B------:R-:W3:Y:S04]  /*51f30*/  LDL R12, [R1+0x24e4] ;  /* 0x0024e400010c7983 */ /* 0x000ee80000100800 */
[----:B----4-:R-:W4:Y:S04]  /*51f40*/  @P1 LDG.E.U8 R28, desc[UR24][R4.64] ;  /* 0x00000018041c1981 */ /* 0x010f28000c1e1100 */
[----:B----4-:R0:W-:Y:S04]  /*51f50*/  STL [R1+0x60], R28 ;  /* 0x0000601c01007387 */ /* 0x0101e80000100800 */
[----:B0-----:R-:W4:Y:S04]  /*51f60*/  LDL.LU R28, [R1+0x5284] ;  /* 0x00528400011c7983 */ /* 0x001f280000300800 */
        /* <DEDUP_REMOVED lines=43> */
[----:B------:R-:W3:Y:S01]  /*52220*/  @P0 LDG.E.U8 R18, desc[UR24][R4.64] ;  /* 0x0000001804120981 */ /* 0x000ee2000c1e1100 */
[----:B------:R-:W-:-:S03]  /*52230*/  PRMT R16, RZ, 0x7610, R16 ;  /* 0x00007610ff107816 */ /* 0x000fc60000000010 */
[----:B---3--:R0:W-:Y:S04]  /*52240*/  STL [R1+0x4c], R18 ;  /* 0x00004c1201007387 */ /* 0x0081e80000100800 */
[----:B0-----:R-:W3:Y:S04]  /*52250*/  LDL.LU R18, [R1+0x5270] ;  /* 0x0052700001127983 */ /* 0x001ee80000300800 */
[----:B------:R-:W4:Y:S01]  /*52260*/  LDL R5, [R1+0x24e0] ;  /* 0x0024e00001057983 */ /* 0x000f220000100800 */
[----:B------:R-:W-:-:S03]  /*52270*/  @P0 IMAD.MOV.U32 R4, RZ, RZ, R12 ;  /* 0x000000ffff040224 */ /* 0x000fc600078e000c */
[----:B------:R-:W2:Y:S04]  /*52280*/  LDL R12, [R1+0x24bc] ;  /* 0x0024bc00010c7983 */ /* 0x000ea80000100800 */
[----:B----4-:R-:W4:Y:S04]  /*52290*/  @P0 LDG.E.U8 R16, desc[UR24][R4.64] ;  /* 0x0000001804100981 */ /* 0x010f28000c1e1100 */
        /* <DEDUP_REMOVED lines=17> */
[----:B------:R0:W2:Y:S04]  /*523b0*/  @P0 LDG.E.U8 R15, desc[UR24][R4.64] ;  /* 0x00000018040f0981 */ /* 0x0000a8000c1e1100 */
[----:B------:R-:W0:Y:S04]  /*523c0*/  LDL R4, [R1+0x24c8] ;  /* 0x0024c80001047983 */ /* 0x000e280000100800 */
[----:B------:R-:W0:Y:S01]  /*523d0*/  LDL R5, [R1+0x24cc] ;  /* 0x0024cc0001057983 */ /* 0x000e220000100800 */
[----:B------:R-:W-:Y:S02]  /*523e0*/  PRMT R17, RZ, 0x7610, R17 ;  /* 0x00007610ff117816 */ /* 0x000fe40000000011 */
[----:B0-----:R-:W-:-:S04]  /*523f0*/  @P0 LOP3.LUT R5, R5, R4, RZ, 0x3c, !PT ;  /* 0x0000000405050212 */ /* 0x001fc800078e3cff */
[----:B------:R-:W-:-:S04]  /*52400*/  @P0 LOP3.LUT R4, R5, R4, RZ, 0x3c, !PT ;  /* 0x0000000405040212 */ /* 0x000fc800078e3cff */
[----:B------:R-:W-:-:S05]  /*52410*/  @P0 LOP3.LUT R5, R5, R4, RZ, 0x3c, !PT ;  /* 0x0000000405050212 */ /* 0x000fca00078e3cff */
[----:B------:R-:W4:Y:S04]  /*52420*/  @P0 LDG.E.U8 R17, desc[UR24][R4.64] ;  /* 0x0000001804110981 */ /* 0x000f28000c1e1100 */
[----:B--2---:R0:W-:Y:S04]  /*52430*/  STL [R1+0x40], R15 ;  /* 0x0000400f01007387 */ /* 0x0041e80000100800 */
[----:B0-----:R-:W2:Y:S04]  /*52440*/  LDL R15, [R1+0x24a4] ;  /* 0x0024a400010f7983 */ /* 0x001ea80000100800 */
[----:B----4-:R0:W-:Y:S04]  /*52450*/  STL [R1+0x3c], R17 ;  /* 0x00003c1101007387 */ /* 0x0101e80000100800 */
[----:B0-----:R-:W4:Y:S04]  /*52460*/  LDL.LU R17, [R1+0x5264] ;  /* 0x0052640001117983 */ /* 0x001f280000300800 */
[----:B------:R-:W3:Y:S04]  /*52470*/  LDL R4, [R1+0x24c0] ;  /* 0x0024c00001047983 */ /* 0x000ee80000100800 */
[----:B------:R-:W3:Y:S01]  /*52480*/  LDL R5, [R1+0x24c4] ;  /* 0x0024c40001057983 */ /* 0x000ee20000100800 */
[----:B------:R-:W-:-:S02]  /*52490*/  ISETP.GT.AND P1, PT, R2, 0x7b, PT ;  /* 0x0000007b0200780c */ /* 0x000fc40003f24270 */
[----:B------:R-:W-:-:S11]  /*524a0*/  PRMT R19, RZ, 0x7610, R19 ;  /* 0x00007610ff137816 */ /* 0x000fd60000000013 */
[----:B---3--:R-:W-:-:S04]  /*524b0*/  @P1 LOP3.LUT R5, R5, R4, RZ, 0x3c, !PT ;  /* 0x0000000405051212 */ /* 0x008fc800078e3cff */
[----:B------:R-:W-:-:S04]  /*524c0*/  @P1 LOP3.LUT R4, R5, R4, RZ, 0x3c, !PT ;  /* 0x0000000405041212 */ /* 0x000fc800078e3cff */
[----:B------:R-:W-:-:S05]  /*524d0*/  @P1 LOP3.LUT R5, R5, R4, RZ, 0x3c, !PT ;  /* 0x0000000405051212 */ /* 0x000fca00078e3cff */
[----:B------:R-:W3:Y:S01]  /*524e0*/  @P1 LDG.E.U8 R19, desc[UR24][R4.64] ;  /* 0x0000001804131981 */ /* 0x000ee2000c1e1100 */
[----:B------:R-:W-:-:S03]  /*524f0*/  PRMT R21, RZ, 0x7610, R21 ;  /* 0x00007610ff157816 */ /* 0x000fc60000000015 */
[----:B---3--:R0:W-:Y:S04]  /*52500*/  STL [R1+0x38], R19 ;  /* 0x0000381301007387 */ /* 0x0081e80000100800 */
[----:B0-----:R-:W3:Y:S04]  /*52510*/  LDL.LU R19, [R1+0x5260] ;  /* 0x0052600001137983 */ /* 0x001ee80000300800 */
[----:B------:R-:W2:Y:S01]  /*52520*/  LDL R5, [R1+0x24b8] ;  /* 0x0024b80001057983 */ /* 0x000ea20000100800 */
[----:B------:R-:W-:-:S03]  /*52530*/  @P1 IMAD.MOV.U32 R4, RZ, RZ, R12 ;  /* 0x000000ffff041224 */ /* 0x000fc600078e000c */
[----:B------:R-:W4:Y:S04]  /*52540*/  LDL R12, [R1+0x2494] ;  /* 0x00249400010c7983 */ /* 0x000f280000100800 */
        /* <DEDUP_REMOVED lines=18> */
[----:B------:R-:W4:Y:S01]  /*52670*/  @P1 LDG.E.U8 R25, desc[UR24][R4.64] ;  /* 0x0000001804191981 */ /* 0x000f22000c1e1100 */
[----:B------:R-:W-:-:S03]  /*52680*/  PRMT R27, RZ, 0x7610, R27 ;  /* 0x00007610ff1b7816 */ /* 0x000fc6000000001b */
[----:B----4-:R0:W-:Y:S04]  /*52690*/  STL [R1+0x2c], R25 ;  /* 0x00002c1901007387 */ /* 0x0101e80000100800 */
[----:B0-----:R-:W4:Y:S04]  /*526a0*/  LDL.LU R25, [R1+0x5254] ;  /* 0x0052540001197983 */ /* 0x001f280000300800 */
[----:B------:R-:W2:Y:S01]  /*526b0*/  LDL R5, [R1+0x24a0] ;  /* 0x0024a00001057983 */ /* 0x000ea20000100800 */
[----:B------:R-:W-:-:S03]  /*526c0*/  @P1 IMAD.MOV.U32 R4, RZ, RZ, R15 ;  /* 0x000000ffff041224 */ /* 0x000fc600078e000f */
[----:B------:R-:W3:Y:S04]  /*526d0*/  LDL R15, [R1+0x2484] ;  /* 0x00248400010f7983 */ /* 0x000ee80000100800 */
[----:B--2---:R-:W2:Y:S04]  /*526e0*/  @P1 LDG.E.U8 R27, desc[UR24][R4.64] ;  /* 0x00000018041b1981 */ /* 0x004ea8000c1e1100 */
        /* <DEDUP_REMOVED lines=9> */
[----:B------:R-:W3:Y:S01]  /*52780*/  LDL R5, [R1+0x2490] ;  /* 0x0024900001057983 */ /* 0x000ee20000100800 */
[----:B------:R-:W-:Y:S01]  /*52790*/  PRMT R11, RZ, 0x7610, R11 ;  /* 0x00007610ff0b7816 */ /* 0x000fe2000000000b */
[----:B0-----:R-:W-:Y:S02]  /*527a0*/  @P1 IMAD.MOV.U32 R4, RZ, RZ, R12 ;  /* 0x000000ffff041224 */ /* 0x001fe400078e000c */
[----:B----4-:R0:W-:Y:S01]  /*527b0*/  STL [R1+0x24], R14 ;  /* 0x0000240e01007387 */ /* 0x0101e20000100800 */
[----:B------:R-:W-:-:S03]  /*527c0*/  PRMT R9, RZ, 0x7610, R9 ;  /* 0x00007610ff097816 */ /* 0x000fc60000000009 */
[----:B------:R-:W4:Y:S04]  /*527d0*/  LDL R12, [R1+0x2470] ;  /* 0x00247000010c7983 */ /* 0x000f280000100800 */
[----:B---3--:R1:W3:Y:S04]  /*527e0*/  @P1 LDG.E.U8 R11, desc[UR24][R4.64] ;  /* 0x00000018040b1981 */ /* 0x0082e8000c1e1100 */
[----:B0-----:R-:W2:Y:S04]  /*527f0*/  LDL R14, [R1+0x247c] ;  /* 0x00247c00010e7983 */ /* 0x001ea80000100800 */
[----:B------:R-:W1:Y:S04]  /*52800*/  LDL R4, [R1+0x2488] ;  /* 0x0024880001047983 */ /* 0x000e680000100800 */
[----:B------:R-:W1:Y:S01]  /*52810*/  LDL R5, [R1+0x248c] ;  /* 0x00248c0001057983 */ /* 0x000e620000100800 */
[----:B------:R-:W-:-:S02]  /*52820*/  ISETP.GT.AND P0, PT, R2, 0x7c, PT ;  /* 0x0000007c0200780c */ /* 0x000fc40003f04270 */
[----:B-1----:R-:W-:-:S04]  /*52830*/  @P1 LOP3.LUT R5, R5, R4, RZ, 0x3c, !PT ;  /* 0x0000000405051212 */ /* 0x002fc800078e3cff */
[----:B------:R-:W-:-:S04]  /*52840*/  @P1 LOP3.LUT R4, R5, R4, RZ, 0x3c, !PT ;  /* 0x0000000405041212 */ /* 0x000fc800078e3cff */
[----:B------:R-:W-:Y:S01]  /*52850*/  @P1 LOP3.LUT R5, R5, R4, RZ, 0x3c, !PT ;  /* 0x0000000405051212 */ /* 0x000fe200078e3cff */
[----:B---3--:R0:W-:Y:S04]  /*52860*/  STL [R1+0x20], R11 ;  /* 0x0000200b01007387 */ /* 0x0081e80000100800 */
[----:B------:R1:W3:Y:S01]  /*52870*/  @P1 LDG.E.U8 R9, desc[UR24][R4.64] ;  /* 0x0000001804091981 */ /* 0x0002e2000c1e1100 */
[----:B------:R-:W-:-:S03]  /*52880*/  PRMT R7, RZ, 0x7610, R7 ;  /* 0x00007610ff077816 */ /* 0x000fc60000000007 */
[----:B0-----:R-:W4:Y:S04]  /*52890*/  LDL R11, [R1+0x2474] ;  /* 0x00247400010b7983 */ /* 0x001f280000100800 */
[----:B------:R-:W2:Y:S01]  /*528a0*/  LDL R5, [R1+0x2480] ;  /* 0x0024800001057983 */ /* 0x000ea20000100800 */
[----:B-1----:R-:W-:-:S03]  /*528b0*/  @P0 IMAD.MOV.U32 R4, RZ, RZ, R15 ;  /* 0x000000ffff040224 */ /* 0x002fc600078e000f */
[----:B---3--:R0:W-:Y:S01]  /*528c0*/  STL [R1+0x1c], R9 ;  /* 0x00001c0901007387 */ /* 0x0081e20000100800 */
[----:B------:R-:W-:Y:S02]  /*528d0*/  PRMT R13, RZ, 0x7610, R13 ;  /* 0x00007610ff0d7816 */ /* 0x000fe4000000000d */
[----:B------:R-:W-:Y:S01]  /*528e0*/  PRMT R29, RZ, 0x7610, R29 ;  /* 0x00007610ff1d7816 */ /* 0x000fe2000000001d */
[----:B------:R-:W3:Y:S04]  /*528f0*/  LDL R15, [R1+0x2460] ;  /* 0x00246000010f7983 */ /* 0x000ee80000100800 */
[----:B--2---:R1:W2:Y:S04]  /*52900*/  @P0 LDG.E.U8 R7, desc[UR24][R4.64] ;  /* 0x0000001804070981 */ /* 0x0042a8000c1e1100 */
[----:B0-----:R-:W3:Y:S04]  /*52910*/  LDL R9, [R1+0x246c] ;  /* 0x00246c0001097983 */ /* 0x001ee80000100800 */
[----:B------:R-:W4:Y:S01]  /*52920*/  LDL R5, [R1+0x2478] ;  /* 0x0024780001057983 */ /* 0x000f220000100800 */
[----:B-1----:R-:W-:-:S05]  /*52930*/  @P0 IMAD.MOV.U32 R4, RZ, RZ, R14 ;  /* 0x000000ffff040224 */ /* 0x002fca00078e000e */
[----:B----4-:R0:W4:Y:S02]  /*52940*/  @P0 LDG.E.U8 R13, desc[UR24][R4.64] ;  /* 0x00000018040d0981 */ /* 0x010124000c1e1100 */
[----:B0-----:R-:W-:Y:S02]  /*52950*/  @P0 IMAD.MOV.U32 R4, RZ, RZ, R11 ;  /* 0x000000ffff040224 */ /* 0x001fe400078e000b */
[----:B------:R-:W-:-:S05]  /*52960*/  @P0 IMAD.MOV.U32 R5, RZ, RZ, R12 ;  /* 0x000000ffff050224 */ /* 0x000fca00078e000c */
[----:B------:R-:W3:Y:S04]  /*52970*/  @P0 LDG.E.U8 R29, desc[UR24][R4.64] ;  /* 0x00000018041d0981 */ /* 0x000ee8000c1e1100 */
[----:B--2---:R0:W-:Y:S04]  /*52980*/  STL [R1+0x18], R7 ;  /* 0x0000180701007387 */ /* 0x0041e80000100800 */
[----:B------:R-:W2:Y:S04]  /*52990*/  LDL R14, [R1+0x2458] ;  /* 0x00245800010e7983 */ /* 0x000ea80000100800 */
[----:B0-----:R-:W2:Y:S04]  /*529a0*/  LDL R7, [R1+0x2464] ;  /* 0x0024640001077983 */ /* 0x001ea80000100800 */
[----:B----4-:R0:W-:Y:S04]  /*529b0*/  STL [R1+0x14], R13 ;  /* 0x0000140d01007387 */ /* 0x0101e80000100800 */
[----:B------:R-:W4:Y:S04]  /*529c0*/  LDL R12, [R1+0x2450] ;  /* 0x00245000010c7983 */ /* 0x000f280000100800 */
[----:B------:R-:W4:Y:S04]  /*529d0*/  LDL R11, [R1+0x2454] ;  /* 0x00245400010b7983 */ /* 0x000f280000100800 */
[----:B0-----:R-:W4:Y:S04]  /*529e0*/  LDL R13, [R1+0x245c] ;  /* 0x00245c00010d7983 */ /* 0x001f280000100800 */
[----:B---3--:R0:W-:Y:S04]  /*529f0*/  STL [R1+0x10], R29 ;  /* 0x0000101d01007387 */ /* 0x0081e80000100800 */
[----:B0-----:R-:W3:Y:S04]  /*52a00*/  LDL.LU R29, [R1+0x524c] ;  /* 0x00524c00011d7983 */ /* 0x001ee80000300800 */
[----:B------:R-:W2:Y:S01]  /*52a10*/  LDL R5, [R1+0x2468] ;  /* 0x0024680001057983 */ /* 0x000ea20000100800 */
[----:B------:R-:W-:Y:S01]  /*52a20*/  PRMT R8, RZ, 0x7610, R8 ;  /* 0x00007610ff087816 */ /* 0x000fe20000000008 */
[----:B------:R-:W-:-:S02]  /*52a30*/  @P0 IMAD.MOV.U32 R4, RZ, RZ, R9 ;  /* 0x000000ffff040224 */ /* 0x000fc400078e0009 */
[----:B------:R-:W3:Y:S04]  /*52a40*/  LDL R9, [R1+0x2448] ;  /* 0x0024480001097983 */ /* 0x000ee80000100800 */
[----:B--2---:R0:W2:Y:S01]  /*52a50*/  @P0 LDG.E.U8 R8, desc[UR24][R4.64] ;  /* 0x0000001804080981 */ /* 0x0040a2000c1e1100 */
[----:B------:R-:W-:Y:S02]  /*52a60*/  PRMT R6, RZ, 0x7610, R6 ;  /* 0x00007610ff067816 */ /* 0x000fe40000000006 */
[----:B------:R-:W-:Y:S01]  /*52a70*/  PRMT R0, RZ, 0x7610, R0 ;  /* 0x00007610ff007816 */ /* 0x000fe20000000000 */
[----:B0-----:R-:W-:Y:S02]  /*52a80*/  @P0 IMAD.MOV.U32 R4, RZ, RZ, R7 ;  /* 0x000000ffff040224 */ /* 0x001fe400078e0007 */
[----:B------:R-:W-:-:S05]  /*52a90*/  @P0 IMAD.MOV.U32 R5, RZ, RZ, R15 ;  /* 0x000000ffff050224 */ /* 0x000fca00078e000f */
[----:B------:R4:W3:Y:S01]  /*52aa0*/  @P0 LDG.E.U8 R6, desc[UR24][R4.64] ;  /* 0x0000001804060981 */ /* 0x0008e2000c1e1100 */
[----:B------:R-:W-:-:S03]  /*52ab0*/  PRMT R10, RZ, 0x7610, R10 ;  /* 0x00007610ff0a7816 */ /* 0x000fc6000000000a */
[----:B--2---:R0:W-:Y:S01]  /*52ac0*/  STL [R1+0xc], R8 ;  /* 0x00000c0801007387 */ /* 0x0041e20000100800 */
[----:B----4-:R-:W-:Y:S02]  /*52ad0*/  @P0 IMAD.MOV.U32 R4, RZ, RZ, R13 ;  /* 0x000000ffff040224 */ /* 0x010fe400078e000d */
[----:B------:R-:W-:Y:S01]  /*52ae0*/  @P0 IMAD.MOV.U32 R5, RZ, RZ, R14 ;  /* 0x000000ffff050224 */ /* 0x000fe200078e000e */
[----:B------:R-:W-:Y:S01]  /*52af0*/  PRMT R28, RZ, 0x7610, R28 ;  /* 0x00007610ff1c7816 */ /* 0x000fe2000000001c */
[----:B------:R-:W2:Y:S04]  /*52b00*/  LDL R7, [R1+0x2440] ;  /* 0x0024400001077983 */ /* 0x000ea80000100800 */
[----:B------:R1:W4:Y:S04]  /*52b10*/  @P0 LDG.E.U8 R0, desc[UR24][R4.64] ;  /* 0x0000001804000981 */ /* 0x000328000c1e1100 */
[----:B0-----:R-:W2:Y:S01]  /*52b20*/  LDL R8, [R1+0x244c] ;  /* 0x00244c0001087983 */ /* 0x001ea20000100800 */
[----:B-1----:R-:W-:-:S02]  /*52b30*/  @P0 IMAD.MOV.U32 R4, RZ, RZ, R11 ;  /* 0x000000ffff040224 */ /* 0x002fc400078e000b */
[----:B------:R-:W-:-:S05]  /*52b40*/  @P0 IMAD.MOV.U32 R5, RZ, RZ, R12 ;  /* 0x000000ffff050224 */ /* 0x000fca00078e000c */
[----:B------:R3:W4:Y:S02]  /*52b50*/  @P0 LDG.E.U8 R10, desc[UR24][R4.64] ;  /* 0x00000018040a0981 */ /* 0x000724000c1e1100 */
[----:B---3--:R-:W-:Y:S02]  /*52b60*/  @P0 IMAD.MOV.U32 R5, RZ, RZ, R9 ;  /* 0x000000ffff050224 */ /* 0x008fe400078e0009 */
[----:B--2---:R-:W-:-:S05]  /*52b70*/  @P0 IMAD.MOV.U32 R4, RZ, RZ, R8 ;  /* 0x000000ffff040224 */ /* 0x004fca00078e0008 */
[----:B------:R-:W2:Y:S04]  /*52b80*/  @P0 LDG.E.U8 R28, desc[UR24][R4.64] ;  /* 0x00000018041c0981 */ /* 0x000ea8000c1e1100 */
[----:B------:R0:W-:Y:S04]  /*52b90*/  STL [R1+0x8], R6 ;  /* 0x0000080601007387 */ /* 0x0001e80000100800 */
[----:B0-----:R-:W3:Y:S04]  /*52ba0*/  LDL R6, [R1+0x2444] ;  /* 0x0024440001067983 */ /* 0x001ee80000100800 */
[----:B----4-:R0:W-:Y:S04]  /*52bb0*/  STL [R1+0x51ec], R0 ;  /* 0x0051ec0001007387 */ /* 0x0101e80000100800 */
[----:B------:R1:W-:Y:S04]  /*52bc0*/  STL [R1], R10 ;  /* 0x0000000a01007387 */ /* 0x0003e80000100800 */
[----:B------:R-:W4:Y:S04]  /*52bd0*/  LDL R9, [R1+0x2430] ;  /* 0x0024300001097983 */ /* 0x000f280000100800 */
[----:B------:R-:W4:Y:S04]  /*52be0*/  LDL R8, [R1+0x2434] ;  /* 0x0024340001087983 */ /* 0x000f280000100800 */
[----:B0-----:R-:W4:Y:S04]  /*52bf0*/  LDL R0, [R1+0x243c] ;  /* 0x00243c0001007983 */ /* 0x001f280000100800 */
[----:B-1----:R-:W4:Y:S01]  /*52c00*/  LDL R10, [R1+0x2438] ;  /* 0x00243800010a7983 */ /* 0x002f220000100800 */
[----:B------:R-:W-:-:S03]  /*52c10*/  ISETP.GT.AND P1, PT, R2, 0x7d, PT ;  /* 0x0000007d0200780c */ /* 0x000fc60003f24270 */
[----:B--2---:R-:W-:Y:S04]  /*52c20*/  STL [R1+0x51e8], R28 ;  /* 0x0051e81c01007387 */ /* 0x004fe80000100800 */
[----:B------:R-:W2:Y:S04]  /*52c30*/  LDL R12, [R1+0x2428] ;  /* 0x00242800010c7983 */ /* 0x000ea80000100800 */
[----:B------:R-:W2:Y:S01]  /*52c40*/  LDL R11, [R1+0x242c] ;  /* 0x00242c00010b7983 */ /* 0x000ea20000100800 */
[----:B------:R-:W-:Y:S01]  /*52c50*/  PRMT R26, RZ, 0x7610, R26 ;  /* 0x00007610ff1a7816 */ /* 0x000fe2000000001a */
[----:B------:R-:W-:Y:S01]  /*52c60*/  @P1 IMAD.MOV.U32 R5, RZ, RZ, R7 ;  /* 0x000000ffff051224 */ /* 0x000fe200078e0007 */
[----:B------:R-:W-:-:S02]  /*52c70*/  PRMT R24, RZ, 0x7610, R24 ;  /* 0x00007610ff187816 */ /* 0x000fc40000000018 */
[----:B------:R-:W-:Y:S01]  /*52c80*/  PRMT R22, RZ, 0x7610, R22 ;  /* 0x00007610ff167816 */ /* 0x000fe20000000016 */
[----:B------:R-:W2:Y:S01]  /*52c90*/  LDL R7, [R1+0x2420] ;  /* 0x0024200001077983 */ /* 0x000ea20000100800 */
[----:B---3--:R-:W-:-:S03]  /*52ca0*/  @P1 IMAD.MOV.U32 R4, RZ, RZ, R6 ;  /* 0x000000ffff041224 */ /* 0x008fc600078e0006 */
[----:B------:R-:W3:Y:S04]  /*52cb0*/  LDL R6, [R1+0x2424] ;  /* 0x0024240001067983 */ /* 0x000ee80000100800 */
[----:B------:R4:W3:Y:S02]  /*52cc0*/  @P1 LDG.E.U8 R26, desc[UR24][R4.64] ;  /* 0x00000018041a1981 */ /* 0x0008e4000c1e1100 */
[----:B----4-:R-:W-:Y:S02]  /*52cd0*/  @P1 IMAD.MOV.U32 R4, RZ, RZ, R0 ;  /* 0x000000ffff041224 */ /* 0x010fe400078e0000 */
[----:B------:R-:W-:-:S05]  /*52ce0*/  @P1 IMAD.MOV.U32 R5, RZ, RZ, R10 ;  /* 0x000000ffff051224 */ /* 0x000fca00078e000a */
[----:B------:R0:W4:Y:S01]  /*52cf0*/  @P1 LDG.E.U8 R24, desc[UR24][R4.64] ;  /* 0x0000001804181981 */ /* 0x000122000c1e1100 */
[----:B------:R-:W-:Y:S01]  /*52d00*/  PRMT R20, RZ, 0x7610, R20 ;  /* 0x00007610ff147816 */ /* 0x000fe20000000014 */
[----:B0-----:R-:W-:Y:S02]  /*52d10*/  @P1 IMAD.MOV.U32 R4, RZ, RZ, R8 ;  /* 0x000000ffff041224 */ /* 0x001fe400078e0008 */
[----:B------:R-:W-:-:S05]  /*52d20*/  @P1 IMAD.MOV.U32 R5, RZ, RZ, R9 ;  /* 0x000000ffff051224 */ /* 0x000fca00078e0009 */
[----:B------:R2:W4:Y:S02]  /*52d30*/  @P1 LDG.E.U8 R22, desc[UR24][R4.64] ;  /* 0x0000001804161981 */ /* 0x000524000c1e1100 */
[----:B--2---:R-:W-:Y:S02]  /*52d40*/  @P1 IMAD.MOV.U32 R5, RZ, RZ, R12 ;  /* 0x000000ffff051224 */ /* 0x004fe400078e000c */
[----:B------:R-:W-:-:S05]  /*52d50*/  @P1 IMAD.MOV.U32 R4, RZ, RZ, R11 ;  /* 0x000000ffff041224 */ /* 0x000fca00078e000b */
[----:B------:R0:W2:Y:S04]  /*52d60*/  @P1 LDG.E.U8 R20, desc[UR24][R4.64] ;  /* 0x0000001804141981 */ /* 0x0000a8000c1e1100 */
[----:B---3--:R-:W-:Y:S04]  /*52d70*/  STL [R1+0x51a0], R26 ;  /* 0x0051a01a01007387 */ /* 0x008fe80000100800 */
[----:B------:R-:W3:Y:S04]  /*52d80*/  LDL R10, [R1+0x2418] ;  /* 0x00241800010a7983 */ /* 0x000ee80000100800 */
[----:B------:R-:W3:Y:S01]  /*52d90*/  LDL R0, [R1+0x241c] ;  /* 0x00241c0001007983 */ /* 0x000ee20000100800 */
[----:B------:R-:W-:Y:S01]  /*52da0*/  PRMT R18, RZ, 0x7610, R18 ;  /* 0x00007610ff127816 */ /* 0x000fe20000000012 */
[----:B0-----:R-:W-:-:S02]  /*52db0*/  @P1 IMAD.MOV.U32 R4, RZ, RZ, R6 ;  /* 0x000000ffff041224 */ /* 0x001fc400078e0006 */
[----:B------:R-:W-:-:S05]  /*52dc0*/  @P1 IMAD.MOV.U32 R5, RZ, RZ, R7 ;  /* 0x000000ffff051224 */ /* 0x000fca00078e0007 */
[----:B------:R3:W3:Y:S04]  /*52dd0*/  @P1 LDG.E.U8 R18, desc[UR24][R4.64] ;  /* 0x0000001804121981 */ /* 0x0006e8000c1e1100 */
[----:B----4-:R-:W-:Y:S04]  /*52de0*/  STL [R1+0x51a4], R24 ;  /* 0x0051a41801007387 */ /* 0x010fe80000100800 */
[----:B------:R-:W4:Y:S04]  /*52df0*/  LDL R9, [R1+0x2410] ;  /* 0x0024100001097983 */ /* 0x000f280000100800 */
[----:B------:R-:W4:Y:S04]  /*52e00*/  LDL R8, [R1+0x2414] ;  /* 0x0024140001087983 */ /* 0x000f280000100800 */
[----:B------:R-:W-:Y:S04]  /*52e10*/  STL [R1+0x51a8], R22 ;  /* 0x0051a81601007387 */ /* 0x000fe80000100800 */
[----:B--2---:R-:W-:Y:S04]  /*52e20*/  STL [R1+0x51ac], R20 ;  /* 0x0051ac1401007387 */ /* 0x004fe80000100800 */
[----:B------:R-:W2:Y:S04]  /*52e30*/  LDL R7, [R1+0x2408] ;  /* 0x0024080001077983 */ /* 0x000ea80000100800 */
[----:B------:R-:W2:Y:S01]  /*52e40*/  LDL R6, [R1+0x240c] ;  /* 0x00240c0001067983 */ /* 0x000ea20000100800 */
[----:B------:R-:W-:Y:S01]  /*52e50*/  PRMT R16, RZ, 0x7610, R16 ;  /* 0x00007610ff107816 */ /* 0x000fe20000000010 */
[----:B---3--:R-:W-:-:S02]  /*52e60*/  @P1 IMAD.MOV.U32 R5, RZ, RZ, R10 ;  /* 0x000000ffff051224 */ /* 0x008fc400078e000a */
[----:B------:R-:W-:Y:S01]  /*52e70*/  @P1 IMAD.MOV.U32 R4, RZ, RZ, R0 ;  /* 0x000000ffff041224 */ /* 0x000fe200078e0000 */
[----:B------:R-:W-:-:S04]  /*52e80*/  PRMT R3, RZ, 0x7610, R3 ;  /* 0x00007610ff037816 */ /* 0x000fc80000000003 */
[----:B------:R4:W3:Y:S02]  /*52e90*/  @P1 LDG.E.U8 R16, desc[UR24][R4.64] ;  /* 0x0000001804101981 */ /* 0x0008e4000c1e1100 */
[----:B----4-:R-:W-:Y:S02]  /*52ea0*/  @P1 IMAD.MOV.U32 R5, RZ, RZ, R9 ;  /* 0x000000ffff051224 */ /* 0x010fe400078e0009 */
[----:B------:R-:W-:-:S05]  /*52eb0*/  @P1 IMAD.MOV.U32 R4, RZ, RZ, R8 ;  /* 0x000000ffff041224 */ /* 0x000fca00078e0008 */
[----:B------:R0:W4:Y:S04]  /*52ec0*/  @P1 LDG.E.U8 R3, desc[UR24][R4.64] ;  /* 0x0000001804031981 */ /* 0x000128000c1e1100 */
[----:B------:R-:W-:Y:S04]  /*52ed0*/  STL [R1+0x51b0], R18 ;  /* 0x0051b01201007387 */ /* 0x000fe80000100800 */
[----:B------:R-:W4:Y:S04]  /*52ee0*/  LDL R10, [R1+0x2400] ;  /* 0x00240000010a7983 */ /* 0x000f280000100800 */
[----:B------:R-:W4:Y:S01]  /*52ef0*/  LDL R0, [R1+0x2404] ;  /* 0x0024040001007983 */ /* 0x000f220000100800 */
[----:B0-----:R-:W-:-:S06]  /*52f00*/  PRMT R4, RZ, 0x7610, R4 ;  /* 0x00007610ff047816 */ /* 0x001fcc0000000004 */
[----:B--2---:R0:W2:Y:S01]  /*52f10*/  @P1 LDG.E.U8 R4, desc[UR24][R6.64] ;  /* 0x0000001806041981 */ /* 0x0040a2000c1e1100 */
[----:B------:R-:W-:Y:S02]  /*52f20*/  ISETP.GT.AND P0, PT, R2, 0x7e, PT ;  /* 0x0000007e0200780c */ /* 0x000fe40003f04270 */
[----:B------:R-:W-:Y:S01]  /*52f30*/  PRMT R5, RZ, 0x7610, R5 ;  /* 0x00007610ff057816 */ /* 0x000fe20000000005 */
[----:B---3--:R-:W-:Y:S04]  /*52f40*/  STL [R1+0x51b4], R16 ;  /* 0x0051b41001007387 */ /* 0x008fe80000100800 */
[----:B------:R-:W3:Y:S04]  /*52f50*/  LDL R9, [R1+0x23f8] ;  /* 0x0023f80001097983 */ /* 0x000ee80000100800 */
[----:B------:R-:W3:Y:S04]  /*52f60*/  LDL R8, [R1+0x23fc] ;  /* 0x0023fc0001087983 */ /* 0x000ee80000100800 */
[----:B----4-:R1:W-:Y:S04]  /*52f70*/  STL [R1+0x51b8], R3 ;  /* 0x0051b80301007387 */ /* 0x0103e80000100800 */
[----:B------:R-:W4:Y:S01]  /*52f80*/  LDL R14, [R1+0x23f0] ;  /* 0x0023f000010e7983 */ /* 0x000f220000100800 */
[----:B0-----:R-:W-:-:S02]  /*52f90*/  @P0 IMAD.MOV.U32 R6, RZ, RZ, R0 ;  /* 0x000000ffff060224 */ /* 0x001fc400078e0000 */
[----:B------:R-:W-:-:S05]  /*52fa0*/  @P0 IMAD.MOV.U32 R7, RZ, RZ, R10 ;  /* 0x000000ffff070224 */ /* 0x000fca00078e000a */
[----:B------:R0:W4:Y:S04]  /*52fb0*/  @P0 LDG.E.U8 R5, desc[UR24][R6.64] ;  /* 0x0000001806050981 */ /* 0x000128000c1e1100 */
[----:B-1----:R-:W4:Y:S04]  /*52fc0*/  LDL R3, [R1+0x23f4] ;  /* 0x0023f40001037983 */ /* 0x002f280000100800 */
[----:B--2---:R-:W-:Y:S04]  /*52fd0*/  STL [R1+0x51bc], R4 ;  /* 0x0051bc0401007387 */ /* 0x004fe80000100800 */
[----:B------:R-:W2:Y:S04]  /*52fe0*/  LDL R11, [R1+0x23e8] ;  /* 0x0023e800010b7983 */ /* 0x000ea80000100800 */
[----:B------:R-:W2:Y:S04]  /*52ff0*/  LDL R10, [R1+0x23ec] ;  /* 0x0023ec00010a7983 */ /* 0x000ea80000100800 */
[----:B------:R-:W2:Y:S04]  /*53000*/  LDL R13, [R1+0x23e0] ;  /* 0x0023e000010d7983 */ /* 0x000ea80000100800 */
[----:B------:R-:W2:Y:S01]  /*53010*/  LDL R0, [R1+0x23e4] ;  /* 0x0023e40001007983 */ /* 0x000ea20000100800 */
[----:B0-----:R-:W-:-:S02]  /*53020*/  PRMT R6, RZ, 0x7610, R6 ;  /* 0x00007610ff067816 */ /* 0x001fc40000000006 */
[----:B------:R-:W-:-:S04]  /*53030*/  PRMT R7, RZ, 0x7610, R7 ;  /* 0x00007610ff077816 */ /* 0x000fc80000000007 */
[----:B---3--:R4:W3:Y:S02]  /*53040*/  @P0 LDG.E.U8 R6, desc[UR24][R8.64] ;  /* 0x0000001808060981 */ /* 0x0088e4000c1e1100 */
[----:B----4-:R-:W-:Y:S02]  /*53050*/  @P0 IMAD.MOV.U32 R9, RZ, RZ, R14 ;  /* 0x000000ffff090224 */ /* 0x010fe400078e000e */
[----:B------:R-:W-:-:S05]  /*53060*/  @P0 IMAD.MOV.U32 R8, RZ, RZ, R3 ;  /* 0x000000ffff080224 */ /* 0x000fca00078e0003 */
[----:B------:R0:W4:Y:S04]  /*53070*/  @P0 LDG.E.U8 R7, desc[UR24][R8.64] ;  /* 0x0000001808070981 */ /* 0x000128000c1e1100 */
[----:B------:R1:W-:Y:S04]  /*53080*/  STL [R1+0x5154], R5 ;  /* 0x0051540501007387 */ /* 0x0003e80000100800 */
[----:B------:R-:W4:Y:S01]  /*53090*/  LDL R12, [R1+0x23d8] ;  /* 0x0023d800010c7983 */ /* 0x000f220000100800 */
[----:B0-----:R-:W-:-:S03]  /*530a0*/  PRMT R8, RZ, 0x7610, R8 ;  /* 0x00007610ff087816 */ /* 0x001fc60000000008 */
[----:B-1----:R-:W4:Y:S01]  /*530b0*/  LDL R5, [R1+0x23dc] ;  /* 0x0023dc0001057983 */ /* 0x002f220000100800 */
[----:B------:R-:W-:-:S03]  /*530c0*/  PRMT R9, RZ, 0x7610, R9 ;  /* 0x00007610ff097816 */ /* 0x000fc60000000009 */
[----:B--2---:R0:W2:Y:S02]  /*530d0*/  @P0 LDG.E.U8 R8, desc[UR24][R10.64] ;  /* 0x000000180a080981 */ /* 0x0040a4000c1e1100 */
[----:B0-----:R-:W-:Y:S02]  /*530e0*/  @P0 IMAD.MOV.U32 R10, RZ, RZ, R0 ;  /* 0x000000ffff0a0224 */ /* 0x001fe400078e0000 */
[----:B------:R-:W-:-:S05]  /*530f0*/  @P0 IMAD.MOV.U32 R11, RZ, RZ, R13 ;  /* 0x000000ffff0b0224 */ /* 0x000fca00078e000d */
[----:B------:R0:W2:Y:S04]  /*53100*/  @P0 LDG.E.U8 R9, desc[UR24][R10.64] ;  /* 0x000000180a090981 */ /* 0x0000a8000c1e1100 */
[----:B---3--:R-:W-:Y:S04]  /*53110*/  STL [R1+0x5158], R6 ;  /* 0x0051580601007387 */ /* 0x008fe80000100800 */
[----:B------:R-:W3:Y:S04]  /*53120*/  LDL R4, [R1+0x23d0] ;  /* 0x0023d00001047983 */ /* 0x000ee80000100800 */
[----:B------:R-:W3:Y:S01]  /*53130*/  LDL R3, [R1+0x23d4] ;  /* 0x0023d40001037983 */ /* 0x000ee20000100800 */
[----:B0-----:R-:W-:-:S03]  /*53140*/  PRMT R10, RZ, 0x7610, R10 ;  /* 0x00007610ff0a7816 */ /* 0x001fc6000000000a */
[----:B----4-:R0:W-:Y:S01]  /*53150*/  STL [R1+0x515c], R7 ;  /* 0x00515c0701007387 */ /* 0x0101e20000100800 */
[----:B------:R-:W-:Y:S02]  /*53160*/  @P0 IMAD.MOV.U32 R13, RZ, RZ, R12 ;  /* 0x000000ffff0d0224 */ /* 0x000fe400078e000c */
[----:B------:R-:W-:-:S05]  /*53170*/  @P0 IMAD.MOV.U32 R12, RZ, RZ, R5 ;  /* 0x000000ffff0c0224 */ /* 0x000fca00078e0005 */
[----:B------:R3:W4:Y:S04]  /*53180*/  @P0 LDG.E.U8 R10, desc[UR24][R12.64] ;  /* 0x000000180c0a0981 */ /* 0x000728000c1e1100 */
[----:B--2---:R-:W-:Y:S04]  /*53190*/  STL [R1+0x5160], R8 ;  /* 0x0051600801007387 */ /* 0x004fe80000100800 */
[----:B0-----:R-:W2:Y:S04]  /*531a0*/  LDL R7, [R1+0x23c8] ;  /* 0x0023c80001077983 */ /* 0x001ea80000100800 */
[----:B------:R-:W2:Y:S04]  /*531b0*/  LDL R0, [R1+0x23cc] ;  /* 0x0023cc0001007983 */ /* 0x000ea80000100800 */
[----:B------:R-:W-:Y:S04]  /*531c0*/  STL [R1+0x5164], R9 ;  /* 0x0051640901007387 */ /* 0x000fe80000100800 */
[----:B------:R-:W2:Y:S04]  /*531d0*/  LDL R6, [R1+0x23c0] ;  /* 0x0023c00001067983 */ /* 0x000ea80000100800 */
[----:B------:R-:W2:Y:S01]  /*531e0*/  LDL R5, [R1+0x23c4] ;  /* 0x0023c40001057983 */ /* 0x000ea20000100800 */
[----:B------:R-:W-:Y:S01]  /*531f0*/  PRMT R11, RZ, 0x7610, R11 ;  /* 0x00007610ff0b7816 */ /* 0x000fe2000000000b */
[----:B---3--:R-:W-:-:S02]  /*53200*/  @P0 IMAD.MOV.U32 R12, RZ, RZ, R3 ;  /* 0x000000ffff0c0224 */ /* 0x008fc400078e0003 */
[----:B------:R-:W-:Y:S01]  /*53210*/  @P0 IMAD.MOV.U32 R13, RZ, RZ, R4 ;  /* 0x000000ffff0d0224 */ /* 0x000fe200078e0004 */
[----:B------:R-:W-:-:S04]  /*53220*/  ISETP.GT.AND P1, PT, R2, 0x7f, PT ;  /* 0x0000007f0200780c */ /* 0x000fc80003f24270 */
[----:B------:R0:W3:Y:S02]  /*53230*/  @P0 LDG.E.U8 R11, desc[UR24][R12.64] ;  /* 0x000000180c0b0981 */ /* 0x0000e4000c1e1100 */
[----:B0-----:R-:W-:Y:S02]  /*53240*/  PRMT R12, RZ, 0x7610, R12 ;  /* 0x00007610ff0c7816 */ /* 0x001fe4000000000c */
[----:B------:R-:W-:Y:S01]  /*53250*/  PRMT R13, RZ, 0x7610, R13 ;  /* 0x00007610ff0d7816 */ /* 0x000fe2000000000d */
[----:B----4-:R-:W-:Y:S04]  /*53260*/  STL [R1+0x5168], R10 ;  /* 0x0051680a01007387 */ /* 0x010fe80000100800 */
[----:B------:R-:W4:Y:S04]  /*53270*/  LDL R4, [R1+0x23b8] ;  /* 0x0023b80001047983 */ /* 0x000f280000100800 */
[----:B------:R-:W4:Y:S01]  /*53280*/  LDL R3, [R1+0x23bc] ;  /* 0x0023bc0001037983 */ /* 0x000f220000100800 */
[----:B--2---:R-:W-:-:S02]  /*53290*/  @P0 IMAD.MOV.U32 R15, RZ, RZ, R7 ;  /* 0x000000ffff0f0224 */ /* 0x004fc400078e0007 */
[----:B------:R-:W-:-:S05]  /*532a0*/  @P0 IMAD.MOV.U32 R14, RZ, RZ, R0 ;  /* 0x000000ffff0e0224 */ /* 0x000fca00078e0000 */
[----:B------:R0:W2:Y:S02]  /*532b0*/  @P0 LDG.E.U8 R12, desc[UR24][R14.64] ;  /* 0x000000180e0c0981 */ /* 0x0000a4000c1e1100 */
[----:B0-----:R-:W-:Y:S02]  /*532c0*/  @P1 IMAD.MOV.U32 R15, RZ, RZ, R6 ;  /* 0x000000ffff0f1224 */ /* 0x001fe400078e0006 */
[----:B------:R-:W-:-:S05]  /*532d0*/  @P1 IMAD.MOV.U32 R14, RZ, RZ, R5 ;  /* 0x000000ffff0e1224 */ /* 0x000fca00078e0005 */
[----:B------:R4:W2:Y:S04]  /*532e0*/  @P1 LDG.E.U8 R13, desc[UR24][R14.64] ;  /* 0x000000180e0d1981 */ /* 0x0008a8000c1e1100 */
[----:B---3--:R-:W-:Y:S04]  /*532f0*/  STL [R1+0x516c], R11 ;  /* 0x00516c0b01007387 */ /* 0x008fe80000100800 */
[----:B------:R0:W-:Y:S04]  /*53300*/  STL [R1+0x50e0], R2 ;  /* 0x0050e00201007387 */ /* 0x0001e80000100800 */
[----:B------:R-:W3:Y:S01]  /*53310*/  LDL R0, [R1+0x23b4] ;  /* 0x0023b40001007983 */ /* 0x000ee20000100800 */
[----:B------:R-:W-:-:S03]  /*53320*/  PRMT R17, RZ, 0x7610, R17 ;  /* 0x00007610ff117816 */ /* 0x000fc60000000011 */
[----:B0-----:R-:W3:Y:S01]  /*53330*/  LDL R2, [R1+0x23b0] ;  /* 0x0023b00001027983 */ /* 0x001ee20000100800 */
[----:B----4-:R-:W-:Y:S02]  /*53340*/  @P1 IMAD.MOV.U32 R15, RZ, RZ, R4 ;  /* 0x000000ffff0f1224 */ /* 0x010fe400078e0004 */
[----:B------:R-:W-:-:S05]  /*53350*/  @P1 IMAD.MOV.U32 R14, RZ, RZ, R3 ;  /* 0x000000ffff0e1224 */ /* 0x000fca00078e0003 */
[----:B------:R3:W4:Y:S04]  /*53360*/  @P1 LDG.E.U8 R17, desc[UR24][R14.64] ;  /* 0x000000180e111981 */ /* 0x000728000c1e1100 */
[----:B--2---:R0:W-:Y:S04]  /*53370*/  STL [R1+0x5170], R12 ;  /* 0x0051700c01007387 */ /* 0x0041e80000100800 */
[----:B------:R-:W2:Y:S04]  /*53380*/  LDL R10, [R1+0x23a8] ;  /* 0x0023a800010a7983 */ /* 0x000ea80000100800 */
[----:B------:R-:W2:Y:S04]  /*53390*/  LDL R9, [R1+0x23ac] ;  /* 0x0023ac0001097983 */ /* 0x000ea80000100800 */
[----:B------:R-:W2:Y:S04]  /*533a0*/  LDL R8, [R1+0x23a0] ;  /* 0x0023a00001087983 */ /* 0x000ea80000100800 */
[----:B------:R-:W2:Y:S04]  /*533b0*/  LDL R7, [R1+0x23a4] ;  /* 0x0023a40001077983 */ /* 0x000ea80000100800 */
[----:B------:R-:W-:Y:S04]  /*533c0*/  STL [R1+0x50e4], R13 ;  /* 0x0050e40d01007387 */ /* 0x000fe80000100800 */
[----:B------:R-:W2:Y:S04]  /*533d0*/  LDL R6, [R1+0x2398] ;  /* 0x0023980001067983 */ /* 0x000ea80000100800 */
[----:B------:R-:W2:Y:S04]  /*533e0*/  LDL R5, [R1+0x239c] ;  /* 0x00239c0001057983 */ /* 0x000ea80000100800 */
[----:B------:R-:W2:Y:S04]  /*533f0*/  LDL R4, [R1+0x2390] ;  /* 0x0023900001047983 */ /* 0x000ea80000100800 */
[----:B------:R-:W2:Y:S01]  /*53400*/  LDL R3, [R1+0x2394] ;  /* 0x0023940001037983 */ /* 0x000ea20000100800 */
[----:B------:R-:W-:Y:S01]  /*53410*/  PRMT R19, RZ, 0x7610, R19 ;  /* 0x00007610ff137816 */ /* 0x000fe20000000013 */
[----:B---3--:R-:W-:Y:S01]  /*53420*/  @P1 IMAD.MOV.U32 R14, RZ, RZ, R0 ;  /* 0x000000ffff0e1224 */ /* 0x008fe200078e0000 */
[----:B------:R-:W-:Y:S01]  /*53430*/  PRMT R21, RZ, 0x7610, R21 ;  /* 0x00007610ff157816 */ /* 0x000fe20000000015 */
[----:B------:R-:W-:-:S05]  /*53440*/  @P1 IMAD.MOV.U32 R15, RZ, RZ, R2 ;  /* 0x000000ffff0f1224 */ /* 0x000fca00078e0002 */
[----:B------:R2:W3:Y:S01]  /*53450*/  @P1 LDG.E.U8 R19, desc[UR24][R14.64] ;  /* 0x000000180e131981 */ /* 0x0004e2000c1e1100 */
[----:B------:R-:W-:Y:S02]  /*53460*/  PRMT R23, RZ, 0x7610, R23 ;  /* 0x00007610ff177816 */ /* 0x000fe40000000017 */
[----:B------:R-:W-:Y:S01]  /*53470*/  PRMT R25, RZ, 0x7610, R25 ;  /* 0x00007610ff197816 */ /* 0x000fe20000000019 */
[----:B----4-:R-:W-:Y:S04]  /*53480*/  STL [R1+0x50ec], R17 ;  /* 0x0050ec1101007387 */ /* 0x010fe80000100800 */
[----:B------:R-:W4:Y:S04]  /*53490*/  LDL R2, [R1+0x2388] ;  /* 0x0023880001027983 */ /* 0x000f280000100800 */
[----:B------:R-:W4:Y:S01]  /*534a0*/  LDL R0, [R1+0x238c] ;  /* 0x00238c0001007983 */ /* 0x000f220000100800 */
[----:B------:R-:W-:Y:S01]  /*534b0*/  PRMT R27, RZ, 0x7610, R27 ;  /* 0x00007610ff1b7816 */ /* 0x000fe2000000001b */
[----:B--2---:R-:W-:-:S02]  /*534c0*/  @P1 IMAD.MOV.U32 R15, RZ, RZ, R10 ;  /* 0x000000ffff0f1224 */ /* 0x004fc400078e000a */
[----:B------:R-:W-:-:S05]  /*534d0*/  @P1 IMAD.MOV.U32 R14, RZ, RZ, R9 ;  /* 0x000000ffff0e1224 */ /* 0x000fca00078e0009 */
[----:B------:R1:W2:Y:S02]  /*534e0*/  @P1 LDG.E.U8 R21, desc[UR24][R14.64] ;  /* 0x000000180e151981 */ /* 0x0002a4000c1e1100 */
[----:B-1----:R-:W-:Y:S02]  /*534f0*/  @P1 IMAD.MOV.U32 R14, RZ, RZ, R7 ;  /* 0x000000ffff0e1224 */ /* 0x002fe400078e0007 */
[----:B------:R-:W-:-:S05]  /*53500*/  @P1 IMAD.MOV.U32 R15, RZ, RZ, R8 ;  /* 0x000000ffff0f1224 */ /* 0x000fca00078e0008 */
[----:B------:R1:W2:Y:S02]  /*53510*/  @P1 LDG.E.U8 R23, desc[UR24][R14.64] ;  /* 0x000000180e171981 */ /* 0x0002a4000c1e1100 */
[----:B-1----:R-:W-:Y:S02]  /*53520*/  @P1 IMAD.MOV.U32 R14, RZ, RZ, R5 ;  /* 0x000000ffff0e1224 */ /* 0x002fe400078e0005 */
[----:B------:R-:W-:-:S05]  /*53530*/  @P1 IMAD.MOV.U32 R15, RZ, RZ, R6 ;  /* 0x000000ffff0f1224 */ /* 0x000fca00078e0006 */
[----:B------:R1:W2:Y:S02]  /*53540*/  @P1 LDG.E.U8 R25, desc[UR24][R14.64] ;  /* 0x000000180e191981 */ /* 0x0002a4000c1e1100 */
[----:B-1----:R-:W-:Y:S02]  /*53550*/  @P1 IMAD.MOV.U32 R14, RZ, RZ, R3 ;  /* 0x000000ffff0e1224 */ /* 0x002fe400078e0003 */
[----:B------:R-:W-:-:S05]  /*53560*/  @P1 IMAD.MOV.U32 R15, RZ, RZ, R4 ;  /* 0x000000ffff0f1224 */ /* 0x000fca00078e0004 */
[----:B------:R4:W2:Y:S01]  /*53570*/  @P1 LDG.E.U8 R27, desc[UR24][R14.64] ;  /* 0x000000180e1b1981 */ /* 0x0008a2000c1e1100 */
[----:B------:R-:W-:-:S03]  /*53580*/  PRMT R29, RZ, 0x7610, R29 ;  /* 0x00007610ff1d7816 */ /* 0x000fc6000000001d */
[----:B---3--:R-:W-:Y:S01]  /*53590*/  STL [R1+0x50f0], R19 ;  /* 0x0050f01301007387 */ /* 0x008fe20000100800 */
[----:B----4-:R-:W-:Y:S02]  /*535a0*/  @P1 IMAD.MOV.U32 R14, RZ, RZ, R0 ;  /* 0x000000ffff0e1224 */ /* 0x010fe400078e0000 */
[----:B------:R-:W-:-:S05]  /*535b0*/  @P1 IMAD.MOV.U32 R15, RZ, RZ, R2 ;  /* 0x000000ffff0f1224 */ /* 0x000fca00078e0002 */
[----:B------:R-:W3:Y:S04]  /*535c0*/  @P1 LDG.E.U8 R29, desc[UR24][R14.64] ;  /* 0x000000180e1d1981 */ /* 0x000ee8000c1e1100 */
[----:B--2---:R-:W-:Y:S01]  /*535d0*/  STL [R1+0x50f4], R21 ;  /* 0x0050f41501007387 */ /* 0x004fe20000100800 */
[----:B------:R-:W1:Y:S01]  /*535e0*/  S2R R2, SR_TID.X ;  /* 0x0000000000027919 */ /* 0x000e620000002100 */
[----:B------:R-:W-:Y:S06]  /*535f0*/  BAR.SYNC.DEFER_BLOCKING 0x0 ;  /* 0x0000000000007b1d */ /* 0x000fec0000010000 */
[----:B------:R-:W-:Y:S04]  /*53600*/  STL [R1+0x50f8], R23 ;  /* 0x0050f81701007387 */ /* 0x000fe80000100800 */
[----:B------:R-:W-:Y:S04]  /*53610*/  STL [R1+0x50fc], R25 ;  /* 0x0050fc1901007387 */ /* 0x000fe80000100800 */
[----:B0-----:R-:W2:Y:S04]  /*53620*/  LDL.LU R12, [R1+0x200c] ;  /* 0x00200c00010c7983 */ /* 0x001ea80000300800 */
[----:B------:R-:W4:Y:S04]  /*53630*/  LDL.LU R26, [R1+0x2008] ;  /* 0x00200800011a7983 */ /* 0x000f280000300800 */
[----:B------:R-:W4:Y:S04]  /*53640*/  LDL.LU R16, [R1+0x2004] ;  /* 0x0020040001107983 */ /* 0x000f280000300800 */
[----:B------:R-:W4:Y:S04]  /*53650*/  LDL.LU R18, [R1+0x2000] ;  /* 0x0020000001127983 */ /* 0x000f280000300800 */
[----:B------:R-:W-:Y:S04]  /*53660*/  STL [R1+0x5100], R27 ;  /* 0x0051001b01007387 */ /* 0x000fe80000100800 */
[----:B------:R-:W4:Y:S04]  /*53670*/  LDL.LU R20, [R1+0x1ffc] ;  /* 0x001ffc0001147983 */ /* 0x000f280000300800 */
        /* <DEDUP_REMOVED lines=13> */
[----:B---3--:R-:W-:Y:S04]  /*53750*/  STL [R1+0x5104], R29 ;  /* 0x0051041d01007387 */ /* 0x008fe80000100800 */
[----:B------:R0:W-:Y:S04]  /*53760*/  STL [R1+0x50d4], R14 ;  /* 0x0050d40e01007387 */ /* 0x0001e80000100800 */
[----:B-1----:R-:W-:Y:S04]  /*53770*/  STL [R1+0x5174], R2 ;  /* 0x0051740201007387 */ /* 0x002fe80000100800 */
[----:B------:R-:W-:Y:S04]  /*53780*/  STL [R1+0x50d0], R15 ;  /* 0x0050d00f01007387 */ /* 0x000fe80000100800 */
[----:B------:R-:W-:Y:S04]  /*53790*/  STL [R1+0x50d8], R15 ;  /* 0x0050d80f01007387 */ /* 0x000fe80000100800 */
[----:B------:R-:W-:Y:S01]  /*537a0*/  STL [R1+0x50dc], R15 ;  /* 0x0050dc0f01007387 */ /* 0x000fe20000100800 */
[----:B0-----:R-:W-:-:S05]  /*537b0*/  LOP3.LUT R14, R2, 0x3f, RZ, 0xc0, !PT ;  /* 0x0000003f020e7812 */ /* 0x001fca00078ec0ff */
[----:B--2---:R-:W-:Y:S04]  /*537c0*/  STS.U8 [R14+UR4], R12 ;  /* 0x0000000c0e007988 */ /* 0x004fe80008000004 */
[----:B----4-:R0:W-:Y:S04]  /*537d0*/  STS.U8 [R14+UR4+0x40], R26 ;  /* 0x0000401a0e007988 */ /* 0x0101e80008000004 */
[----:B0-----:R-:W2:Y:S04]  /*537e0*/  LDL.LU R26, [R1+0x1e04] ;  /* 0x001e0400011a7983 */ /* 0x001ea80000300800 */
[----:B------:R0:W-:Y:S04]  /*537f0*/  STS.U8 [R14+UR4+0x80], R16 ;  /* 0x000080100e007988 */ /* 0x0001e80008000004 */
[----:B------:R1:W-:Y:S04]  /*53800*/  STS.U8 [R14+UR4+0xc0], R18 ;  /* 0x0000c0120e007988 */ /* 0x0003e80008000004 */
[----:B------:R3:W-:Y:S04]  /*53810*/  STS.U8 [R14+UR4+0x100], R20 ;  /* 0x000100140e007988 */ /* 0x0007e80008000004 */
[----:B0-----:R-:W4:Y:S04]  /*53820*/  LDL.LU R16, [R1+0x1e00] ;  /* 0x001e000001107983 */ /* 0x001f280000300800 */
[----:B-1----:R-:W4:Y:S04]  /*53830*/  LDL.LU R18, [R1+0x1dfc] ;  /* 0x001dfc0001127983 */ /* 0x002f280000300800 */
[----:B------:R-:W-:Y:S04]  /*53840*/  STS.U8 [R14+UR4+0x140], R11 ;  /* 0x0001400b0e007988 */ /* 0x000fe80008000004 */
[----:B---3--:R-:W3:Y:S04]  /*53850*/  LDL.LU R20, [R1+0x1df8] ;  /* 0x001df80001147983 */ /* 0x008ee80000300800 */
[----:B------:R-:W-:Y:S04]  /*53860*/  STS.U8 [R14+UR4+0x180], R10 ;  /* 0x0001800a0e007988 */ /* 0x000fe80008000004 */
[----:B------:R0:W-:Y:S04]  /*53870*/  STS.U8 [R14+UR4+0x1c0], R22 ;  /* 0x0001c0160e007988 */ /* 0x0001e80008000004 */
[----:B------:R1:W-:Y:S04]  /*53880*/  STS.U8 [R14+UR4+0x1040], R28 ;  /* 0x0010401c0e007988 */ /* 0x0003e80008000004 */
[----:B------:R-:W-:Y:S04]  /*53890*/  STS.U8 [R14+UR4+0x1000], R9 ;  /* 0x001000090e007988 */ /* 0x000fe80008000004 */
[----:B------:R-:W-:Y:S04]  /*538a0*/  STS.U8 [R14+UR4+0x10c0], R8 ;  /* 0x0010c0080e007988 */ /* 0x000fe80008000004 */
[----:B------:R-:W-:Y:S04]  /*538b0*/  STS.U8 [R14+UR4+0x1080], R7 ;  /* 0x001080070e007988 */ /* 0x000fe80008000004 */
[----:B------:R-:W-:Y:S04]  /*538c0*/  STS.U8 [R14+UR4+0x1140], R6 ;  /* 0x001140060e007988 */ /* 0x000fe80008000004 */
[----:B------:R-:W-:Y:S04]  /*538d0*/  STS.U8 [R14+UR4+0x1100], R5 ;  /* 0x001100050e007988 */ /* 0x000fe80008000004 */
[----:B0-----:R-:W3:Y:S04]  /*538e0*/  LDL.LU R22, [R1+0x1df4] ;  /* 0x001df40001167983 */ /* 0x001ee80000300800 */
[----:B-1----:R-:W3:Y:S04]  /*538f0*/  LDL.LU R28, [R1+0x1df0] ;  /* 0x001df000011c7983 */ /* 0x002ee80000300800 */
[----:B------:R-:W-:Y:S04]  /*53900*/  STS.U8 [R14+UR4+0x11c0], R4 ;  /* 0x0011c0040e007988 */ /* 0x000fe80008000004 */
[----:B------:R-:W-:Y:S04]  /*53910*/  STS.U8 [R14+UR4+0x1180], R3 ;  /* 0x001180030e007988 */ /* 0x000fe80008000004 */
[----:B------:R-:W3:Y:S04]  /*53920*/  LDL.LU R25, [R1+0x1ccc] ;  /* 0x001ccc0001197983 */ /* 0x000ee80000300800 */
[----:B------:R0:W-:Y:S04]  /*53930*/  STS.U8 [R14+UR4+0x2000], R24 ;  /* 0x002000180e007988 */ /* 0x0001e80008000004 */
[----:B------:R-:W3:Y:S04]  /*53940*/  LDL.LU R23, [R1+0x1cc8] ;  /* 0x001cc80001177983 */ /* 0x000ee80000300800 */
[----:B0-----:R-:W3:Y:S04]  /*53950*/  LDL.LU R24, [R1+0x1cc4] ;  /* 0x001cc40001187983 */ /* 0x001ee80000300800 */
[----:B------:R-:W3:Y:S04]  /*53960*/  LDL.LU R21, [R1+0x1cc0] ;  /* 0x001cc00001157983 */ /* 0x000ee80000300800 */
[----:B------:R-:W3:Y:S04]  /*53970*/  LDL.LU R19, [R1+0x1cbc] ;  /* 0x001cbc0001137983 */ /* 0x000ee80000300800 */
[----:B------:R-:W3:Y:S04]  /*53980*/  LDL.LU R17, [R1+0x1cb8] ;  /* 0x001cb80001117983 */ /* 0x000ee80000300800 */
[----:B------:R-:W3:Y:S04]  /*53990*/  LDL.LU R13, [R1+0x1cb4] ;  /* 0x001cb400010d7983 */ /* 0x000ee80000300800 */
[----:B------:R0:W-:Y:S04]  /*539a0*/  STS.U8 [R14+UR4+0x2040], R0 ;  /* 0x002040000e007988 */ /* 0x0001e80008000004 */
[----:B------:R-:W3:Y:S04]  /*539b0*/  LDL.LU R12, [R1+0x1cb0] ;  /* 0x001cb000010c7983 */ /* 0x000ee80000300800 */
[----:B0-----:R-:W3:Y:S04]  /*539c0*/  LDL.LU R0, [R1+0x1b98] ;  /* 0x001b980001007983 */ /* 0x001ee80000300800 */
[----:B------:R-:W3:Y:S04]  /*539d0*/  LDL.LU R3, [R1+0x1b94] ;  /* 0x001b940001037983 */ /* 0x000ee80000300800 */
[----:B--2---:R0:W-:Y:S04]  /*539e0*/  STS.U8 [R14+UR4+0x2080], R26 ;  /* 0x0020801a0e007988 */ /* 0x0041e80008000004 */
[----:B0-----:R-:W2:Y:S04]  /*539f0*/  LDL.LU R26, [R1+0x1b90] ;  /* 0x001b9000011a7983 */ /* 0x001ea80000300800 */
[----:B----4-:R0:W-:Y:S04]  /*53a00*/  STS.U8 [R14+UR4+0x20c0], R16 ;  /* 0x0020c0100e007988 */ /* 0x0101e80008000004 */
[----:B------:R1:W-:Y:S04]  /*53a10*/  STS.U8 [R14+UR4+0x2100], R18 ;  /* 0x002100120e007988 */ /* 0x0003e80008000004 */
[----:B---3--:R3:W-:Y:S04]  /*53a20*/  STS.U8 [R14+UR4+0x2140], R20 ;  /* 0x002140140e007988 */ /* 0x0087e80008000004 */
[----:B0-----:R-:W4:Y:S04]  /*53a30*/  LDL.LU R16, [R1+0x1b8c] ;  /* 0x001b8c0001107983 */ /* 0x001f280000300800 */
[----:B------:R-:W4:Y:S04]  /*53a40*/  LDL.LU R11, [R1+0x1b88] ;  /* 0x001b8800010b7983 */ /* 0x000f280000300800 */
[----:B------:R-:W4:Y:S04]  /*53a50*/  LDL.LU R10, [R1+0x1b84] ;  /* 0x001b8400010a7983 */ /* 0x000f280000300800 */
[----:B-1----:R-:W4:Y:S04]  /*53a60*/  LDL.LU R18, [R1+0x1b80] ;  /* 0x001b800001127983 */ /* 0x002f280000300800 */
[----:B---3--:R-:W3:Y:S04]  /*53a70*/  LDL.LU R20, [R1+0x1b7c] ;  /* 0x001b7c0001147983 */ /* 0x008ee80000300800 */
[----:B------:R-:W3:Y:S04]  /*53a80*/  LDL.LU R9, [R1+0x1a98] ;  /* 0x001a980001097983 */ /* 0x000ee80000300800 */
[----:B------:R-:W3:Y:S04]  /*53a90*/  LDL.LU R8, [R1+0x1a94] ;  /* 0x001a940001087983 */ /* 0x000ee80000300800 */
[----:B------:R-:W3:Y:S04]  /*53aa0*/  LDL.LU R7, [R1+0x1a90] ;  /* 0x001a900001077983 */ /* 0x000ee80000300800 */
[----:B------:R-:W3:Y:S04]  /*53ab0*/  LDL.LU R6, [R1+0x1a8c] ;  /* 0x001a8c0001067983 */ /* 0x000ee80000300800 */
[----:B------:R-:W3:Y:S04]  /*53ac0*/  LDL.LU R5, [R1+0x1a88] ;  /* 0x001a880001057983 */ /* 0x000ee80000300800 */
[----:B------:R0:W-:Y:S04]  /*53ad0*/  STS.U8 [R14+UR4+0x2180], R22 ;  /* 0x002180160e007988 */ /* 0x0001e80008000004 */
[----:B------:R-:W3:Y:S04]  /*53ae0*/  LDL.LU R4, [R1+0x1a84] ;  /* 0x001a840001047983 */ /* 0x000ee80000300800 */
[----:B------:R1:W-:Y:S04]  /*53af0*/  STS.U8 [R14+UR4+0x21c0], R28 ;  /* 0x0021c01c0e007988 */ /* 0x0003e80008000004 */
[----:B------:R-:W-:Y:S04]  /*53b00*/  STS.U8 [R14+UR4+0x3040], R25 ;  /* 0x003040190e007988 */ /* 0x000fe80008000004 */
[----:B------:R-:W-:Y:S04]  /*53b10*/  STS.U8 [R14+UR4+0x3000], R23 ;  /* 0x003000170e007988 */ /* 0x000fe80008000004 */
[----:B0-----:R-:W3:Y:S04]  /*53b20*/  LDL.LU R22, [R1+0x1a80] ;  /* 0x001a800001167983 */ /* 0x001ee80000300800 */
[----:B-1----:R-:W3:Y:S04]  /*53b30*/  LDL.LU R28, [R1+0x1a7c] ;  /* 0x001a7c00011c7983 */ /* 0x002ee80000300800 */
[----:B------:R0:W-:Y:S04]  /*53b40*/  STS.U8 [R14+UR4+0x30c0], R24 ;  /* 0x0030c0180e007988 */ /* 0x0001e80008000004 */
[----:B------:R-:W-:Y:S04]  /*53b50*/  STS.U8 [R14+UR4+0x3080], R21 ;  /* 0x003080150e007988 */ /* 0x000fe80008000004 */
[----:B0-----:R-:W3:Y:S04]  /*53b60*/  LDL.LU R24, [R1+0x1998] ;  /* 0x0019980001187983 */ /* 0x001ee80000300800 */
[----:B------:R-:W-:Y:S04]  /*53b70*/  STS.U8 [R14+UR4+0x3140], R19 ;  /* 0x003140130e007988 */ /* 0x000fe80008000004 */
[----:B------:R-:W-:Y:S04]  /*53b80*/  STS.U8 [R14+UR4+0x3100], R17 ;  /* 0x003100110e007988 */ /* 0x000fe80008000004 */
[----:B------:R-:W-:Y:S04]  /*53b90*/  STS.U8 [R14+UR4+0x31c0], R13 ;  /* 0x0031c00d0e007988 */ /* 0x000fe80008000004 */
[----:B------:R-:W-:Y:S04]  /*53ba0*/  STS.U8 [R14+UR4+0x3180], R12 ;  /* 0x0031800c0e007988 */ /* 0x000fe80008000004 */
[----:B------:R0:W-:Y:S04]  /*53bb0*/  STS.U8 [R14+UR4+0x4000], R0 ;  /* 0x004000000e007988 */ /* 0x0001e80008000004 */
[----:B0-----:R-:W3:Y:S04]  /*53bc0*/  LDL.LU R0, [R1+0x1994] ;  /* 0x0019940001007983 */ /* 0x001ee80000300800 */
[----:B------:R0:W-:Y:S04]  /*53bd0*/  STS.U8 [R14+UR4+0x4040], R3 ;  /* 0x004040030e007988 */ /* 0x0001e80008000004 */
[----:B0-----:R-:W3:Y:S04]  /*53be0*/  LDL.LU R3, [R1+0x1990] ;  /* 0x0019900001037983 */ /* 0x001ee80000300800 */
[----:B--2---:R0:W-:Y:S04]  /*53bf0*/  STS.U8 [R14+UR4+0x4080], R26 ;  /* 0x0040801a0e007988 */ /* 0x0041e80008000004 */
[----:B0-----:R-:W2:Y:S04]  /*53c00*/  LDL.LU R26, [R1+0x198c] ;  /* 0x00198c00011a7983 */ /* 0x001ea80000300800 */
[----:B----4-:R0:W-:Y:S04]  /*53c10*/  STS.U8 [R14+UR4+0x40c0], R16 ;  /* 0x0040c0100e007988 */ /* 0x0101e80008000004 */
[----:B------:R-:W-:Y:S04]  /*53c20*/  STS.U8 [R14+UR4+0x4100], R11 ;  /* 0x0041000b0e007988 */ /* 0x000fe80008000004 */
[----:B------:R-:W-:Y:S04]  /*53c30*/  STS.U8 [R14+UR4+0x4140], R10 ;  /* 0x0041400a0e007988 */ /* 0x000fe80008000004 */
[----:B------:R1:W-:Y:S04]  /*53c40*/  STS.U8 [R14+UR4+0x4180], R18 ;  /* 0x004180120e007988 */ /* 0x0003e80008000004 */
[----:B---3--:R3:W-:Y:S04]  /*53c50*/  STS.U8 [R14+UR4+0x41c0], R20 ;  /* 0x0041c0140e007988 */ /* 0x0087e80008000004 */
[----:B------:R-:W-:Y:S04]  /*53c60*/  STS.U8 [R14+UR4+0x5040], R9 ;  /* 0x005040090e007988 */ /* 0x000fe80008000004 */
[----:B------:R-:W-:Y:S04]  /*53c70*/  STS.U8 [R14+UR4+0x5000], R8 ;  /* 0x005000080e007988 */ /* 0x000fe80008000004 */
[----:B0-----:R-:W4:Y:S04]  /*53c80*/  LDL.LU R16, [R1+0x1988] ;  /* 0x0019880001107983 */ /* 0x001f280000300800 */
[----:B------:R-:W-:Y:S04]  /*53c90*/  STS.U8 [R14+UR4+0x50c0], R7 ;  /* 0x0050c0070e007988 */ /* 0x000fe80008000004 */
[----:B------:R-:W-:Y:S04]  /*53ca0*/  STS.U8 [R14+UR4+0x5080], R6 ;  /* 0x005080060e007988 */ /* 0x000fe80008000004 */
[----:B-1----:R-:W4:Y:S04]  /*53cb0*/  LDL.LU R18, [R1+0x1984] ;  /* 0x0019840001127983 */ /* 0x002f280000300800 */
[----:B------:R-:W-:Y:S04]  /*53cc0*/  STS.U8 [R14+UR4+0x5140], R5 ;  /* 0x005140050e007988 */ /* 0x000fe80008000004 */
[----:B---3--:R-:W3:Y:S04]  /*53cd0*/  LDL.LU R20, [R1+0x1980] ;  /* 0x0019800001147983 */ /* 0x008ee80000300800 */
[----:B------:R-:W-:Y:S04]  /*53ce0*/  STS.U8 [R14+UR4+0x5100], R4 ;  /* 0x005100040e007988 */ /* 0x000fe80008000004 */
[----:B------:R-:W3:Y:S04]  /*53cf0*/  LDL.LU R25, [R1+0x197c] ;  /* 0x00197c0001197983 */ /* 0x000ee80000300800 */
[----:B------:R-:W3:Y:S04]  /*53d00*/  LDL.LU R23, [R1+0x1568] ;  /* 0x0015680001177983 */ /* 0x000ee80000300800 */
[----:B------:R-:W-:Y:S04]  /*53d10*/  STS.U8 [R14+UR4+0x51c0], R22 ;  /* 0x0051c0160e007988 */ /* 0x000fe80008000004 */
[----:B------:R0:W-:Y:S04]  /*53d20*/  STS.U8 [R14+UR4+0x5180], R28 ;  /* 0x0051801c0e007988 */ /* 0x0001e80008000004 */
        /* <DEDUP_REMOVED lines=8> */
[----:B------:R0:W-:Y:S04]  /*53db0*/  STS.U8 [R14+UR4+0x6040], R0 ;  /* 0x006040000e007988 */ /* 0x0001e80008000004 */
[----:B------:R-:W3:Y:S04]  /*53dc0*/  LDL.LU R22, [R1+0xc58] ;  /* 0x000c580001167983 */ /* 0x000ee80000300800 */
[----:B0-----:R-:W3:Y:S04]  /*53dd0*/  LDL.LU R0, [R1+0xc54] ;  /* 0x000c540001007983 */ /* 0x001ee80000300800 */
[----:B------:R-:W-:Y:S04]  /*53de0*/  STS.U8 [R14+UR4+0x6080], R3 ;  /* 0x006080030e007988 */ /* 0x000fe80008000004 */
[----:B--2---:R0:W-:Y:S04]  /*53df0*/  STS.U8 [R14+UR4+0x60c0], R26 ;  /* 0x0060c01a0e007988 */ /* 0x0041e80008000004 */
[----:B0-----:R-:W2:Y:S04]  /*53e00*/  LDL.LU R26, [R1+0xc50] ;  /* 0x000c5000011a7983 */ /* 0x001ea80000300800 */
[----:B------:R-:W2:Y:S04]  /*53e10*/  LDL.LU R11, [R1+0xc4c] ;  /* 0x000c4c00010b7983 */ /* 0x000ea80000300800 */
[----:B------:R-:W2:Y:S04]  /*53e20*/  LDL.LU R10, [R1+0xc48] ;  /* 0x000c4800010a7983 */ /* 0x000ea80000300800 */
[----:B----4-:R0:W-:Y:S04]  /*53e30*/  STS.U8 [R14+UR4+0x6100], R16 ;  /* 0x006100100e007988 */ /* 0x0101e80008000004 */
[----:B------:R-:W4:Y:S04]  /*53e40*/  LDL.LU R3, [R1+0xc44] ;  /* 0x000c440001037983 */ /* 0x000f280000300800 */
[----:B------:R1:W-:Y:S04]  /*53e50*/  STS.U8 [R14+UR4+0x6140], R18 ;  /* 0x006140120e007988 */ /* 0x0003e80008000004 */
[----:B---3--:R3:W-:Y:S04]  /*53e60*/  STS.U8 [R14+UR4+0x6180], R20 ;  /* 0x006180140e007988 */ /* 0x0087e80008000004 */
[----:B0-----:R-:W4:Y:S04]  /*53e70*/  LDL.LU R16, [R1+0xc40] ;  /* 0x000c400001107983 */ /* 0x001f280000300800 */
[----:B------:R-:W4:Y:S04]  /*53e80*/  LDL.LU R9, [R1+0xc2c] ;  /* 0x000c2c0001097983 */ /* 0x000f280000300800 */
[----:B------:R-:W4:Y:S04]  /*53e90*/  LDL.LU R8, [R1+0x748] ;  /* 0x0007480001087983 */ /* 0x000f280000300800 */
[----:B------:R-:W4:Y:S04]  /*53ea0*/  LDL.LU R7, [R1+0x744] ;  /* 0x0007440001077983 */ /* 0x000f280000300800 */
[----:B------:R-:W4:Y:S04]  /*53eb0*/  LDL.LU R6, [R1+0x740] ;  /* 0x0007400001067983 */ /* 0x000f280000300800 */
[----:B------:R-:W4:Y:S04]  /*53ec0*/  LDL.LU R5, [R1+0x73c] ;  /* 0x00073c0001057983 */ /* 0x000f280000300800 */
[----:B------:R-:W4:Y:S04]  /*53ed0*/  LDL.LU R4, [R1+0x738] ;  /* 0x0007380001047983 */ /* 0x000f280000300800 */
[----:B-1----:R-:W4:Y:S04]  /*53ee0*/  LDL.LU R18, [R1+0x734] ;  /* 0x0007340001127983 */ /* 0x002f280000300800 */
[----:B------:R-:W-:Y:S04]  /*53ef0*/  STS.U8 [R14+UR4+0x61c0], R25 ;  /* 0x0061c0190e007988 */ /* 0x000fe80008000004 */
[----:B------:R-:W-:Y:S04]  /*53f00*/  STS.U8 [R14+UR4+0x7040], R23 ;  /* 0x007040170e007988 */ /* 0x000fe80008000004 */
[----:B------:R0:W-:Y:S04]  /*53f10*/  STS.U8 [R14+UR4+0x7000], R28 ;  /* 0x0070001c0e007988 */ /* 0x0001e80008000004 */
[----:B------:R-:W-:Y:S04]  /*53f20*/  STS.U8 [R14+UR4+0x70c0], R21 ;  /* 0x0070c0150e007988 */ /* 0x000fe80008000004 */
[----:B---3--:R-:W3:Y:S04]  /*53f30*/  LDL.LU R20, [R1+0x730] ;  /* 0x0007300001147983 */ /* 0x008ee80000300800 */
[----:B------:R-:W-:Y:S04]  /*53f40*/  STS.U8 [R14+UR4+0x7080], R19 ;  /* 0x007080130e007988 */ /* 0x000fe80008000004 */
[----:B------:R-:W-:Y:S04]  /*53f50*/  STS.U8 [R14+UR4+0x7140], R17 ;  /* 0x007140110e007988 */ /* 0x000fe80008000004 */
[----:B------:R-:W-:Y:S04]  /*53f60*/  STS.U8 [R14+UR4+0x7100], R13 ;  /* 0x0071000d0e007988 */ /* 0x000fe80008000004 */
[----:B------:R-:W-:Y:S04]  /*53f70*/  STS.U8 [R14+UR4+0x71c0], R12 ;  /* 0x0071c00c0e007988 */ /* 0x000fe80008000004 */
[----:B0-----:R-:W3:Y:S04]  /*53f80*/  LDL.LU R28, [R1+0x72c] ;  /* 0x00072c00011c7983 */ /* 0x001ee80000300800 */
[----:B------:R0:W-:Y:S04]  /*53f90*/  STS.U8 [R14+UR4+0x7180], R24 ;  /* 0x007180180e007988 */ /* 0x0001e80008000004 */
[----:B0-----:R-:W3:Y:S04]  /*53fa0*/  LDL.LU R24, [R1+0x608] ;  /* 0x0006080001187983 */ /* 0x001ee80000300800 */
[----:B------:R0:W-:Y:S04]  /*53fb0*/  STS.U8 [R14+UR4+0x8000], R22 ;  /* 0x008000160e007988 */ /* 0x0001e80008000004 */
[----:B------:R1:W-:Y:S04]  /*53fc0*/  STS.U8 [R14+UR4+0x8040], R0 ;  /* 0x008040000e007988 */ /* 0x0003e80008000004 */
[----:B0-----:R-:W3:Y:S04]  /*53fd0*/  LDL.LU R22, [R1+0x604] ;  /* 0x0006040001167983 */ /* 0x001ee80000300800 */
[----:B-1----:R-:W3:Y:S04]  /*53fe0*/  LDL.LU R0, [R1+0x600] ;  /* 0x0006000001007983 */ /* 0x002ee80000300800 */
[----:B--2---:R0:W-:Y:S04]  /*53ff0*/  STS.U8 [R14+UR4+0x8080], R26 ;  /* 0x0080801a0e007988 */ /* 0x0041e80008000004 */
[----:B0-----:R-:W2:Y:S04]  /*54000*/  LDL.LU R26, [R1+0x5ec] ;  /* 0x0005ec00011a7983 */ /* 0x001ea80000300800 */
[----:B------:R-:W-:Y:S04]  /*54010*/  STS.U8 [R14+UR4+0x80c0], R11 ;  /* 0x0080c00b0e007988 */ /* 0x000fe80008000004 */
[----:B------:R-:W-:Y:S04]  /*54020*/  STS.U8 [R14+UR4+0x8100], R10 ;  /* 0x0081000a0e007988 */ /* 0x000fe80008000004 */
[----:B----4-:R0:W-:Y:S04]  /*54030*/  STS.U8 [R14+UR4+0x8140], R3 ;  /* 0x008140030e007988 */ /* 0x0101e80008000004 */
[----:B------:R1:W-:Y:S04]  /*54040*/  STS.U8 [R14+UR4+0x8180], R16 ;  /* 0x008180100e007988 */ /* 0x0003e80008000004 */
[----:B------:R-:W-:Y:S04]  /*54050*/  STS.U8 [R14+UR4+0x81c0], R9 ;  /* 0x0081c0090e007988 */ /* 0x000fe80008000004 */
[----:B------:R-:W-:Y:S04]  /*54060*/  STS.U8 [R14+UR4+0x9040], R8 ;  /* 0x009040080e007988 */ /* 0x000fe80008000004 */
[----:B------:R-:W-:Y:S04]  /*54070*/  STS.U8 [R14+UR4+0x9000], R7 ;  /* 0x009000070e007988 */ /* 0x000fe80008000004 */
[----:B------:R-:W-:Y:S04]  /*54080*/  STS.U8 [R14+UR4+0x90c0], R6 ;  /* 0x0090c0060e007988 */ /* 0x000fe80008000004 */
[----:B------:R-:W-:Y:S04]  /*54090*/  STS.U8 [R14+UR4+0x9080], R5 ;  /* 0x009080050e007988 */ /* 0x000fe80008000004 */
[----:B------:R-:W-:Y:S04]  /*540a0*/  STS.U8 [R14+UR4+0x9140], R4 ;  /* 0x009140040e007988 */ /* 0x000fe80008000004 */
[----:B0-----:R-:W4:Y:S04]  /*540b0*/  LDL.LU R3, [R1+0x5e8] ;  /* 0x0005e80001037983 */ /* 0x001f280000300800 */
[----:B-1----:R-:W4:Y:S04]  /*540c0*/  LDL.LU R16, [R1+0x5e4] ;  /* 0x0005e40001107983 */ /* 0x002f280000300800 */
[----:B------:R-:W4:Y:S04]  /*540d0*/  LDL.LU R25, [R1+0x5e0] ;  /* 0x0005e00001197983 */ /* 0x000f280000300800 */
[----:B------:R0:W-:Y:S04]  /*540e0*/  STS.U8 [R14+UR4+0x9100], R18 ;  /* 0x009100120e007988 */ /* 0x0001e80008000004 */
[----:B------:R-:W4:Y:S04]  /*540f0*/  LDL.LU R23, [R1+0x5dc] ;  /* 0x0005dc0001177983 */ /* 0x000f280000300800 */
[----:B---3--:R-:W-:Y:S04]  /*54100*/  STS.U8 [R14+UR4+0x91c0], R20 ;  /* 0x0091c0140e007988 */ /* 0x008fe80008000004 */
[----:B0-----:R-:W3:Y:S04]  /*54110*/  LDL.LU R18, [R1+0x4a8] ;  /* 0x0004a80001127983 */ /* 0x001ee80000300800 */
[----:B------:R-:W3:Y:S04]  /*54120*/  LDL.LU R21, [R1+0x4a4] ;  /* 0x0004a40001157983 */ /* 0x000ee80000300800 */
[----:B------:R-:W3:Y:S04]  /*54130*/  LDL.LU R19, [R1+0x4a0] ;  /* 0x0004a00001137983 */ /* 0x000ee80000300800 */
[----:B------:R-:W3:Y:S04]  /*54140*/  LDL.LU R17, [R1+0x48c] ;  /* 0x00048c0001117983 */ /* 0x000ee80000300800 */
[----:B------:R-:W3:Y:S04]  /*54150*/  LDL.LU R13, [R1+0x488] ;  /* 0x00048800010d7983 */ /* 0x000ee80000300800 */
[----:B------:R0:W-:Y:S04]  /*54160*/  STS.U8 [R14+UR4+0x9180], R28 ;  /* 0x0091801c0e007988 */ /* 0x0001e80008000004 */
[----:B------:R-:W3:Y:S04]  /*54170*/  LDL.LU R12, [R1+0x484] ;  /* 0x00048400010c7983 */ /* 0x000ee80000300800 */
[----:B------:R1:W-:Y:S04]  /*54180*/  STS.U8 [R14+UR4+0xa000], R24 ;  /* 0x00a000180e007988 */ /* 0x0003e80008000004 */
[----:B0-----:R-:W3:Y:S04]  /*54190*/  LDL.LU R28, [R1+0x480] ;  /* 0x00048000011c7983 */ /* 0x001ee80000300800 */
[----:B------:R-:W3:Y:S04]  /*541a0*/  LDL.LU R20, [R1+0x47c] ;  /* 0x00047c0001147983 */ /* 0x000ee80000300800 */
[----:B-1----:R-:W3:Y:S04]  /*541b0*/  LDL.LU R24, [R1+0x398] ;  /* 0x0003980001187983 */ /* 0x002ee80000300800 */
[----:B------:R-:W-:Y:S04]  /*541c0*/  STS.U8 [R14+UR4+0xa040], R22 ;  /* 0x00a040160e007988 */ /* 0x000fe80008000004 */
[----:B------:R0:W-:Y:S04]  /*541d0*/  STS.U8 [R14+UR4+0xa080], R0 ;  /* 0x00a080000e007988 */ /* 0x0001e80008000004 */
[----:B0-----:R-:W3:Y:S04]  /*541e0*/  LDL.LU R0, [R1+0x394] ;  /* 0x0003940001007983 */ /* 0x001ee80000300800 */
[----:B------:R-:W3:Y:S04]  /*541f0*/  LDL.LU R11, [R1+0x390] ;  /* 0x00039000010b7983 */ /* 0x000ee80000300800 */
[----:B------:R-:W3:Y:S04]  /*54200*/  LDL.LU R10, [R1+0x38c] ;  /* 0x00038c00010a7983 */ /* 0x000ee80000300800 */
[----:B------:R-:W3:Y:S04]  /*54210*/  LDL.LU R22, [R1+0x388] ;  /* 0x0003880001167983 */ /* 0x000ee80000300800 */
[----:B--2---:R0:W-:Y:S04]  /*54220*/  STS.U8 [R14+UR4+0xa0c0], R26 ;  /* 0x00a0c01a0e007988 */ /* 0x0041e80008000004 */
[----:B0-----:R-:W2:Y:S04]  /*54230*/  LDL.LU R26, [R1+0x384] ;  /* 0x00038400011a7983 */ /* 0x001ea80000300800 */
[----:B------:R-:W2:Y:S04]  /*54240*/  LDL.LU R9, [R1+0x380] ;  /* 0x0003800001097983 */ /* 0x000ea80000300800 */
[----:B----4-:R0:W-:Y:S04]  /*54250*/  STS.U8 [R14+UR4+0xa100], R3 ;  /* 0x00a100030e007988 */ /* 0x0101e80008000004 */
[----:B------:R1:W-:Y:S04]  /*54260*/  STS.U8 [R14+UR4+0xa140], R16 ;  /* 0x00a140100e007988 */ /* 0x0003e80008000004 */
[----:B------:R-:W-:Y:S04]  /*54270*/  STS.U8 [R14+UR4+0xa180], R25 ;  /* 0x00a180190e007988 */ /* 0x000fe80008000004 */
[----:B------:R-:W4:Y:S04]  /*54280*/  LDL.LU R8, [R1+0x37c] ;  /* 0x00037c0001087983 */ /* 0x000f280000300800 */
[----:B------:R-:W4:Y:S04]  /*54290*/  LDL.LU R7, [R1+0x298] ;  /* 0x0002980001077983 */ /* 0x000f280000300800 */
[----:B------:R-:W-:Y:S04]  /*542a0*/  STS.U8 [R14+UR4+0xa1c0], R23 ;  /* 0x00a1c0170e007988 */ /* 0x000fe80008000004 */
[----:B------:R-:W4:Y:S04]  /*542b0*/  LDL.LU R6, [R1+0x294] ;  /* 0x0002940001067983 */ /* 0x000f280000300800 */
[----:B------:R-:W4:Y:S04]  /*542c0*/  LDL.LU R5, [R1+0x290] ;  /* 0x0002900001057983 */ /* 0x000f280000300800 */
[----:B------:R-:W4:Y:S04]  /*542d0*/  LDL.LU R4, [R1+0x28c] ;  /* 0x00028c0001047983 */ /* 0x000f280000300800 */
[----:B0-----:R-:W4:Y:S04]  /*542e0*/  LDL.LU R3, [R1+0x288] ;  /* 0x0002880001037983 */ /* 0x001f280000300800 */
[----:B-1----:R-:W4:Y:S04]  /*542f0*/  LDL.LU R16, [R1+0x284] ;  /* 0x0002840001107983 */ /* 0x002f280000300800 */
[----:B---3--:R0:W-:Y:S04]  /*54300*/  STS.U8 [R14+UR4+0xb040], R18 ;  /* 0x00b040120e007988 */ /* 0x0081e80008000004 */
[----:B------:R-:W-:Y:S04]  /*54310*/  STS.U8 [R14+UR4+0xb000], R21 ;  /* 0x00b000150e007988 */ /* 0x000fe80008000004 */
[----:B------:R-:W-:Y:S04]  /*54320*/  STS.U8 [R14+UR4+0xb0c0], R19 ;  /* 0x00b0c0130e007988 */ /* 0x000fe80008000004 */
[----:B------:R-:W-:Y:S04]  /*54330*/  STS.U8 [R14+UR4+0xb080], R17 ;  /* 0x00b080110e007988 */ /* 0x000fe80008000004 */
[----:B------:R-:W-:Y:S04]  /*54340*/  STS.U8 [R14+UR4+0xb140], R13 ;  /* 0x00b1400d0e007988 */ /* 0x000fe80008000004 */
[----:B------:R-:W-:Y:S04]  /*54350*/  STS.U8 [R14+UR4+0xb100], R12 ;  /* 0x00b1000c0e007988 */ /* 0x000fe80008000004 */
[----:B0-----:R-:W3:Y:S04]  /*54360*/  LDL.LU R18, [R1+0x280] ;  /* 0x0002800001127983 */ /* 0x001ee80000300800 */
[----:B------:R0:W-:Y:S04]  /*54370*/  STS.U8 [R14+UR4+0xb1c0], R28 ;  /* 0x00b1c01c0e007988 */ /* 0x0001e80008000004 */
[----:B------:R1:W-:Y:S04]  /*54380*/  STS.U8 [R14+UR4+0xb180], R20 ;  /* 0x00b180140e007988 */ /* 0x0003e80008000004 */
[----:B------:R1:W-:Y:S04]  /*54390*/  STS.U8 [R14+UR4+0xc000], R24 ;  /* 0x00c000180e007988 */ /* 0x0003e80008000004 */
[----:B0-----:R-:W3:Y:S04]  /*543a0*/  LDL.LU R28, [R1+0x27c] ;  /* 0x00027c00011c7983 */ /* 0x001ee80000300800 */
[----:B-1----:R-:W3:Y:S04]  /*543b0*/  LDL.LU R20, [R1+0x198] ;  /* 0x0001980001147983 */ /* 0x002ee80000300800 */
[----:B------:R-:W3:Y:S04]  /*543c0*/  LDL.LU R24, [R1+0x194] ;  /* 0x0001940001187983 */ /* 0x000ee80000300800 */
[----:B------:R0:W-:Y:S04]  /*543d0*/  STS.U8 [R14+UR4+0xc040], R0 ;  /* 0x00c040000e007988 */ /* 0x0001e80008000004 */
[----:B0-----:R-:W3:Y:S04]  /*543e0*/  LDL.LU R0, [R1+0x190] ;  /* 0x0001900001007983 */ /* 0x001ee80000300800 */
[----:B------:R-:W-:Y:S04]  /*543f0*/  STS.U8 [R14+UR4+0xc080], R11 ;  /* 0x00c0800b0e007988 */ /* 0x000fe80008000004 */
[----:B------:R-:W-:Y:S04]  /*54400*/  STS.U8 [R14+UR4+0xc0c0], R10 ;  /* 0x00c0c00a0e007988 */ /* 0x000fe80008000004 */
[----:B------:R0:W-:Y:S04]  /*54410*/  STS.U8 [R14+UR4+0xc100], R22 ;  /* 0x00c100160e007988 */ /* 0x0001e80008000004 */
[----:B0-----:R-:W3:Y:S04]  /*54420*/  LDL.LU R22, [R1+0x18c] ;  /* 0x00018c0001167983 */ /* 0x001ee80000300800 */
[----:B--2---:R0:W-:Y:S04]  /*54430*/  STS.U8 [R14+UR4+0xc140], R26 ;  /* 0x00c1401a0e007988 */ /* 0x0041e80008000004 */
[----:B------:R1:W-:Y:S04]  /*54440*/  STS.U8 [R14+UR4+0xc180], R9 ;  /* 0x00c180090e007988 */ /* 0x0003e80008000004 */
[----:B0-----:R-:W2:Y:S04]  /*54450*/  LDL.LU R26, [R1+0x188] ;  /* 0x00018800011a7983 */ /* 0x001ea80000300800 */
[----:B------:R-:W2:Y:S04]  /*54460*/  LDL.LU R25, [R1+0x184] ;  /* 0x0001840001197983 */ /* 0x000ea80000300800 */
[----:B------:R-:W2:Y:S04]  /*54470*/  LDL.LU R23, [R1+0x180] ;  /* 0x0001800001177983 */ /* 0x000ea80000300800 */
[----:B-1----:R-:W2:Y:S04]  /*54480*/  LDL.LU R9, [R1+0x17c] ;  /* 0x00017c0001097983 */ /* 0x002ea80000300800 */
[----:B----4-:R-:W-:Y:S04]  /*54490*/  STS.U8 [R14+UR4+0xc1c0], R8 ;  /* 0x00c1c0080e007988 */ /* 0x010fe80008000004 */
[----:B------:R-:W-:Y:S04]  /*544a0*/  STS.U8 [R14+UR4+0xd040], R7 ;  /* 0x00d040070e007988 */ /* 0x000fe80008000004 */
[----:B------:R0:W-:Y:S04]  /*544b0*/  STS.U8 [R14+UR4+0xd000], R6 ;  /* 0x00d000060e007988 */ /* 0x0001e80008000004 */
[----:B------:R-:W4:Y:S04]  /*544c0*/  LDL.LU R21, [R1+0x98] ;  /* 0x0000980001157983 */ /* 0x000f280000300800 */
[----:B------:R-:W-:Y:S04]  /*544d0*/  STS.U8 [R14+UR4+0xd0c0], R5 ;  /* 0x00d0c0050e007988 */ /* 0x000fe80008000004 */
[----:B------:R-:W4:Y:S04]  /*544e0*/  LDL.LU R19, [R1+0x94] ;  /* 0x0000940001137983 */ /* 0x000f280000300800 */
[----:B------:R-:W-:Y:S04]  /*544f0*/  STS.U8 [R14+UR4+0xd080], R4 ;  /* 0x00d080040e007988 */ /* 0x000fe80008000004 */
[----:B------:R-:W4:Y:S04]  /*54500*/  LDL.LU R17, [R1+0x90] ;  /* 0x0000900001117983 */ /* 0x000f280000300800 */
[----:B------:R-:W-:Y:S04]  /*54510*/  STS.U8 [R14+UR4+0xd140], R3 ;  /* 0x00d140030e007988 */ /* 0x000fe80008000004 */
[----:B------:R-:W4:Y:S04]  /*54520*/  LDL.LU R13, [R1+0x8c] ;  /* 0x00008c00010d7983 */ /* 0x000f280000300800 */
[----:B------:R-:W-:Y:S04]  /*54530*/  STS.U8 [R14+UR4+0xd100], R16 ;  /* 0x00d100100e007988 */ /* 0x000fe80008000004 */
[----:B------:R-:W4:Y:S04]  /*54540*/  LDL.LU R12, [R1+0x88] ;  /* 0x00008800010c7983 */ /* 0x000f280000300800 */
[----:B---3--:R-:W-:Y:S04]  /*54550*/  STS.U8 [R14+UR4+0xd1c0], R18 ;  /* 0x00d1c0120e007988 */ /* 0x008fe80008000004 */
[----:B0-----:R-:W3:Y:S04]  /*54560*/  LDL.LU R6, [R1+0x84] ;  /* 0x0000840001067983 */ /* 0x001ee80000300800 */
[----:B------:R-:W3:Y:S04]  /*54570*/  LDL.LU R11, [R1+0x80] ;  /* 0x00008000010b7983 */ /* 0x000ee80000300800 */
[----:B------:R0:W-:Y:S04]  /*54580*/  STS.U8 [R14+UR4+0xd180], R28 ;  /* 0x00d1801c0e007988 */ /* 0x0001e80008000004 */
[----:B------:R-:W-:Y:S04]  /*54590*/  STS.U8 [R14+UR4+0xe000], R20 ;  /* 0x00e000140e007988 */ /* 0x000fe80008000004 */
[----:B------:R1:W-:Y:S04]  /*545a0*/  STS.U8 [R14+UR4+0xe040], R24 ;  /* 0x00e040180e007988 */ /* 0x0003e80008000004 */
[----:B0-----:R-:W3:Y:S04]  /*545b0*/  LDL.LU R28, [R1+0x7c] ;  /* 0x00007c00011c7983 */ /* 0x001ee80000300800 */
[----:B-1----:R-:W3:Y:S04]  /*545c0*/  LDL.LU R24, [R1+0x1fec] ;  /* 0x001fec0001187983 */ /* 0x002ee80000300800 */
[----:B------:R-:W3:Y:S04]  /*545d0*/  LDL.LU R10, [R1+0x1fe8] ;  /* 0x001fe800010a7983 */ /* 0x000ee80000300800 */
[----:B------:R-:W3:Y:S04]  /*545e0*/  LDL.LU R8, [R1+0x1fe4] ;  /* 0x001fe40001087983 */ /* 0x000ee80000300800 */
[----:B------:R0:W-:Y:S04]  /*545f0*/  STS.U8 [R14+UR4+0xe080], R0 ;  /* 0x00e080000e007988 */ /* 0x0001e80008000004 */
[----:B------:R-:W3:Y:S04]  /*54600*/  LDL.LU R20, [R1+0x1fe0] ;  /* 0x001fe00001147983 */ /* 0x000ee80000300800 */
[----:B0-----:R-:W3:Y:S04]  /*54610*/  LDL.LU R0, [R1+0x1fdc] ;  /* 0x001fdc0001007983 */ /* 0x001ee80000300800 */
[----:B------:R0:W-:Y:S04]  /*54620*/  STS.U8 [R14+UR4+0xe0c0], R22 ;  /* 0x00e0c0160e007988 */ /* 0x0001e80008000004 */
[----:B------:R-:W3:Y:S04]  /*54630*/  LDL.LU R7, [R1+0x1fd8] ;  /* 0x001fd80001077983 */ /* 0x000ee80000300800 */
[----:B------:R-:W3:Y:S04]  /*54640*/  LDL.LU R5, [R1+0x1fd4] ;  /* 0x001fd40001057983 */ /* 0x000ee80000300800 */
[----:B------:R-:W3:Y:S04]  /*54650*/  LDL.LU R4, [R1+0x1fd0] ;  /* 0x001fd00001047983 */ /* 0x000ee80000300800 */
[----:B------:R-:W3:Y:S04]  /*54660*/  LDL.LU R3, [R1+0x1eec] ;  /* 0x001eec0001037983 */ /* 0x000ee80000300800 */
[----:B------:R-:W3:Y:S04]  /*54670*/  LDL.LU R16, [R1+0x1ee8] ;  /* 0x001ee80001107983 */ /* 0x000ee80000300800 */
[----:B------:R-:W3:Y:S04]  /*54680*/  LDL.LU R18, [R1+0x1ee4] ;  /* 0x001ee40001127983 */ /* 0x000ee80000300800 */
[----:B0-----:R-:W3:Y:S04]  /*54690*/  LDL.LU R22, [R1+0x1ee0] ;  /* 0x001ee00001167983 */ /* 0x001ee80000300800 */
[----:B--2---:R0:W-:Y:S04]  /*546a0*/  STS.U8 [R14+UR4+0xe100], R26 ;  /* 0x00e1001a0e007988 */ /* 0x0041e80008000004 */
[----:B------:R-:W-:Y:S04]  /*546b0*/  STS.U8 [R14+UR4+0xe140], R25 ;  /* 0x00e140190e007988 */ /* 0x000fe80008000004 */
[----:B------:R-:W-:Y:S04]  /*546c0*/  STS.U8 [R14+UR4+0xe180], R23 ;  /* 0x00e180170e007988 */ /* 0x000fe80008000004 */
[----:B------:R1:W-:Y:S04]  /*546d0*/  STS.U8 [R14+UR4+0xe1c0], R9 ;  /* 0x00e1c0090e007988 */ /* 0x0003e80008000004 */
[----:B0-----:R-:W2:Y:S01]  /*546e0*/  LDL.LU R26, [R1+0x1edc] ;  /* 0x001edc00011a7983 */ /* 0x001ea20000300800 */
[----:B-1----:R-:W0:Y:S03]  /*546f0*/  S2R R9, SR_TID.X ;  /* 0x0000000000097919 */ /* 0x002e260000002100 */
[----:B----4-:R-:W-:Y:S04]  /*54700*/  STS.U8 [R14+UR4+0xf040], R21 ;  /* 0x00f040150e007988 */ /* 0x010fe80008000004 */
[----:B------:R-:W-:Y:S04]  /*54710*/  STS.U8 [R14+UR4+0xf000], R19 ;  /* 0x00f000130e007988 */ /* 0x000fe80008000004 */
[----:B------:R-:W-:Y:S04]  /*54720*/  STS.U8 [R14+UR4+0xf0c0], R17 ;  /* 0x00f0c0110e007988 */ /* 0x000fe80008000004 */
[----:B------:R-:W-:Y:S04]  /*54730*/  STS.U8 [R14+UR4+0xf080], R13 ;  /* 0x00f0800d0e007988 */ /* 0x000fe80008000004 */
[----:B------:R-:W-:Y:S04]  /*54740*/  STS.U8 [R14+UR4+0xf140], R12 ;  /* 0x00f1400c0e007988 */ /* 0x000fe80008000004 */
[----:B---3--:R1:W-:Y:S04]  /*54750*/  STS.U8 [R14+UR4+0xf100], R6 ;  /* 0x00f100060e007988 */ /* 0x0083e80008000004 */
[----:B------:R-:W-:Y:S01]  /*54760*/  STS.U8 [R14+UR4+0xf1c0], R11 ;  /* 0x00f1c00b0e007988 */ /* 0x000fe20008000004 */
[----:B0-----:R-:W-:-:S03]  /*54770*/  LOP3.LUT R9, R9, 0x3f, RZ, 0xc0, !PT ;  /* 0x0000003f09097812 */ /* 0x001fc600078ec0ff */
[----:B------:R0:W-:Y:S01]  /*54780*/  STS.U8 [R14+UR4+0xf180], R28 ;  /* 0x00f1801c0e007988 */ /* 0x0001e20008000004 */
[----:B-1----:R-:W-:-:S03]  /*54790*/  LOP3.LUT R6, R9, 0x8, RZ, 0x3c, !PT ;  /* 0x0000000809067812 */ /* 0x002fc600078e3cff */
[----:B0-----:R-:W3:Y:S04]  /*547a0*/  LDL.LU R28, [R1+0x1ed8] ;  /* 0x001ed800011c7983 */ /* 0x001ee80000300800 */
[----:B------:R-:W-:Y:S04]  /*547b0*/  STL [R1+0x5108], R14 ;  /* 0x0051080e01007387 */ /* 0x000fe80000100800 */
[----:B------:R0:W-:Y:S04]  /*547c0*/  STS.U8 [R6+UR4+0x200], R24 ;  /* 0x0002001806007988 */ /* 0x0001e80008000004 */
[----:B0-----:R-:W4:Y:S04]  /*547d0*/  LDL.LU R24, [R1+0x1ed4] ;  /* 0x001ed40001187983 */ /* 0x001f280000300800 */
[----:B------:R-:W-:Y:S04]  /*547e0*/  STS.U8 [R6+UR4+0x240], R10 ;  /* 0x0002400a06007988 */ /* 0x000fe80008000004 */
[----:B------:R-:W-:Y:S04]  /*547f0*/  STS.U8 [R6+UR4+0x280], R8 ;  /* 0x0002800806007988 */ /* 0x000fe80008000004 */
[----:B------:R0:W-:Y:S04]  /*54800*/  STS.U8 [R6+UR4+0x2c0], R20 ;  /* 0x0002c01406007988 */ /* 0x0001e80008000004 */
[----:B------:R1:W-:Y:S04]  /*54810*/  STS.U8 [R6+UR4+0x300], R0 ;  /* 0x0003000006007988 */ /* 0x0003e80008000004 */
[----:B0-----:R-:W4:Y:S04]  /*54820*/  LDL.LU R20, [R1+0x1ed0] ;  /* 0x001ed00001147983 */ /* 0x001f280000300800 */
[----:B-1----:R-:W4:Y:S04]  /*54830*/  LDL.LU R0, [R1+0x1dec] ;  /* 0x001dec0001007983 */ /* 0x002f280000300800 */
[----:B------:R-:W4:Y:S04]  /*54840*/  LDL.LU R14, [R1+0x1de8] ;  /* 0x001de800010e7983 */ /* 0x000f280000300800 */
[----:B------:R-:W4:Y:S04]  /*54850*/  LDL.LU R15, [R1+0x1de4] ;  /* 0x001de400010f7983 */ /* 0x000f280000300800 */
[----:B------:R-:W4:Y:S04]  /*54860*/  LDL.LU R2, [R1+0x1de0] ;  /* 0x001de00001027983 */ /* 0x000f280000300800 */
[----:B------:R-:W4:Y:S04]  /*54870*/  LDL.LU R29, [R1+0x1ddc] ;  /* 0x001ddc00011d7983 */ /* 0x000f280000300800 */
        /* <DEDUP_REMOVED lines=15> */
[----:B------:R-:W4:Y:S04]  /*54970*/  LDL.LU R11, [R1+0x1c98] ;  /* 0x001c9800010b7983 */ /* 0x000f280000300800 */
[----:B--2---:R0:W-:Y:S04]  /*54980*/  STS.U8 [R6+UR4+0x1340], R26 ;  /* 0x0013401a06007988 */ /* 0x0041e80008000004 */
[----:B0-----:R-:W2:Y:S04]  /*54990*/  LDL.LU R26, [R1+0x1c94] ;  /* 0x001c9400011a7983 */ /* 0x001ea80000300800 */
[----:B---3--:R0:W-:Y:S04]  /*549a0*/  STS.U8 [R6+UR4+0x1300], R28 ;  /* 0x0013001c06007988 */ /* 0x0081e80008000004 */
[----:B0-----:R-:W3:Y:S04]  /*549b0*/  LDL.LU R28, [R1+0x1c90] ;  /* 0x001c9000011c7983 */ /* 0x001ee80000300800 */
[----:B------:R-:W3:Y:S04]  /*549c0*/  LDL.LU R10, [R1+0x1b78] ;  /* 0x001b7800010a7983 */ /* 0x000ee80000300800 */
[----:B------:R-:W3:Y:S04]  /*549d0*/  LDL.LU R8, [R1+0x1b74] ;  /* 0x001b740001087983 */ /* 0x000ee80000300800 */
[----:B----4-:R0:W-:Y:S04]  /*549e0*/  STS.U8 [R6+UR4+0x13c0], R24 ;  /* 0x0013c01806007988 */ /* 0x0101e80008000004 */
[----:B------:R-:W4:Y:S04]  /*549f0*/  LDL.LU R22, [R1+0x1b70] ;  /* 0x001b700001167983 */ /* 0x000f280000300800 */
[----:B0-----:R-:W4:Y:S04]  /*54a00*/  LDL.LU R24, [R1+0x1b6c] ;  /* 0x001b6c0001187983 */ /* 0x001f280000300800 */
[----:B------:R-:W4:Y:S04]  /*54a10*/  LDL.LU R7, [R1+0x1b68] ;  /* 0x001b680001077983 */ /* 0x000f280000300800 */
[----:B------:R-:W4:Y:S04]  /*54a20*/  LDL.LU R5, [R1+0x1b64] ;  /* 0x001b640001057983 */ /* 0x000f280000300800 */
[----:B------:R-:W4:Y:S04]  /*54a30*/  LDL.LU R4, [R1+0x1b60] ;  /* 0x001b600001047983 */ /* 0x000f280000300800 */
[----:B------:R-:W4:Y:S04]  /*54a40*/  LDL.LU R3, [R1+0x1b5c] ;  /* 0x001b5c0001037983 */ /* 0x000f280000300800 */
[----:B------:R-:W4:Y:S04]  /*54a50*/  LDL.LU R16, [R1+0x1a78] ;  /* 0x001a780001107983 */ /* 0x000f280000300800 */
[----:B------:R0:W-:Y:S04]  /*54a60*/  STS.U8 [R6+UR4+0x1380], R20 ;  /* 0x0013801406007988 */ /* 0x0001e80008000004 */
[----:B------:R-:W4:Y:S04]  /*54a70*/  LDL.LU R18, [R1+0x1a74] ;  /* 0x001a740001127983 */ /* 0x000f280000300800 */
[----:B------:R1:W-:Y:S04]  /*54a80*/  STS.U8 [R6+UR4+0x2200], R0 ;  /* 0x0022000006007988 */ /* 0x0003e80008000004 */
[----:B0-----:R-:W4:Y:S04]  /*54a90*/  LDL.LU R20, [R1+0x1a70] ;  /* 0x001a700001147983 */ /* 0x001f280000300800 */
[----:B-1----:R-:W4:Y:S04]  /*54aa0*/  LDL.LU R0, [R1+0x1a6c] ;  /* 0x001a6c0001007983 */ /* 0x002f280000300800 */
[----:B------:R-:W-:Y:S04]  /*54ab0*/  STS.U8 [R6+UR4+0x2240], R14 ;  /* 0x0022400e06007988 */ /* 0x000fe80008000004 */
        /* <DEDUP_REMOVED lines=12> */
[----:B--2---:R0:W-:Y:S04]  /*54b80*/  STS.U8 [R6+UR4+0x33c0], R26 ;  /* 0x0033c01a06007988 */ /* 0x0041e80008000004 */
[----:B0-----:R-:W2:Y:S04]  /*54b90*/  LDL.LU R26, [R1+0x1a68] ;  /* 0x001a6800011a7983 */ /* 0x001ea80000300800 */
[----:B---3--:R0:W-:Y:S04]  /*54ba0*/  STS.U8 [R6+UR4+0x3380], R28 ;  /* 0x0033801c06007988 */ /* 0x0081e80008000004 */
[----:B------:R-:W-:Y:S04]  /*54bb0*/  STS.U8 [R6+UR4+0x4200], R10 ;  /* 0x0042000a06007988 */ /* 0x000fe80008000004 */
[----:B------:R-:W-:Y:S04]  /*54bc0*/  STS.U8 [R6+UR4+0x4240], R8 ;  /* 0x0042400806007988 */ /* 0x000fe80008000004 */
[----:B----4-:R1:W-:Y:S04]  /*54bd0*/  STS.U8 [R6+UR4+0x4280], R22 ;  /* 0x0042801606007988 */ /* 0x0103e80008000004 */
[----:B0-----:R-:W3:Y:S04]  /*54be0*/  LDL.LU R28, [R1+0x1a64] ;  /* 0x001a6400011c7983 */ /* 0x001ee80000300800 */
[----:B------:R0:W-:Y:S04]  /*54bf0*/  STS.U8 [R6+UR4+0x42c0], R24 ;  /* 0x0042c01806007988 */ /* 0x0001e80008000004 */
[----:B-1----:R-:W4:Y:S04]  /*54c00*/  LDL.LU R22, [R1+0x1a60] ;  /* 0x001a600001167983 */ /* 0x002f280000300800 */
[----:B------:R-:W-:Y:S04]  /*54c10*/  STS.U8 [R6+UR4+0x4300], R7 ;  /* 0x0043000706007988 */ /* 0x000fe80008000004 */
[----:B------:R-:W-:Y:S04]  /*54c20*/  STS.U8 [R6+UR4+0x4340], R5 ;  /* 0x0043400506007988 */ /* 0x000fe80008000004 */
[----:B0-----:R-:W4:Y:S04]  /*54c30*/  LDL.LU R24, [R1+0x1a5c] ;  /* 0x001a5c0001187983 */ /* 0x001f280000300800 */
[----:B------:R-:W4:Y:S04]  /*54c40*/  LDL.LU R14, [R1+0x1978] ;  /* 0x00197800010e7983 */ /* 0x000f280000300800 */
[----:B------:R-:W4:Y:S04]  /*54c50*/  LDL.LU R15, [R1+0x1974] ;  /* 0x00197400010f7983 */ /* 0x000f280000300800 */
        /* <DEDUP_REMOVED lines=15> */
[----:B------:R0:W-:Y:S04]  /*54d50*/  STS.U8 [R6+UR4+0x5280], R0 ;  /* 0x0052800006007988 */ /* 0x0001e80008000004 */
[----:B------:R-:W4:Y:S04]  /*54d60*/  LDL.LU R11, [R1+0x1538] ;  /* 0x00153800010b7983 */ /* 0x000f280000300800 */
[----:B0-----:R-:W4:Y:S04]  /*54d70*/  LDL.LU R0, [R1+0x1534] ;  /* 0x0015340001007983 */ /* 0x001f280000300800 */
[----:B--2---:R0:W-:Y:S04]  /*54d80*/  STS.U8 [R6+UR4+0x5340], R26 ;  /* 0x0053401a06007988 */ /* 0x0041e80008000004 */
[----:B0-----:R-:W2:Y:S04]  /*54d90*/  LDL.LU R26, [R1+0x1530] ;  /* 0x00153000011a7983 */ /* 0x001ea80000300800 */
[----:B------:R-:W2:Y:S04]  /*54da0*/  LDL.LU R10, [R1+0x152c] ;  /* 0x00152c00010a7983 */ /* 0x000ea80000300800 */
[----:B------:R-:W2:Y:S04]  /*54db0*/  LDL.LU R8, [R1+0xc28] ;  /* 0x000c280001087983 */ /* 0x000ea80000300800 */
[----:B------:R-:W2:Y:S04]  /*54dc0*/  LDL.LU R20, [R1+0xc24] ;  /* 0x000c240001147983 */ /* 0x000ea80000300800 */
[----:B---3--:R0:W-:Y:S04]  /*54dd0*/  STS.U8 [R6+UR4+0x5300], R28 ;  /* 0x0053001c06007988 */ /* 0x0081e80008000004 */
[----:B----4-:R1:W-:Y:S04]  /*54de0*/  STS.U8 [R6+UR4+0x53c0], R22 ;  /* 0x0053c01606007988 */ /* 0x0103e80008000004 */
[----:B0-----:R-:W3:Y:S04]  /*54df0*/  LDL.LU R28, [R1+0xc20] ;  /* 0x000c2000011c7983 */ /* 0x001ee80000300800 */
[----:B------:R0:W-:Y:S04]  /*54e00*/  STS.U8 [R6+UR4+0x5380], R24 ;  /* 0x0053801806007988 */ /* 0x0001e80008000004 */
[----:B------:R-:W-:Y:S04]  /*54e10*/  STS.U8 [R6+UR4+0x6200], R14 ;  /* 0x0062000e06007988 */ /* 0x000fe80008000004 */
[----:B------:R-:W-:Y:S04]  /*54e20*/  STS.U8 [R6+UR4+0x6240], R15 ;  /* 0x0062400f06007988 */ /* 0x000fe80008000004 */
[----:B------:R-:W-:Y:S04]  /*54e30*/  STS.U8 [R6+UR4+0x6280], R2 ;  /* 0x0062800206007988 */ /* 0x000fe80008000004 */
[----:B------:R-:W-:Y:S04]  /*54e40*/  STS.U8 [R6+UR4+0x62c0], R29 ;  /* 0x0062c01d06007988 */ /* 0x000fe80008000004 */
[----:B------:R-:W-:Y:S04]  /*54e50*/  STS.U8 [R6+UR4+0x6300], R27 ;  /* 0x0063001b06007988 */ /* 0x000fe80008000004 */
        /* <DEDUP_REMOVED lines=13> */
[----:B-1----:R-:W4:Y:S04]  /*54f30*/  LDL.LU R22, [R1+0x724] ;  /* 0x0007240001167983 */ /* 0x002f280000300800 */
[----:B------:R-:W-:Y:S04]  /*54f40*/  STS.U8 [R6+UR4+0x7340], R11 ;  /* 0x0073400b06007988 */ /* 0x000fe80008000004 */
[----:B0-----:R-:W4:Y:S04]  /*54f50*/  LDL.LU R24, [R1+0x720] ;  /* 0x0007200001187983 */ /* 0x001f280000300800 */
[----:B------:R0:W-:Y:S04]  /*54f60*/  STS.U8 [R6+UR4+0x7300], R0 ;  /* 0x0073000006007988 */ /* 0x0001e80008000004 */
[----:B0-----:R-:W4:Y:S04]  /*54f70*/  LDL.LU R0, [R1+0x71c] ;  /* 0x00071c0001007983 */ /* 0x001f280000300800 */
[----:B--2---:R0:W-:Y:S04]  /*54f80*/  STS.U8 [R6+UR4+0x73c0], R26 ;  /* 0x0073c01a06007988 */ /* 0x0041e80008000004 */
[----:B------:R-:W-:Y:S04]  /*54f90*/  STS.U8 [R6+UR4+0x7380], R10 ;  /* 0x0073800a06007988 */ /* 0x000fe80008000004 */
[----:B0-----:R-:W2:Y:S04]  /*54fa0*/  LDL.LU R26, [R1+0x718] ;  /* 0x00071800011a7983 */ /* 0x001ea80000300800 */
[----:B------:R-:W-:Y:S04]  /*54fb0*/  STS.U8 [R6+UR4+0x8200], R8 ;  /* 0x0082000806007988 */ /* 0x000fe80008000004 */
[----:B------:R0:W-:Y:S04]  /*54fc0*/  STS.U8 [R6+UR4+0x8240], R20 ;  /* 0x0082401406007988 */ /* 0x0001e80008000004 */
[----:B0-----:R-:W2:Y:S04]  /*54fd0*/  LDL.LU R20, [R1+0x714] ;  /* 0x0007140001147983 */ /* 0x001ea80000300800 */
[----:B---3--:R0:W-:Y:S04]  /*54fe0*/  STS.U8 [R6+UR4+0x8280], R28 ;  /* 0x0082801c06007988 */ /* 0x0081e80008000004 */
[----:B0-----:R-:W3:Y:S04]  /*54ff0*/  LDL.LU R28, [R1+0x710] ;  /* 0x00071000011c7983 */ /* 0x001ee80000300800 */
[----:B------:R-:W3:Y:S04]  /*55000*/  LDL.LU R14, [R1+0x70c] ;  /* 0x00070c00010e7983 */ /* 0x000ee80000300800 */
[----:B------:R-:W3:Y:S04]  /*55010*/  LDL.LU R15, [R1+0x5d8] ;  /* 0x0005d800010f7983 */ /* 0x000ee80000300800 */
[----:B------:R-:W3:Y:S04]  /*55020*/  LDL.LU R2, [R1+0x5d4] ;  /* 0x0005d40001027983 */ /* 0x000ee80000300800 */
[----:B------:R-:W3:Y:S04]  /*55030*/  LDL.LU R29, [R1+0x5d0] ;  /* 0x0005d000011d7983 */ /* 0x000ee80000300800 */
[----:B------:R-:W3:Y:S04]  /*55040*/  LDL.LU R27, [R1+0x5cc] ;  /* 0x0005cc00011b7983 */ /* 0x000ee80000300800 */
[----:B----4-:R-:W-:Y:S04]  /*55050*/  STS.U8 [R6+UR4+0x82c0], R7 ;  /* 0x0082c00706007988 */ /* 0x010fe80008000004 */
        /* <DEDUP_REMOVED lines=13> */
[----:B------:R-:W-:Y:S04]  /*55130*/  STS.U8 [R6+UR4+0x92c0], R24 ;  /* 0x0092c01806007988 */ /* 0x000fe80008000004 */
[----:B------:R-:W4:Y:S04]  /*55140*/  LDL.LU R11, [R1+0x46c] ;  /* 0x00046c00010b7983 */ /* 0x000f280000300800 */
[----:B0-----:R-:W4:Y:S04]  /*55150*/  LDL.LU R22, [R1+0x468] ;  /* 0x0004680001167983 */ /* 0x001f280000300800 */
[----:B------:R0:W-:Y:S04]  /*55160*/  STS.U8 [R6+UR4+0x9280], R0 ;  /* 0x0092800006007988 */ /* 0x0001e80008000004 */
[----:B0-----:R-:W4:Y:S04]  /*55170*/  LDL.LU R0, [R1+0x464] ;  /* 0x0004640001007983 */ /* 0x001f280000300800 */
[----:B------:R-:W4:Y:S04]  /*55180*/  LDL.LU R10, [R1+0x460] ;  /* 0x00046000010a7983 */ /* 0x000f280000300800 */
[----:B------:R-:W4:Y:S04]  /*55190*/  LDL.LU R8, [R1+0x45c] ;  /* 0x00045c0001087983 */ /* 0x000f280000300800 */
[----:B------:R-:W4:Y:S04]  /*551a0*/  LDL.LU R24, [R1+0x378] ;  /* 0x0003780001187983 */ /* 0x000f280000300800 */
[----:B--2---:R0:W-:Y:S04]  /*551b0*/  STS.U8 [R6+UR4+0x9340], R26 ;  /* 0x0093401a06007988 */ /* 0x0041e80008000004 */
[----:B0-----:R-:W2:Y:S04]  /*551c0*/  LDL.LU R26, [R1+0x374] ;  /* 0x00037400011a7983 */ /* 0x001ea80000300800 */
[----:B------:R-:W2:Y:S04]  /*551d0*/  LDL.LU R7, [R1+0x370] ;  /* 0x0003700001077983 */ /* 0x000ea80000300800 */
[----:B------:R-:W2:Y:S04]  /*551e0*/  LDL.LU R5, [R1+0x36c] ;  /* 0x00036c0001057983 */ /* 0x000ea80000300800 */
[----:B------:R-:W2:Y:S04]  /*551f0*/  LDL.LU R4, [R1+0x368] ;  /* 0x0003680001047983 */ /* 0x000ea80000300800 */
[----:B------:R-:W2:Y:S04]  /*55200*/  LDL.LU R3, [R1+0x364] ;  /* 0x0003640001037983 */ /* 0x000ea80000300800 */
[----:B------:R0:W-:Y:S04]  /*55210*/  STS.U8 [R6+UR4+0x9300], R20 ;  /* 0x0093001406007988 */ /* 0x0001e80008000004 */
[----:B------:R-:W2:Y:S04]  /*55220*/  LDL.LU R16, [R1+0x360] ;  /* 0x0003600001107983 */ /* 0x000ea80000300800 */
[----:B------:R-:W2:Y:S04]  /*55230*/  LDL.LU R18, [R1+0x35c] ;  /* 0x00035c0001127983 */ /* 0x000ea80000300800 */
[----:B0-----:R-:W2:Y:S04]  /*55240*/  LDL.LU R20, [R1+0x278] ;  /* 0x0002780001147983 */ /* 0x001ea80000300800 */
[----:B---3--:R0:W-:Y:S04]  /*55250*/  STS.U8 [R6+UR4+0x93c0], R28 ;  /* 0x0093c01c06007988 */ /* 0x0081e80008000004 */
[----:B------:R-:W-:Y:S04]  /*55260*/  STS.U8 [R6+UR4+0x9380], R14 ;  /* 0x0093800e06007988 */ /* 0x000fe80008000004 */
[----:B------:R-:W-:Y:S04]  /*55270*/  STS.U8 [R6+UR4+0xa200], R15 ;  /* 0x00a2000f06007988 */ /* 0x000fe80008000004 */
[----:B------:R-:W-:Y:S04]  /*55280*/  STS.U8 [R6+UR4+0xa240], R2 ;  /* 0x00a2400206007988 */ /* 0x000fe80008000004 */
[----:B------:R-:W-:Y:S04]  /*55290*/  STS.U8 [R6+UR4+0xa280], R29 ;  /* 0x00a2801d06007988 */ /* 0x000fe80008000004 */
[----:B------:R-:W-:Y:S04]  /*552a0*/  STS.U8 [R6+UR4+0xa2c0], R27 ;  /* 0x00a2c01b06007988 */ /* 0x000fe80008000004 */
[----:B----4-:R-:W-:Y:S04]  /*552b0*/  STS.U8 [R6+UR4+0xa300], R25 ;  /* 0x00a3001906007988 */ /* 0x010fe80008000004 */
[----:B0-----:R-:W3:Y:S04]  /*552c0*/  LDL.LU R28, [R1+0x274] ;  /* 0x00027400011c7983 */ /* 0x001ee80000300800 */
[----:B------:R-:W-:Y:S04]  /*552d0*/  STS.U8 [R6+UR4+0xa340], R23 ;  /* 0x00a3401706007988 */ /* 0x000fe80008000004 */
[----:B------:R-:W-:Y:S04]  /*552e0*/  STS.U8 [R6+UR4+0xa380], R21 ;  /* 0x00a3801506007988 */ /* 0x000fe80008000004 */
[----:B------:R-:W-:Y:S04]  /*552f0*/  STS.U8 [R6+UR4+0xa3c0], R19 ;  /* 0x00a3c01306007988 */ /* 0x000fe80008000004 */
[----:B------:R-:W-:Y:S04]  /*55300*/  STS.U8 [R6+UR4+0xb240], R17 ;  /* 0x00b2401106007988 */ /* 0x000fe80008000004 */
[----:B------:R-:W-:Y:S04]  /*55310*/  STS.U8 [R6+UR4+0xb200], R13 ;  /* 0x00b2000d06007988 */ /* 0x000fe80008000004 */
[----:B------:R-:W-:Y:S04]  /*55320*/  STS.U8 [R6+UR4+0xb2c0], R12 ;  /* 0x00b2c00c06007988 */ /* 0x000fe80008000004 */
[----:B------:R-:W-:Y:S04]  /*55330*/  STS.U8 [R6+UR4+0xb280], R11 ;  /* 0x00b2800b06007988 */ /* 0x000fe80008000004 */
[----:B------:R0:W-:Y:S04]  /*55340*/  STS.U8 [R6+UR4+0xb340], R22 ;  /* 0x00b3401606007988 */ /* 0x0001e80008000004 */
[----:B0-----:R-:W4:Y:S04]  /*55350*/  LDL.LU R22, [R1+0x270] ;  /* 0x0002700001167983 */ /* 0x001f280000300800 */
[----:B------:R0:W-:Y:S04]  /*55360*/  STS.U8 [R6+UR4+0xb300], R0 ;  /* 0x00b3000006007988 */ /* 0x0001e80008000004 */
[----:B0-----:R-:W4:Y:S04]  /*55370*/  LDL.LU R0, [R1+0x26c] ;  /* 0x00026c0001007983 */ /* 0x001f280000300800 */
[----:B------:R-:W-:Y:S04]  /*55380*/  STS.U8 [R6+UR4+0xb3c0], R10 ;  /* 0x00b3c00a06007988 */ /* 0x000fe80008000004 */
[----:B------:R-:W-:Y:S04]  /*55390*/  STS.U8 [R6+UR4+0xb380], R8 ;  /* 0x00b3800806007988 */ /* 0x000fe80008000004 */
[----:B------:R0:W-:Y:S04]  /*553a0*/  STS.U8 [R6+UR4+0xc200], R24 ;  /* 0x00c2001806007988 */ /* 0x0001e80008000004 */
[----:B0-----:R-:W4:Y:S04]  /*553b0*/  LDL.LU R24, [R1+0x268] ;  /* 0x0002680001187983 */ /* 0x001f280000300800 */
[----:B--2---:R0:W-:Y:S04]  /*553c0*/  STS.U8 [R6+UR4+0xc240], R26 ;  /* 0x00c2401a06007988 */ /* 0x0041e80008000004 */
[----:B------:R-:W-:Y:S04]  /*553d0*/  STS.U8 [R6+UR4+0xc280], R7 ;  /* 0x00c2800706007988 */ /* 0x000fe80008000004 */
[----:B------:R-:W-:Y:S04]  /*553e0*/  STS.U8 [R6+UR4+0xc2c0], R5 ;  /* 0x00c2c00506007988 */ /* 0x000fe80008000004 */
[----:B0-----:R-:W2:Y:S04]  /*553f0*/  LDL.LU R26, [R1+0x264] ;  /* 0x00026400011a7983 */ /* 0x001ea80000300800 */
[----:B------:R-:W2:Y:S04]  /*55400*/  LDL.LU R14, [R1+0x260] ;  /* 0x00026000010e7983 */ /* 0x000ea80000300800 */
[----:B------:R-:W2:Y:S04]  /*55410*/  LDL.LU R15, [R1+0x25c] ;  /* 0x00025c00010f7983 */ /* 0x000ea80000300800 */
[----:B------:R-:W2:Y:S04]  /*55420*/  LDL.LU R2, [R1+0x178] ;  /* 0x0001780001027983 */ /* 0x000ea80000300800 */
[----:B------:R-:W2:Y:S04]  /*55430*/  LDL.LU R29, [R1+0x174] ;  /* 0x00017400011d7983 */ /* 0x000ea80000300800 */
[----:B------:R-:W2:Y:S04]  /*55440*/  LDL.LU R27, [R1+0x170] ;  /* 0x00017000011b7983 */ /* 0x000ea80000300800 */
[----:B------:R-:W2:Y:S04]  /*55450*/  LDL.LU R25, [R1+0x16c] ;  /* 0x00016c0001197983 */ /* 0x000ea80000300800 */
[----:B------:R-:W2:Y:S04]  /*55460*/  LDL.LU R23, [R1+0x168] ;  /* 0x0001680001177983 */ /* 0x000ea80000300800 */
[----:B------:R-:W-:Y:S04]  /*55470*/  STS.U8 [R6+UR4+0xc300], R4 ;  /* 0x00c3000406007988 */ /* 0x000fe80008000004 */
        /* <DEDUP_REMOVED lines=9> */
[----:B------:R-:W2:Y:S04]  /*55510*/  LDL.LU R11, [R1+0x70] ;  /* 0x00007000010b7983 */ /* 0x000ea80000300800 */
[----:B---3--:R0:W-:Y:S04]  /*55520*/  STS.U8 [R6+UR4+0xd200], R28 ;  /* 0x00d2001c06007988 */ /* 0x0081e80008000004 */
[----:B0-----:R-:W3:Y:S04]  /*55530*/  LDL.LU R28, [R1+0x6c] ;  /* 0x00006c00011c7983 */ /* 0x001ee80000300800 */
[----:B------:R-:W3:Y:S04]  /*55540*/  LDL.LU R10, [R1+0x68] ;  /* 0x00006800010a7983 */ /* 0x000ee80000300800 */
[----:B------:R-:W3:Y:S04]  /*55550*/  LDL.LU R8, [R1+0x64] ;  /* 0x0000640001087983 */ /* 0x000ee80000300800 */
[----:B------:R-:W3:Y:S04]  /*55560*/  LDL.LU R7, [R1+0x60] ;  /* 0x0000600001077983 */ /* 0x000ee80000300800 */
[----:B----4-:R0:W-:Y:S04]  /*55570*/  STS.U8 [R6+UR4+0xd2c0], R22 ;  /* 0x00d2c01606007988 */ /* 0x0101e80008000004 */
[----:B0-----:R-:W4:Y:S04]  /*55580*/  LDL.LU R22, [R1+0x5c] ;  /* 0x00005c0001167983 */ /* 0x001f280000300800 */
[----:B------:R0:W-:Y:S04]  /*55590*/  STS.U8 [R6+UR4+0xd280], R0 ;  /* 0x00d2800006007988 */ /* 0x0001e80008000004 */
[----:B0-----:R-:W4:Y:S04]  /*555a0*/  LDL.LU R0, [R1+0x1fcc] ;  /* 0x001fcc0001007983 */ /* 0x001f280000300800 */
[----:B------:R0:W-:Y:S04]  /*555b0*/  STS.U8 [R6+UR4+0xd340], R24 ;  /* 0x00d3401806007988 */ /* 0x0001e80008000004 */
[----:B------:R-:W4:Y:S04]  /*555c0*/  LDL.LU R5, [R1+0x1fc8] ;  /* 0x001fc80001057983 */ /* 0x000f280000300800 */
[----:B------:R-:W4:Y:S04]  /*555d0*/  LDL.LU R4, [R1+0x1fc4] ;  /* 0x001fc40001047983 */ /* 0x000f280000300800 */
[----:B------:R-:W4:Y:S04]  /*555e0*/  LDL.LU R3, [R1+0x1fc0] ;  /* 0x001fc00001037983 */ /* 0x000f280000300800 */
[----:B------:R-:W4:Y:S04]  /*555f0*/  LDL.LU R16, [R1+0x1fbc] ;  /* 0x001fbc0001107983 */ /* 0x000f280000300800 */
[----:B------:R-:W4:Y:S04]  /*55600*/  LDL.LU R18, [R1+0x1fb8] ;  /* 0x001fb80001127983 */ /* 0x000f280000300800 */
[----:B------:R-:W4:Y:S04]  /*55610*/  LDL.LU R20, [R1+0x1fb4] ;  /* 0x001fb40001147983 */ /* 0x000f280000300800 */
[----:B0-----:R-:W4:Y:S04]  /*55620*/  LDL.LU R24, [R1+0x1fb0] ;  /* 0x001fb00001187983 */ /* 0x001f280000300800 */
[----:B--2---:R0:W-:Y:S04]  /*55630*/  STS.U8 [R6+UR4+0xd300], R26 ;  /* 0x00d3001a06007988 */ /* 0x0041e80008000004 */
[----:B------:R-:W-:Y:S04]  /*55640*/  STS.U8 [R6+UR4+0xd3c0], R14 ;  /* 0x00d3c00e06007988 */ /* 0x000fe80008000004 */
[----:B------:R-:W-:Y:S04]  /*55650*/  STS.U8 [R6+UR4+0xd380], R15 ;  /* 0x00d3800f06007988 */ /* 0x000fe80008000004 */
[----:B------:R1:W-:Y:S04]  /*55660*/  STS.U8 [R6+UR4+0xe200], R2 ;  /* 0x00e2000206007988 */ /* 0x0003e80008000004 */
[----:B------:R-:W-:Y:S04]  /*55670*/  STS.U8 [R6+UR4+0xe240], R29 ;  /* 0x00e2401d06007988 */ /* 0x000fe80008000004 */
[----:B------:R-:W-:Y:S04]  /*55680*/  STS.U8 [R6+UR4+0xe280], R27 ;  /* 0x00e2801b06007988 */ /* 0x000fe80008000004 */
[----:B------:R-:W-:Y:S04]  /*55690*/  STS.U8 [R6+UR4+0xe2c0], R25 ;  /* 0x00e2c01906007988 */ /* 0x000fe80008000004 */
[----:B------:R-:W-:Y:S04]  /*556a0*/  STS.U8 [R6+UR4+0xe300], R23 ;  /* 0x00e3001706007988 */ /* 0x000fe80008000004 */
[----:B------:R-:W-:Y:S04]  /*556b0*/  STS.U8 [R6+UR4+0xe340], R21 ;  /* 0x00e3401506007988 */ /* 0x000fe80008000004 */
[----:B------:R-:W-:Y:S04]  /*556c0*/  STS.U8 [R6+UR4+0xe380], R19 ;  /* 0x00e3801306007988 */ /* 0x000fe80008000004 */
[----:B0-----:R-:W2:Y:S04]  /*556d0*/  LDL.LU R26, [R1+0x1ecc] ;  /* 0x001ecc00011a7983 */ /* 0x001ea80000300800 */
[----:B------:R-:W-:Y:S04]  /*556e0*/  STS.U8 [R6+UR4+0xe3c0], R17 ;  /* 0x00e3c01106007988 */ /* 0x000fe80008000004 */
[----:B------:R-:W-:Y:S04]  /*556f0*/  STS.U8 [R6+UR4+0xf240], R13 ;  /* 0x00f2400d06007988 */ /* 0x000fe80008000004 */
[----:B------:R-:W-:Y:S04]  /*55700*/  STS.U8 [R6+UR4+0xf200], R12 ;  /* 0x00f2000c06007988 */ /* 0x000fe80008000004 */
[----:B------:R-:W-:Y:S01]  /*55710*/  STS.U8 [R6+UR4+0xf2c0], R11 ;  /* 0x00f2c00b06007988 */ /* 0x000fe20008000004 */
[----:B-1----:R-:W-:-:S03]  /*55720*/  LOP3.LUT R2, R9, 0x10, RZ, 0x3c, !PT ;  /* 0x0000001009027812 */ /* 0x002fc600078e3cff */
[----:B---3--:R0:W-:Y:S04]  /*55730*/  STS.U8 [R6+UR4+0xf280], R28 ;  /* 0x00f2801c06007988 */ /* 0x0081e80008000004 */
[----:B------:R-:W-:Y:S04]  /*55740*/  STS.U8 [R6+UR4+0xf340], R10 ;  /* 0x00f3400a06007988 */ /* 0x000fe80008000004 */
[----:B0-----:R-:W3:Y:S04]  /*55750*/  LDL.LU R28, [R1+0x1ec8] ;  /* 0x001ec800011c7983 */ /* 0x001ee80000300800 */
[----:B------:R-:W-:Y:S04]  /*55760*/  STS.U8 [R6+UR4+0xf300], R8 ;  /* 0x00f3000806007988 */ /* 0x000fe80008000004 */
[----:B------:R-:W-:Y:S04]  /*55770*/  STS.U8 [R6+UR4+0xf3c0], R7 ;  /* 0x00f3c00706007988 */ /* 0x000fe80008000004 */
[----:B----4-:R0:W-:Y:S04]  /*55780*/  STS.U8 [R6+UR4+0xf380], R22 ;  /* 0x00f3801606007988 */ /* 0x0101e80008000004 */
[----:B0-----:R-:W4:Y:S04]  /*55790*/  LDL.LU R22, [R1+0x1ec4] ;  /* 0x001ec40001167983 */ /* 0x001f280000300800 */
[----:B------:R0:W-:Y:S04]  /*557a0*/  STS.U8 [R2+UR4+0x400], R0 ;  /* 0x0004000002007988 */ /* 0x0001e80008000004 */
[----:B0-----:R-:W4:Y:S04]  /*557b0*/  LDL.LU R0, [R1+0x1ec0] ;  /* 0x001ec00001007983 */ /* 0x001f280000300800 */
        /* <DEDUP_REMOVED lines=21> */
[----:B------:R-:W4:Y:S04]  /*55910*/  LDL.LU R9, [R1+0x1c84] ;  /* 0x001c840001097983 */ /* 0x000f280000300800 */
[----:B------:R-:W4:Y:S04]  /*55920*/  LDL.LU R8, [R1+0x1c80] ;  /* 0x001c800001087983 */ /* 0x000f280000300800 */
        /* <DEDUP_REMOVED lines=11> */
[----:B------:R-:W3:Y:S04]  /*559e0*/  LDL.LU R20, [R1+0x1b44] ;  /* 0x001b440001147983 */ /* 0x000ee80000300800 */
[----:B----4-:R0:W-:Y:S04]  /*559f0*/  STS.U8 [R2+UR4+0x14c0], R22 ;  /* 0x0014c01602007988 */ /* 0x0101e80008000004 */
[----:B0-----:R-:W4:Y:S04]  /*55a00*/  LDL.LU R22, [R1+0x1b40] ;  /* 0x001b400001167983 */ /* 0x001f280000300800 */
[----:B------:R0:W-:Y:S04]  /*55a10*/  STS.U8 [R2+UR4+0x1480], R0 ;  /* 0x0014800002007988 */ /* 0x0001e80008000004 */
[----:B0-----:R-:W4:Y:S04]  /*55a20*/  LDL.LU R0, [R1+0x1b3c] ;  /* 0x001b3c0001007983 */ /* 0x001f280000300800 */
        /* <DEDUP_REMOVED lines=14> */
[----:B------:R-:W-:Y:S04]  /*55b10*/  STS.U8 [R2+UR4+0x34c0], R9 ;  /* 0x0034c00902007988 */ /* 0x000fe80008000004 */
[----:B------:R-:W-:Y:S04]  /*55b20*/  STS.U8 [R2+UR4+0x3480], R8 ;  /* 0x0034800802007988 */ /* 0x000fe80008000004 */
[----:B------:R-:W-:Y:S04]  /*55b30*/  STS.U8 [R2+UR4+0x3540], R7 ;  /* 0x0035400702007988 */ /* 0x000fe80008000004 */
[----:B------:R-:W-:Y:S04]  /*55b40*/  STS.U8 [R2+UR4+0x3500], R6 ;  /* 0x0035000602007988 */ /* 0x000fe80008000004 */
[----:B0-----:R-:W4:Y:S04]  /*55b50*/  LDL.LU R24, [R1+0x1a58] ;  /* 0x001a580001187983 */ /* 0x001f280000300800 */
[----:B--2---:R0:W-:Y:S04]  /*55b60*/  STS.U8 [R2+UR4+0x35c0], R26 ;  /* 0x0035c01a02007988 */ /* 0x0041e80008000004 */
[----:B0-----:R-:W2:Y:S04]  /*55b70*/  LDL.LU R26, [R1+0x1a54] ;  /* 0x001a5400011a7983 */ /* 0x001ea80000300800 */
[----:B---3--:R0:W-:Y:S04]  /*55b80*/  STS.U8 [R2+UR4+0x3580], R28 ;  /* 0x0035801c02007988 */ /* 0x0081e80008000004 */
[----:B------:R-:W-:Y:S04]  /*55b90*/  STS.U8 [R2+UR4+0x4400], R5 ;  /* 0x0044000502007988 */ /* 0x000fe80008000004 */
[----:B------:R-:W-:Y:S04]  /*55ba0*/  STS.U8 [R2+UR4+0x4440], R4 ;  /* 0x0044400402007988 */ /* 0x000fe80008000004 */
[----:B0-----:R-:W3:Y:S04]  /*55bb0*/  LDL.LU R28, [R1+0x1a50] ;  /* 0x001a5000011c7983 */ /* 0x001ee80000300800 */
[----:B------:R-:W3:Y:S04]  /*55bc0*/  LDL.LU R14, [R1+0x1a4c] ;  /* 0x001a4c00010e7983 */ /* 0x000ee80000300800 */
[----:B------:R-:W3:Y:S04]  /*55bd0*/  LDL.LU R15, [R1+0x1a48] ;  /* 0x001a4800010f7983 */ /* 0x000ee80000300800 */
[----:B------:R-:W3:Y:S04]  /*55be0*/  LDL.LU R29, [R1+0x1a44] ;  /* 0x001a4400011d7983 */ /* 0x000ee80000300800 */
[----:B------:R-:W3:Y:S04]  /*55bf0*/  LDL.LU R27, [R1+0x1a40] ;  /* 0x001a4000011b7983 */ /* 0x000ee80000300800 */
[----:B------:R-:W3:Y:S04]  /*55c00*/  LDL.LU R25, [R1+0x1a3c] ;  /* 0x001a3c0001197983 */ /* 0x000ee80000300800 */
[----:B------:R-:W3:Y:S04]  /*55c10*/  LDL.LU R23, [R1+0x1958] ;  /* 0x0019580001177983 */ /* 0x000ee80000300800 */
[----:B------:R-:W3:Y:S04]  /*55c20*/  LDL.LU R21, [R1+0x1954] ;  /* 0x0019540001157983 */ /* 0x000ee80000300800 */
[----:B------:R-:W-:Y:S04]  /*55c30*/  STS.U8 [R2+UR4+0x4480], R3 ;  /* 0x0044800302007988 */ /* 0x000fe80008000004 */
[----:B------:R-:W3:Y:S04]  /*55c40*/  LDL.LU R19, [R1+0x1950] ;  /* 0x0019500001137983 */ /* 0x000ee80000300800 */
[----:B------:R-:W-:Y:S04]  /*55c50*/  STS.U8 [R2+UR4+0x44c0], R16 ;  /* 0x0044c01002007988 */ /* 0x000fe80008000004 */
[----:B------:R-:W3:Y:S04]  /*55c60*/  LDL.LU R17, [R1+0x194c] ;  /* 0x00194c0001117983 */ /* 0x000ee80000300800 */
[----:B------:R-:W-:Y:S04]  /*55c70*/  STS.U8 [R2+UR4+0x4500], R18 ;  /* 0x0045001202007988 */ /* 0x000fe80008000004 */
[----:B------:R-:W3:Y:S04]  /*55c80*/  LDL.LU R13, [R1+0x1948] ;  /* 0x00194800010d7983 */ /* 0x000ee80000300800 */
[----:B------:R-:W-:Y:S04]  /*55c90*/  STS.U8 [R2+UR4+0x4540], R20 ;  /* 0x0045401402007988 */ /* 0x000fe80008000004 */
[----:B------:R-:W3:Y:S04]  /*55ca0*/  LDL.LU R12, [R1+0x1944] ;  /* 0x00194400010c7983 */ /* 0x000ee80000300800 */
[----:B------:R-:W3:Y:S04]  /*55cb0*/  LDL.LU R11, [R1+0x1940] ;  /* 0x00194000010b7983 */ /* 0x000ee80000300800 */
[----:B------:R-:W3:Y:S04]  /*55cc0*/  LDL.LU R10, [R1+0x193c] ;  /* 0x00193c00010a7983 */ /* 0x000ee80000300800 */
[----:B----4-:R-:W-:Y:S04]  /*55cd0*/  STS.U8 [R2+UR4+0x4580], R22 ;  /* 0x0045801602007988 */ /* 0x010fe80008000004 */
[----:B------:R0:W-:Y:S04]  /*55ce0*/  STS.U8 [R2+UR4+0x45c0], R0 ;  /* 0x0045c00002007988 */ /* 0x0001e80008000004 */
[----:B0-----:R-:W4:Y:S04]  /*55cf0*/  LDL.LU R0, [R1+0x1528] ;  /* 0x0015280001007983 */ /* 0x001f280000300800 */
[----:B------:R-:W4:Y:S04]  /*55d00*/  LDL.LU R9, [R1+0x1524] ;  /* 0x0015240001097983 */ /* 0x000f280000300800 */
[----:B------:R-:W4:Y:S04]  /*55d10*/  LDL.LU R8, [R1+0x1520] ;  /* 0x0015200001087983 */ /* 0x000f280000300800 */
[----:B------:R-:W4:Y:S04]  /*55d20*/  LDL.LU R7, [R1+0x151c] ;  /* 0x00151c0001077983 */ /* 0x000f280000300800 */
[----:B------:R-:W4:Y:S04]  /*55d30*/  LDL.LU R6, [R1+0x1518] ;  /* 0x0015180001067983 */ /* 0x000f280000300800 */
[----:B------:R-:W4:Y:S04]  /*55d40*/  LDL.LU R22, [R1+0x1514] ;  /* 0x0015140001167983 */ /* 0x000f280000300800 */
        /* <DEDUP_REMOVED lines=8> */
[----:B--2---:R0:W-:Y:S04]  /*55dd0*/  STS.U8 [R2+UR4+0x5400], R26 ;  /* 0x0054001a02007988 */ /* 0x0041e80008000004 */
[----:B0-----:R-:W2:Y:S04]  /*55de0*/  LDL.LU R26, [R1+0xbe4] ;  /* 0x000be400011a7983 */ /* 0x001ea80000300800 */
[----:B---3--:R0:W-:Y:S04]  /*55df0*/  STS.U8 [R2+UR4+0x54c0], R28 ;  /* 0x0054c01c02007988 */ /* 0x0081e80008000004 */
        /* <DEDUP_REMOVED lines=9> */
[----:B0-----:R-:W3:Y:S04]  /*55e90*/  LDL.LU R28, [R1+0xbe0] ;  /* 0x000be000011c7983 */ /* 0x001ee80000300800 */
[----:B------:R-:W-:Y:S04]  /*55ea0*/  STS.U8 [R2+UR4+0x6500], R13 ;  /* 0x0065000d02007988 */ /* 0x000fe80008000004 */
[----:B------:R-:W-:Y:S04]  /*55eb0*/  STS.U8 [R2+UR4+0x6540], R12 ;  /* 0x0065400c02007988 */ /* 0x000fe80008000004 */
[----:B------:R-:W-:Y:S04]  /*55ec0*/  STS.U8 [R2+UR4+0x6580], R11 ;  /* 0x0065800b02007988 */ /* 0x000fe80008000004 */
[----:B------:R-:W-:Y:S04]  /*55ed0*/  STS.U8 [R2+UR4+0x65c0], R10 ;  /* 0x0065c00a02007988 */ /* 0x000fe80008000004 */
[----:B----4-:R0:W-:Y:S04]  /*55ee0*/  STS.U8 [R2+UR4+0x7440], R0 ;  /* 0x0074400002007988 */ /* 0x0101e80008000004 */
[----:B------:R-:W-:Y:S04]  /*55ef0*/  STS.U8 [R2+UR4+0x7400], R9 ;  /* 0x0074000902007988 */ /* 0x000fe80008000004 */
[----:B0-----:R-:W4:Y:S04]  /*55f00*/  LDL.LU R0, [R1+0x81c] ;  /* 0x00081c0001007983 */ /* 0x001f280000300800 */
[----:B------:R-:W-:Y:S04]  /*55f10*/  STS.U8 [R2+UR4+0x74c0], R8 ;  /* 0x0074c00802007988 */ /* 0x000fe80008000004 */
[----:B------:R-:W-:Y:S04]  /*55f20*/  STS.U8 [R2+UR4+0x7480], R7 ;  /* 0x0074800702007988 */ /* 0x000fe80008000004 */
[----:B------:R-:W-:Y:S04]  /*55f30*/  STS.U8 [R2+UR4+0x7540], R6 ;  /* 0x0075400602007988 */ /* 0x000fe80008000004 */
[----:B------:R0:W-:Y:S04]  /*55f40*/  STS.U8 [R2+UR4+0x7500], R22 ;  /* 0x0075001602007988 */ /* 0x0001e80008000004 */
[----:B0-----:R-:W4:Y:S04]  /*55f50*/  LDL.LU R22, [R1+0x708] ;  /* 0x0007080001167983 */ /* 0x001f280000300800 */
[----:B------:R0:W-:Y:S04]  /*55f60*/  STS.U8 [R2+UR4+0x75c0], R24 ;  /* 0x0075c01802007988 */ /* 0x0001e80008000004 */
        /* <DEDUP_REMOVED lines=26> */
[----:B---3--:R0:W-:Y:S04]  /*56110*/  STS.U8 [R2+UR4+0x8580], R28 ;  /* 0x0085801c02007988 */ /* 0x0081e80008000004 */
[----:B0-----:R-:W3:Y:S04]  /*56120*/  LDL.LU R28, [R1+0x448] ;  /* 0x00044800011c7983 */ /* 0x001ee80000300800 */
[----:B----4-:R0:W-:Y:S04]  /*56130*/  STS.U8 [R2+UR4+0x85c0], R0 ;  /* 0x0085c00002007988 */ /* 0x0101e80008000004 */
        /* <DEDUP_REMOVED lines=8> */
[----:B0-----:R-:W4:Y:S04]  /*561c0*/  LDL.LU R22, [R1+0x348] ;  /* 0x0003480001167983 */ /* 0x001f280000300800 */
[----:B------:R0:W-:Y:S04]  /*561d0*/  STS.U8 [R2+UR4+0x9400], R24 ;  /* 0x0094001802007988 */ /* 0x0001e80008000004 */
        /* <DEDUP_REMOVED lines=8> */
[----:B0-----:R-:W4:Y:S04]  /*56260*/  LDL.LU R24, [R1+0x344] ;  /* 0x0003440001187983 */ /* 0x001f280000300800 */
[----:B------:R-:W-:Y:S04]  /*56270*/  STS.U8 [R2+UR4+0xa480], R17 ;  /* 0x00a4801102007988 */ /* 0x000fe80008000004 */
[----:B------:R-:W-:Y:S04]  /*56280*/  STS.U8 [R2+UR4+0xa4c0], R13 ;  /* 0x00a4c00d02007988 */ /* 0x000fe80008000004 */
[----:B------:R-:W-:Y:S04]  /*56290*/  STS.U8 [R2+UR4+0xa500], R12 ;  /* 0x00a5000c02007988 */ /* 0x000fe80008000004 */
[----:B------:R-:W-:Y:S04]  /*562a0*/  STS.U8 [R2+UR4+0xa540], R11 ;  /* 0x00a5400b02007988 */ /* 0x000fe80008000004 */
[----:B------:R-:W-:Y:S04]  /*562b0*/  STS.U8 [R2+UR4+0xa580], R10 ;  /* 0x00a5800a02007988 */ /* 0x000fe80008000004 */
[----:B--2---:R0:W-:Y:S04]  /*562c0*/  STS.U8 [R2+UR4+0xa5c0], R26 ;  /* 0x00a5c01a02007988 */ /* 0x0041e80008000004 */
[----:B------:R-:W-:Y:S04]  /*562d0*/  STS.U8 [R2+UR4+0xb440], R9 ;  /* 0x00b4400902007988 */ /* 0x000fe80008000004 */
[----:B------:R-:W-:Y:S04]  /*562e0*/  STS.U8 [R2+UR4+0xb400], R8 ;  /* 0x00b4000802007988 */ /* 0x000fe80008000004 */
[----:B------:R-:W-:Y:S04]  /*562f0*/  STS.U8 [R2+UR4+0xb4c0], R7 ;  /* 0x00b4c00702007988 */ /* 0x000fe80008000004 */
[----:B------:R-:W-:Y:S04]  /*56300*/  STS.U8 [R2+UR4+0xb480], R6 ;  /* 0x00b4800602007988 */ /* 0x000fe80008000004 */
[----:B0-----:R-:W2:Y:S04]  /*56310*/  LDL.LU R26, [R1+0x340] ;  /* 0x00034000011a7983 */ /* 0x001ea80000300800 */
[----:B---3--:R0:W-:Y:S04]  /*56320*/  STS.U8 [R2+UR4+0xb540], R28 ;  /* 0x00b5401c02007988 */ /* 0x0081e80008000004 */
[----:B0-----:R-:W3:Y:S04]  /*56330*/  LDL.LU R28, [R1+0x33c] ;  /* 0x00033c00011c7983 */ /* 0x001ee80000300800 */
[----:B----4-:R0:W-:Y:S04]  /*56340*/  STS.U8 [R2+UR4+0xb500], R0 ;  /* 0x00b5000002007988 */ /* 0x0101e80008000004 */
        /* <DEDUP_REMOVED lines=26> */
[----:B------:R-:W4:Y:S04]  /*564f0*/  LDL.LU R5, [R1+0x4c] ;  /* 0x00004c0001057983 */ /* 0x000f280000300800 */
[----:B------:R-:W4:Y:S04]  /*56500*/  LDL.LU R3, [R1+0x48] ;  /* 0x0000480001037983 */ /* 0x000f280000300800 */
[----:B------:R0:W-:Y:S04]  /*56510*/  STS.U8 [R2+UR4+0xc540], R24 ;  /* 0x00c5401802007988 */ /* 0x0001e80008000004 */
[----:B------:R-:W4:Y:S04]  /*56520*/  LDL.LU R4, [R1+0x44] ;  /* 0x0000440001047983 */ /* 0x000f280000300800 */
[----:B------:R-:W4:Y:S04]  /*56530*/  LDL.LU R16, [R1+0x40] ;  /* 0x0000400001107983 */ /* 0x000f280000300800 */
[----:B------:R-:W4:Y:S04]  /*56540*/  LDL.LU R18, [R1+0x3c] ;  /* 0x00003c0001127983 */ /* 0x000f280000300800 */
[----:B------:R-:W4:Y:S04]  /*56550*/  LDL.LU R20, [R1+0x1fac] ;  /* 0x001fac0001147983 */ /* 0x000f280000300800 */
[----:B0-----:R-:W4:Y:S04]  /*56560*/  LDL.LU R24, [R1+0x1fa8] ;  /* 0x001fa80001187983 */ /* 0x001f280000300800 */
[----:B--2---:R0:W-:Y:S04]  /*56570*/  STS.U8 [R2+UR4+0xc580], R26 ;  /* 0x00c5801a02007988 */ /* 0x0041e80008000004 */
[----:B0-----:R-:W2:Y:S04]  /*56580*/  LDL.LU R26, [R1+0x1fa4] ;  /* 0x001fa400011a7983 */ /* 0x001ea80000300800 */
[----:B---3--:R0:W-:Y:S04]  /*56590*/  STS.U8 [R2+UR4+0xc5c0], R28 ;  /* 0x00c5c01c02007988 */ /* 0x0081e80008000004 */
[----:B0-----:R-:W3:Y:S04]  /*565a0*/  LDL.LU R28, [R1+0x1fa0] ;  /* 0x001fa000011c7983 */ /* 0x001ee80000300800 */
[----:B----4-:R0:W-:Y:S04]  /*565b0*/  STS.U8 [R2+UR4+0xd440], R0 ;  /* 0x00d4400002007988 */ /* 0x0101e80008000004 */
        /* <DEDUP_REMOVED lines=14> */
[----:B------:R0:W-:Y:S02]  /*566a0*/  STS.U8 [R2+UR4+0xe580], R22 ;  /* 0x00e5801602007988 */ /* 0x0001e40008000004 */
[----:B0-----:R-:W0:Y:S02]  /*566b0*/  S2R R22, SR_TID.X ;  /* 0x0000000000167919 */ /* 0x001e240000002100 */
[----:B------:R-:W-:Y:S04]  /*566c0*/  STS.U8 [R2+UR4+0xe5c0], R9 ;  /* 0x00e5c00902007988 */ /* 0x000fe80008000004 */
[----:B------:R-:W-:Y:S04]  /*566d0*/  STS.U8 [R2+UR4+0xf440], R8 ;  /* 0x00f4400802007988 */ /* 0x000fe80008000004 */
[----:B------:R-:W-:Y:S04]  /*566e0*/  STS.U8 [R2+UR4+0xf400], R7 ;  /* 0x00f4000702007988 */ /* 0x000fe80008000004 */
[----:B------:R-:W-:Y:S04]  /*566f0*/  STS.U8 [R2+UR4+0xf4c0], R6 ;  /* 0x00f4c00602007988 */ /* 0x000fe80008000004 */
[----:B------:R-:W-:Y:S04]  /*56700*/  STS.U8 [R2+UR4+0xf480], R5 ;  /* 0x00f4800502007988 */ /* 0x000fe80008000004 */
[----:B------:R1:W-:Y:S01]  /*56710*/  STS.U8 [R2+UR4+0xf540], R3 ;  /* 0x00f5400302007988 */ /* 0x0003e20008000004 */
[----:B0-----:R-:W-:-:S04]  /*56720*/  LOP3.LUT R22, R22, 0x3f, RZ, 0xc0, !PT ;  /* 0x0000003f16167812 */ /* 0x001fc800078ec0ff */
[----:B-1----:R-:W-:Y:S01]  /*56730*/  LOP3.LUT R3, R22, 0x18, RZ, 0x3c, !PT ;  /* 0x0000001816037812 */ /* 0x002fe200078e3cff */
[----:B------:R0:W-:Y:S04]  /*56740*/  STL [R1+0x5220], R22 ;  /* 0x0052201601007387 */ /* 0x0001e80000100800 */
[----:B0-----:R-:W2:Y:S04]  /*56750*/  LDL.LU R22, [R1+0x1eac] ;  /* 0x001eac0001167983 */ /* 0x001ea80000300800 */
[----:B--2---:R0:W-:Y:S04]  /*56760*/  STL [R1+0x5240], R22 ;  /* 0x0052401601007387 */ /* 0x0041e80000100800 */
[----:B0-----:R-:W2:Y:S04]  /*56770*/  LDL.LU R22, [R1+0x1f90] ;  /* 0x001f900001167983 */ /* 0x001ea80000300800 */
[----:B--2---:R0:W-:Y:S04]  /*56780*/  STL [R1+0x5244], R22 ;  /* 0x0052441601007387 */ /* 0x0041e80000100800 */
[----:B0-----:R-:W2:Y:S04]  /*56790*/  LDL.LU R22, [R1+0x1f94] ;  /* 0x001f940001167983 */ /* 0x001ea80000300800 */
[----:B------:R-:W-:Y:S04]  /*567a0*/  STS.U8 [R2+UR4+0xf500], R4 ;  /* 0x00f5000402007988 */ /* 0x000fe80008000004 */
[----:B------:R-:W-:Y:S04]  /*567b0*/  STS.U8 [R2+UR4+0xf5c0], R16 ;  /* 0x00f5c01002007988 */ /* 0x000fe80008000004 */
[----:B------:R-:W-:Y:S04]  /*567c0*/  STS.U8 [R2+UR4+0xf580], R18 ;  /* 0x00f5801202007988 */ /* 0x000fe80008000004 */
[----:B------:R-:W-:Y:S04]  /*567d0*/  STS.U8 [R3+UR4+0x600], R20 ;  /* 0x0006001403007988 */ /* 0x000fe80008000004 */
[----:B--2---:R0:W-:Y:S04]  /*567e0*/  STL [R1+0x5248], R22 ;  /* 0x0052481601007387 */ /* 0x0041e80000100800 */
        /* <DEDUP_REMOVED lines=23> */
[----:B------:R0:W-:Y:S04]  /*56960*/  STS.U8 [R3+UR4+0x640], R24 ;  /* 0x0006401803007988 */ /* 0x0001e80008000004 */
[----:B------:R-:W2:Y:S04]  /*56970*/  LDL.LU R20, [R1+0x1c1c] ;  /* 0x001c1c0001147983 */ /* 0x000ea80000300800 */
[----:B------:R1:W-:Y:S04]  /*56980*/  STS.U8 [R3+UR4+0x680], R26 ;  /* 0x0006801a03007988 */ /* 0x0003e80008000004 */
[----:B---3--:R3:W-:Y:S04]  /*56990*/  STS.U8 [R3+UR4+0x6c0], R28 ;  /* 0x0006c01c03007988 */ /* 0x0087e80008000004 */
[----:B----4-:R4:W-:Y:S04]  /*569a0*/  STS.U8 [R3+UR4+0x700], R0 ;  /* 0x0007000003007988 */ /* 0x0109e80008000004 */
[----:B0-----:R-:W2:Y:S04]  /*569b0*/  LDL.LU R24, [R1+0x1b38] ;  /* 0x001b380001187983 */ /* 0x001ea80000300800 */
[----:B-1----:R-:W2:Y:S04]  /*569c0*/  LDL.LU R26, [R1+0x1b34] ;  /* 0x001b3400011a7983 */ /* 0x002ea80000300800 */
[----:B---3--:R-:W3:Y:S04]  /*569d0*/  LDL.LU R28, [R1+0x1b30] ;  /* 0x001b3000011c7983 */ /* 0x008ee80000300800 */
[----:B----4-:R-:W4:Y:S04]  /*569e0*/  LDL.LU R0, [R1+0x1b2c] ;  /* 0x001b2c0001007983 */ /* 0x010f280000300800 */
[----:B--2---:R0:W-:Y:S04]  /*569f0*/  STS.U8 [R3+UR4+0x740], R22 ;  /* 0x0007401603007988 */ /* 0x0041e80008000004 */
[----:B0-----:R-:W2:Y:S04]  /*56a00*/  LDL.LU R22, [R1+0x5248] ;  /* 0x0052480001167983 */ /* 0x001ea80000300800 */
[----:B--2---:R0:W-:Y:S04]  /*56a10*/  STS.U8 [R3+UR4+0x780], R22 ;  /* 0x0007801603007988 */ /* 0x0041e80008000004 */
[----:B0-----:R-:W2:Y:S04]  /*56a20*/  LDL.LU R22, [R1+0x5244] ;  /* 0x0052440001167983 */ /* 0x001ea80000300800 */
[----:B--2---:R0:W-:Y:S04]  /*56a30*/  STS.U8 [R3+UR4+0x7c0], R22 ;  /* 0x0007c01603007988 */ /* 0x0041e80008000004 */
[----:B0-----:R-:W2:Y:S04]  /*56a40*/  LDL.LU R22, [R1+0x5240] ;  /* 0x0052400001167983 */ /* 0x001ea80000300800 */
[----:B--2---:R0:W-:Y:S04]  /*56a50*/  STS.U8 [R3+UR4+0x1640], R22 ;  /* 0x0016401603007988 */ /* 0x0041e80008000004 */
        /* <DEDUP_REMOVED lines=35> */
[----:B------:R3:W-:Y:S04]  /*56c90*/  STS.U8 [R3+UR4+0x3640], R8 ;  /* 0x0036400803007988 */ /* 0x0007e80008000004 */
[----:B------:R4:W-:Y:S04]  /*56ca0*/  STS.U8 [R3+UR4+0x3600], R7 ;  /* 0x0036000703007988 */ /* 0x0009e80008000004 */
[----:B------:R4:W-:Y:S04]  /*56cb0*/  STS.U8 [R3+UR4+0x36c0], R6 ;  /* 0x0036c00603007988 */ /* 0x0009e80008000004 */
[----:B------:R4:W-:Y:S04]  /*56cc0*/  STS.U8 [R3+UR4+0x3680], R5 ;  /* 0x0036800503007988 */ /* 0x0009e80008000004 */
[----:B0-----:R-:W2:Y:S04]  /*56cd0*/  LDL.LU R10, [R1+0x1924] ;  /* 0x00192400010a7983 */ /* 0x001ea80000300800 */
[----:B-1----:R-:W2:Y:S04]  /*56ce0*/  LDL.LU R9, [R1+0x1920] ;  /* 0x0019200001097983 */ /* 0x002ea80000300800 */
[----:B---3--:R-:W3:Y:S04]  /*56cf0*/  LDL.LU R8, [R1+0x191c] ;  /* 0x00191c0001087983 */ /* 0x008ee80000300800 */
[----:B----4-:R-:W4:Y:S04]  /*56d00*/  LDL.LU R7, [R1+0x1508] ;  /* 0x0015080001077983 */ /* 0x010f280000300800 */
[----:B------:R-:W4:Y:S04]  /*56d10*/  LDL.LU R6, [R1+0x1504] ;  /* 0x0015040001067983 */ /* 0x000f280000300800 */
[----:B------:R0:W-:Y:S04]  /*56d20*/  STS.U8 [R3+UR4+0x3740], R4 ;  /* 0x0037400403007988 */ /* 0x0001e80008000004 */
[----:B------:R-:W4:Y:S04]  /*56d30*/  LDL.LU R5, [R1+0x1500] ;  /* 0x0015000001057983 */ /* 0x000f280000300800 */
[----:B------:R1:W-:Y:S04]  /*56d40*/  STS.U8 [R3+UR4+0x3700], R16 ;  /* 0x0037001003007988 */ /* 0x0003e80008000004 */
[----:B------:R1:W-:Y:S04]  /*56d50*/  STS.U8 [R3+UR4+0x37c0], R18 ;  /* 0x0037c01203007988 */ /* 0x0003e80008000004 */
[----:B------:R1:W-:Y:S04]  /*56d60*/  STS.U8 [R3+UR4+0x3780], R20 ;  /* 0x0037801403007988 */ /* 0x0003e80008000004 */
[----:B------:R1:W-:Y:S04]  /*56d70*/  STS.U8 [R3+UR4+0x4600], R24 ;  /* 0x0046001803007988 */ /* 0x0003e80008000004 */
[----:B------:R1:W-:Y:S04]  /*56d80*/  STS.U8 [R3+UR4+0x4640], R26 ;  /* 0x0046401a03007988 */ /* 0x0003e80008000004 */
[----:B0-----:R-:W4:Y:S04]  /*56d90*/  LDL.LU R4, [R1+0x14fc] ;  /* 0x0014fc0001047983 */ /* 0x001f280000300800 */
[----:B-1----:R-:W4:Y:S04]  /*56da0*/  LDL.LU R16, [R1+0x14f8] ;  /* 0x0014f80001107983 */ /* 0x002f280000300800 */
        /* <DEDUP_REMOVED lines=8> */
[----:B--2---:R0:W-:Y:S04]  /*56e30*/  STS.U8 [R3+UR4+0x4700], R22 ;  /* 0x0047001603007988 */ /* 0x0041e80008000004 */
[----:B0-----:R-:W2:Y:S04]  /*56e40*/  LDL.LU R22, [R1+0x523c] ;  /* 0x00523c0001167983 */ /* 0x001ea80000300800 */
[----:B--2---:R0:W-:Y:S04]  /*56e50*/  STS.U8 [R3+UR4+0x4740], R22 ;  /* 0x0047401603007988 */ /* 0x0041e80008000004 */
[----:B0-----:R-:W2:Y:S04]  /*56e60*/  LDL.LU R22, [R1+0x5238] ;  /* 0x0052380001167983 */ /* 0x001ea80000300800 */
[----:B--2---:R0:W-:Y:S04]  /*56e70*/  STS.U8 [R3+UR4+0x4780], R22 ;  /* 0x0047801603007988 */ /* 0x0041e80008000004 */
[----:B0-----:R-:W2:Y:S04]  /*56e80*/  LDL.LU R22, [R1+0x5234] ;  /* 0x0052340001167983 */ /* 0x001ea80000300800 */
[----:B--2---:R-:W-:Y:S04]  /*56e90*/  STS.U8 [R3+UR4+0x47c0], R22 ;  /* 0x0047c01603007988 */ /* 0x004fe80008000004 */
        /* <DEDUP_REMOVED lines=15> */
[----:B---3--:R-:W-:Y:S04]  /*56f90*/  STS.U8 [R3+UR4+0x67c0], R8 ;  /* 0x0067c00803007988 */ /* 0x008fe80008000004 */
[----:B----4-:R-:W-:Y:S04]  /*56fa0*/  STS.U8 [R3+UR4+0x7640], R7 ;  /* 0x0076400703007988 */ /* 0x010fe80008000004 */
        /* <DEDUP_REMOVED lines=9> */
[----:B0-----:R-:W2:Y:S04]  /*57040*/  LDL.LU R28, [R1+0x80c] ;  /* 0x00080c00011c7983 */ /* 0x001ea80000300800 */
[----:B------:R-:W3:Y:S04]  /*57050*/  LDL.LU R22, [R1+0x800] ;  /* 0x0008000001167983 */ /* 0x000ee80000300800 */
[----:B---3--:R0:W-:Y:S04]  /*57060*/  STL [R1+0x522c], R22 ;  /* 0x00522c1601007387 */ /* 0x0081e80000100800 */
[----:B0-----:R-:W3:Y:S04]  /*57070*/  LDL.LU R22, [R1+0x804] ;  /* 0x0008040001167983 */ /* 0x001ee80000300800 */
[----:B------:R-:W-:Y:S04]  /*57080*/  STS.U8 [R3+UR4+0x8680], R0 ;  /* 0x0086800003007988 */ /* 0x000fe80008000004 */
[----:B---3--:R0:W-:Y:S04]  /*57090*/  STL [R1+0x5230], R22 ;  /* 0x0052301601007387 */ /* 0x0081e80000100800 */
[----:B0-----:R-:W3:Y:S04]  /*570a0*/  LDL.LU R22, [R1+0x808] ;  /* 0x0008080001167983 */ /* 0x001ee80000300800 */
        /* <DEDUP_REMOVED lines=25> */
[----:B--2---:R0:W-:Y:S04]  /*57240*/  STS.U8 [R3+UR4+0x86c0], R28 ;  /* 0x0086c01c03007988 */ /* 0x0041e80008000004 */
[----:B------:R-:W2:Y:S04]  /*57250*/  LDL.LU R26, [R1+0x338] ;  /* 0x00033800011a7983 */ /* 0x000ea80000300800 */
[----:B0-----:R-:W2:Y:S04]  /*57260*/  LDL.LU R28, [R1+0x334] ;  /* 0x00033400011c7983 */ /* 0x001ea80000300800 */
[----:B---3--:R0:W-:Y:S04]  /*57270*/  STS.U8 [R3+UR4+0x8700], R22 ;  /* 0x0087001603007988 */ /* 0x0081e80008000004 */
[----:B0-----:R-:W3:Y:S04]  /*57280*/  LDL.LU R22, [R1+0x5230] ;  /* 0x0052300001167983 */ /* 0x001ee80000300800 */
[----:B---3--:R0:W-:Y:S04]  /*57290*/  STS.U8 [R3+UR4+0x8740], R22 ;  /* 0x0087401603007988 */ /* 0x0081e80008000004 */
[----:B0-----:R-:W3:Y:S04]  /*572a0*/  LDL.LU R22, [R1+0x522c] ;  /* 0x00522c0001167983 */ /* 0x001ee80000300800 */
        /* <DEDUP_REMOVED lines=26> */
[----:B0-----:R-:W3:Y:S04]  /*57450*/  LDL.LU R0, [R1+0x330] ;  /* 0x0003300001007983 */ /* 0x001ee80000300800 */
[----:B------:R-:W4:Y:S04]  /*57460*/  LDL.LU R22, [R1+0x324] ;  /* 0x0003240001167983 */ /* 0x000f280000300800 */
[----:B----4-:R0:W-:Y:S04]  /*57470*/  STL [R1+0x5224], R22 ;  /* 0x0052241601007387 */ /* 0x0101e80000100800 */
[----:B0-----:R-:W4:Y:S04]  /*57480*/  LDL.LU R22, [R1+0x328] ;  /* 0x0003280001167983 */ /* 0x001f280000300800 */
[----:B--2---:R-:W-:Y:S04]  /*57490*/  STS.U8 [R3+UR4+0xc600], R26 ;  /* 0x00c6001a03007988 */ /* 0x004fe80008000004 */
[----:B----4-:R0:W-:Y:S04]  /*574a0*/  STL [R1+0x5228], R22 ;  /* 0x0052281601007387 */ /* 0x0101e80000100800 */
[----:B0-----:R-:W2:Y:S04]  /*574b0*/  LDL.LU R22, [R1+0x32c] ;  /* 0x00032c0001167983 */ /* 0x001ea80000300800 */
        /* <DEDUP_REMOVED lines=26> */
[----:B---3--:R1:W-:Y:S04]  /*57660*/  STS.U8 [R3+UR4+0xc680], R0 ;  /* 0x00c6800003007988 */ /* 0x0083e80008000004 */
[----:B0-----:R-:W3:Y:S04]  /*57670*/  LDL.LU R28, [R1+0x1c] ;  /* 0x00001c00011c7983 */ /* 0x001ee80000300800 */
[----:B-1----:R-:W3:Y:S04]  /*57680*/  LDL.LU R0, [R1+0x1f8c] ;  /* 0x001f8c0001007983 */ /* 0x002ee80000300800 */
[----:B--2---:R0:W-:Y:S04]  /*57690*/  STS.U8 [R3+UR4+0xc6c0], R22 ;  /* 0x00c6c01603007988 */ /* 0x0041e80008000004 */
[----:B0-----:R-:W2:Y:S04]  /*576a0*/  LDL.LU R22, [R1+0x5228] ;  /* 0x0052280001167983 */ /* 0x001ea80000300800 */
[----:B--2---:R0:W-:Y:S04]  /*576b0*/  STS.U8 [R3+UR4+0xc700], R22 ;  /* 0x00c7001603007988 */ /* 0x0041e80008000004 */
[----:B0-----:R-:W2:Y:S04]  /*576c0*/  LDL.LU R22, [R1+0x5224] ;  /* 0x0052240001167983 */ /* 0x001ea80000300800 */
[----:B--2---:R0:W-:Y:S04]  /*576d0*/  STS.U8 [R3+UR4+0xc740], R22 ;  /* 0x00c7401603007988 */ /* 0x0041e80008000004 */
[----:B----4-:R1:W-:Y:S04]  /*576e0*/  STS.U8 [R3+UR4+0xc780], R14 ;  /* 0x00c7800e03007988 */ /* 0x0103e80008000004 */
[----:B0-----:R-:W2:Y:S04]  /*576f0*/  LDL.LU R22, [R1+0x5220] ;  /* 0x0052200001167983 */ /* 0x001ea80000300800 */
[----:B-1----:R-:W4:Y:S04]  /*57700*/  LDL.LU R14, [R1+0x1f7c] ;  /* 0x001f7c00010e7983 */ /* 0x002f280000300800 */
[----:B----4-:R0:W-:Y:S04]  /*57710*/  STL [R1+0x5214], R14 ;  /* 0x0052140e01007387 */ /* 0x0101e80000100800 */
[----:B0-----:R-:W4:Y:S04]  /*57720*/  LDL.LU R14, [R1+0x1f80] ;  /* 0x001f8000010e7983 */ /* 0x001f280000300800 */
[----:B----4-:R0:W-:Y:S04]  /*57730*/  STL [R1+0x5218], R14 ;  /* 0x0052180e01007387 */ /* 0x0101e80000100800 */
        /* <DEDUP_REMOVED lines=17> */
[----:B----4-:R0:W-:Y:S04]  /*57850*/  STL [R1+0x521c], R14 ;  /* 0x00521c0e01007387 */ /* 0x0101e80000100800 */
        /* <DEDUP_REMOVED lines=13> */
[----:B------:R-:W4:Y:S04]  /*57930*/  LDL.LU R11, [R1+0x1e70] ;  /* 0x001e7000010b7983 */ /* 0x000f280000300800 */
        /* <DEDUP_REMOVED lines=9> */
[----:B0-----:R-:W4:Y:S04]  /*579d0*/  LDL.LU R6, [R1+0x1d7c] ;  /* 0x001d7c0001067983 */ /* 0x001f280000300800 */
[----:B------:R-:W-:Y:S04]  /*579e0*/  STS.U8 [R3+UR4+0xf7c0], R26 ;  /* 0x00f7c01a03007988 */ /* 0x000fe80008000004 */
[----:B-1----:R-:W4:Y:S04]  /*579f0*/  LDL.LU R5, [R1+0x1d38] ;  /* 0x001d380001057983 */ /* 0x002f280000300800 */
[----:B---3--:R0:W-:Y:S04]  /*57a00*/  STS.U8 [R3+UR4+0xf780], R28 ;  /* 0x00f7801c03007988 */ /* 0x0081e80008000004 */
[----:B--2---:R-:W2:Y:S01]  /*57a10*/  LDL.LU R4, [R1+0x1d34] ;  /* 0x001d340001047983 */ /* 0x004ea20000300800 */
[----:B------:R-:W-:-:S03]  /*57a20*/  LOP3.LUT R2, R22, 0x20, RZ, 0x3c, !PT ;  /* 0x0000002016027812 */ /* 0x000fc600078e3cff */
[----:B0-----:R-:W3:Y:S04]  /*57a30*/  LDL.LU R3, [R1+0x1d30] ;  /* 0x001d300001037983 */ /* 0x001ee80000300800 */
[----:B------:R-:W3:Y:S04]  /*57a40*/  LDL.LU R16, [R1+0x1c18] ;  /* 0x001c180001107983 */ /* 0x000ee80000300800 */
[----:B------:R-:W3:Y:S04]  /*57a50*/  LDL.LU R18, [R1+0x1c14] ;  /* 0x001c140001127983 */ /* 0x000ee80000300800 */
[----:B------:R-:W3:Y:S04]  /*57a60*/  LDL.LU R20, [R1+0x1c10] ;  /* 0x001c100001147983 */ /* 0x000ee80000300800 */
[----:B------:R-:W3:Y:S04]  /*57a70*/  LDL.LU R22, [R1+0x1c0c] ;  /* 0x001c0c0001167983 */ /* 0x000ee80000300800 */
[----:B------:R-:W3:Y:S04]  /*57a80*/  LDL.LU R24, [R1+0x1c08] ;  /* 0x001c080001187983 */ /* 0x000ee80000300800 */
[----:B------:R-:W3:Y:S04]  /*57a90*/  LDL.LU R26, [R1+0x1c04] ;  /* 0x001c0400011a7983 */ /* 0x000ee80000300800 */
[----:B------:R0:W-:Y:S04]  /*57aa0*/  STS.U8 [R2+UR4+0x800], R0 ;  /* 0x0008000002007988 */ /* 0x0001e80008000004 */
[----:B------:R-:W3:Y:S04]  /*57ab0*/  LDL.LU R28, [R1+0x1c00] ;  /* 0x001c0000011c7983 */ /* 0x000ee80000300800 */
[----:B0-----:R-:W3:Y:S04]  /*57ac0*/  LDL.LU R0, [R1+0x1bfc] ;  /* 0x001bfc0001007983 */ /* 0x001ee80000300800 */
[----:B----4-:R0:W-:Y:S04]  /*57ad0*/  STS.U8 [R2+UR4+0x840], R14 ;  /* 0x0008400e02007988 */ /* 0x0101e80008000004 */
[----:B0-----:R-:W4:Y:S04]  /*57ae0*/  LDL.LU R14, [R1+0x521c] ;  /* 0x00521c00010e7983 */ /* 0x001f280000300800 */
[----:B----4-:R0:W-:Y:S04]  /*57af0*/  STS.U8 [R2+UR4+0x880], R14 ;  /* 0x0008800e02007988 */ /* 0x0101e80008000004 */
[----:B0-----:R-:W4:Y:S04]  /*57b00*/  LDL.LU R14, [R1+0x5218] ;  /* 0x00521800010e7983 */ /* 0x001f280000300800 */
[----:B----4-:R0:W-:Y:S04]  /*57b10*/  STS.U8 [R2+UR4+0x8c0], R14 ;  /* 0x0008c00e02007988 */ /* 0x0101e80008000004 */
[----:B0-----:R-:W4:Y:S04]  /*57b20*/  LDL.LU R14, [R1+0x5214] ;  /* 0x00521400010e7983 */ /* 0x001f280000300800 */
[----:B----4-:R0:W-:Y:S04]  /*57b30*/  STS.U8 [R2+UR4+0x900], R14 ;  /* 0x0009000e02007988 */ /* 0x0101e80008000004 */
[----:B0-----:R-:W4:Y:S04]  /*57b40*/  LDL.LU R14, [R1+0x1b0c] ;  /* 0x001b0c00010e7983 */ /* 0x001f280000300800 */
        /* <DEDUP_REMOVED lines=34> */
[----:B------:R1:W-:Y:S04]  /*57d70*/  STS.U8 [R2+UR4+0x2900], R6 ;  /* 0x0029000602007988 */ /* 0x0003e80008000004 */
[----:B------:R1:W-:Y:S04]  /*57d80*/  STS.U8 [R2+UR4+0x2940], R5 ;  /* 0x0029400502007988 */ /* 0x0003e80008000004 */
[----:B--2---:R2:W-:Y:S04]  /*57d90*/  STS.U8 [R2+UR4+0x2980], R4 ;  /* 0x0029800402007988 */ /* 0x0045e80008000004 */
[----:B---3--:R3:W-:Y:S04]  /*57da0*/  STS.U8 [R2+UR4+0x29c0], R3 ;  /* 0x0029c00302007988 */ /* 0x0087e80008000004 */
[----:B0-----:R-:W4:Y:S04]  /*57db0*/  LDL.LU R8, [R1+0x1914] ;  /* 0x0019140001087983 */ /* 0x001f280000300800 */
[----:B-1----:R-:W4:Y:S04]  /*57dc0*/  LDL.LU R7, [R1+0x1910] ;  /* 0x0019100001077983 */ /* 0x002f280000300800 */
[----:B------:R-:W4:Y:S04]  /*57dd0*/  LDL.LU R6, [R1+0x190c] ;  /* 0x00190c0001067983 */ /* 0x000f280000300800 */
[----:B------:R-:W4:Y:S04]  /*57de0*/  LDL.LU R5, [R1+0x1908] ;  /* 0x0019080001057983 */ /* 0x000f280000300800 */
[----:B--2---:R-:W2:Y:S04]  /*57df0*/  LDL.LU R4, [R1+0x1904] ;  /* 0x0019040001047983 */ /* 0x004ea80000300800 */
[----:B------:R0:W-:Y:S04]  /*57e00*/  STS.U8 [R2+UR4+0x3840], R16 ;  /* 0x0038401002007988 */ /* 0x0001e80008000004 */
[----:B---3--:R-:W3:Y:S04]  /*57e10*/  LDL.LU R3, [R1+0x1900] ;  /* 0x0019000001037983 */ /* 0x008ee80000300800 */
[----:B------:R1:W-:Y:S04]  /*57e20*/  STS.U8 [R2+UR4+0x3800], R18 ;  /* 0x0038001202007988 */ /* 0x0003e80008000004 */
[----:B------:R1:W-:Y:S04]  /*57e30*/  STS.U8 [R2+UR4+0x38c0], R20 ;  /* 0x0038c01402007988 */ /* 0x0003e80008000004 */
[----:B------:R1:W-:Y:S04]  /*57e40*/  STS.U8 [R2+UR4+0x3880], R22 ;  /* 0x0038801602007988 */ /* 0x0003e80008000004 */
[----:B------:R1:W-:Y:S04]  /*57e50*/  STS.U8 [R2+UR4+0x3940], R24 ;  /* 0x0039401802007988 */ /* 0x0003e80008000004 */
[----:B------:R1:W-:Y:S04]  /*57e60*/  STS.U8 [R2+UR4+0x3900], R26 ;  /* 0x0039001a02007988 */ /* 0x0003e80008000004 */
[----:B0-----:R-:W3:Y:S04]  /*57e70*/  LDL.LU R16, [R1+0x18fc] ;  /* 0x0018fc0001107983 */ /* 0x001ee80000300800 */
[----:B-1----:R-:W3:Y:S04]  /*57e80*/  LDL.LU R18, [R1+0x14e8] ;  /* 0x0014e80001127983 */ /* 0x002ee80000300800 */
[----:B------:R-:W3:Y:S04]  /*57e90*/  LDL.LU R20, [R1+0x14e4] ;  /* 0x0014e40001147983 */ /* 0x000ee80000300800 */
[----:B------:R-:W3:Y:S04]  /*57ea0*/  LDL.LU R22, [R1+0x14e0] ;  /* 0x0014e00001167983 */ /* 0x000ee80000300800 */
[----:B------:R-:W3:Y:S04]  /*57eb0*/  LDL.LU R24, [R1+0x14dc] ;  /* 0x0014dc0001187983 */ /* 0x000ee80000300800 */
[----:B------:R0:W-:Y:S04]  /*57ec0*/  STS.U8 [R2+UR4+0x39c0], R28 ;  /* 0x0039c01c02007988 */ /* 0x0001e80008000004 */
[----:B------:R-:W3:Y:S04]  /*57ed0*/  LDL.LU R26, [R1+0x14d8] ;  /* 0x0014d800011a7983 */ /* 0x000ee80000300800 */
[----:B------:R1:W-:Y:S04]  /*57ee0*/  STS.U8 [R2+UR4+0x3980], R0 ;  /* 0x0039800002007988 */ /* 0x0003e80008000004 */
[----:B0-----:R-:W3:Y:S04]  /*57ef0*/  LDL.LU R28, [R1+0x14d4] ;  /* 0x0014d400011c7983 */ /* 0x001ee80000300800 */
[----:B-1----:R-:W3:Y:S04]  /*57f00*/  LDL.LU R0, [R1+0x14d0] ;  /* 0x0014d00001007983 */ /* 0x002ee80000300800 */
        /* <DEDUP_REMOVED lines=92> */
[----:B--2---:R-:W-:Y:S04]  /*584d0*/  STS.U8 [R2+UR4+0xa900], R4 ;  /* 0x00a9000402007988 */ /* 0x004fe80008000004 */
[----:B---3--:R-:W-:Y:S04]  /*584e0*/  STS.U8 [R2+UR4+0xa940], R3 ;  /* 0x00a9400302007988 */ /* 0x008fe80008000004 */
        /* <DEDUP_REMOVED lines=9> */
[----:B--2---:R0:W-:Y:S04]  /*58580*/  STL [R1+0x51f0], R0 ;  /* 0x0051f00001007387 */ /* 0x0041e80000100800 */
[----:B0-----:R-:W2:Y:S04]  /*58590*/  LDL.LU R0, [R1+0x318] ;  /* 0x0003180001007983 */ /* 0x001ea80000300800 */
[----:B--2---:R0:W-:Y:S04]  /*585a0*/  STL [R1+0x51f4], R0 ;  /* 0x0051f40001007387 */ /* 0x0041e80000100800 */
[----:B0-----:R-:W2:Y:S04]  /*585b0*/  LDL.LU R0, [R1+0x3fc] ;  /* 0x0003fc0001007983 */ /* 0x001ea80000300800 */
[----:B--2---:R0:W-:Y:S04]  /*585c0*/  STL [R1+0x51f8], R0 ;  /* 0x0051f80001007387 */ /* 0x0041e80000100800 */
[----:B0-----:R-:W2:Y:S04]  /*585d0*/  LDL.LU R0, [R1+0x400] ;  /* 0x0004000001007983 */ /* 0x001ea80000300800 */
[----:B------:R-:W3:Y:S04]  /*585e0*/  LDL.LU R14, [R1+0x310] ;  /* 0x00031000010e7983 */ /* 0x000ee80000300800 */
        /* <DEDUP_REMOVED lines=28> */
[----:B--2---:R0:W-:Y:S04]  /*587b0*/  STS.U8 [R2+UR4+0xb980], R0 ;  /* 0x00b9800002007988 */ /* 0x0041e80008000004 */
[----:B0-----:R-:W2:Y:S04]  /*587c0*/  LDL.LU R0, [R1+0x51f4] ;  /* 0x0051f40001007983 */ /* 0x001ea80000300800 */
[----:B--2---:R0:W-:Y:S04]  /*587d0*/  STS.U8 [R2+UR4+0xc800], R0 ;  /* 0x00c8000002007988 */ /* 0x0041e80008000004 */
[----:B0-----:R-:W2:Y:S04]  /*587e0*/  LDL.LU R0, [R1+0x51f0] ;  /* 0x0051f00001007983 */ /* 0x001ea80000300800 */
[----:B--2---:R0:W-:Y:S04]  /*587f0*/  STS.U8 [R2+UR4+0xc840], R0 ;  /* 0x00c8400002007988 */ /* 0x0041e80008000004 */
        /* <DEDUP_REMOVED lines=28> */
[----:B0-----:R-:W3:Y:S04]  /*589c0*/  LDL.LU R28, [R1] ;  /* 0x00000000011c7983 */ /* 0x001ee80000300800 */
[----:B------:R-:W4:Y:S04]  /*589d0*/  LDL.LU R14, [R1+0x1f6c] ;  /* 0x001f6c00010e7983 */ /* 0x000f280000300800 */
[----:B--2---:R0:W-:Y:S02]  /*589e0*/  STS.U8 [R2+UR4+0xf900], R0 ;  /* 0x00f9000002007988 */ /* 0x0041e40008000004 */
[----:B0-----:R-:W0:Y:S02]  /*589f0*/  S2R R0, SR_TID.X ;  /* 0x0000000000007919 */ /* 0x001e240000002100 */
[----:B----4-:R1:W-:Y:S04]  /*58a00*/  STL [R1+0x51e4], R14 ;  /* 0x0051e40e01007387 */ /* 0x0103e80000100800 */
[----:B------:R-:W2:Y:S04]  /*58a10*/  LDL.LU R15, [R1+0x1f68] ;  /* 0x001f6800010f7983 */ /* 0x000ea80000300800 */
        /* <DEDUP_REMOVED lines=15> */
[----:B------:R-:W4:Y:S01]  /*58b10*/  LDL.LU R5, [R1+0x1d28] ;  /* 0x001d280001057983 */ /* 0x000f220000300800 */
[----:B0-----:R-:W-:-:S03]  /*58b20*/  LOP3.LUT R2, R0, 0x3f, RZ, 0xc0, !PT ;  /* 0x0000003f00027812 */ /* 0x001fc600078ec0ff */
[----:B------:R-:W4:Y:S04]  /*58b30*/  LDL.LU R4, [R1+0x1d24] ;  /* 0x001d240001047983 */ /* 0x000f280000300800 */
[----:B------:R-:W4:Y:S04]  /*58b40*/  LDL.LU R3, [R1+0x1d20] ;  /* 0x001d200001037983 */ /* 0x000f280000300800 */
[----:B------:R-:W4:Y:S04]  /*58b50*/  LDL.LU R16, [R1+0x1d1c] ;  /* 0x001d1c0001107983 */ /* 0x000f280000300800 */
[----:B------:R-:W4:Y:S01]  /*58b60*/  LDL.LU R18, [R1+0x1d18] ;  /* 0x001d180001127983 */ /* 0x000f220000300800 */
[----:B-1----:R-:W-:-:S03]  /*58b70*/  LOP3.LUT R14, R2, 0x20, RZ, 0x3c, !PT ;  /* 0x00000020020e7812 */ /* 0x002fc600078e3cff */
[----:B------:R-:W4:Y:S04]  /*58b80*/  LDL.LU R20, [R1+0x1d14] ;  /* 0x001d140001147983 */ /* 0x000f280000300800 */
[----:B------:R-:W4:Y:S04]  /*58b90*/  LDL.LU R22, [R1+0x1d10] ;  /* 0x001d100001167983 */ /* 0x000f280000300800 */
[----:B------:R-:W4:Y:S04]  /*58ba0*/  LDL.LU R24, [R1+0x1bf8] ;  /* 0x001bf80001187983 */ /* 0x000f280000300800 */
[----:B------:R-:W4:Y:S04]  /*58bb0*/  LDL.LU R26, [R1+0x1bf4] ;  /* 0x001bf400011a7983 */ /* 0x000f280000300800 */
[----:B------:R-:W4:Y:S04]  /*58bc0*/  LDL.LU R0, [R1+0x1bf0] ;  /* 0x001bf00001007983 */ /* 0x000f280000300800 */
[----:B---3--:R0:W-:Y:S04]  /*58bd0*/  STS.U8 [R14+UR4+0xf9c0], R28 ;  /* 0x00f9c01c0e007988 */ /* 0x0081e80008000004 */
[----:B0-----:R-:W3:Y:S04]  /*58be0*/  LDL.LU R28, [R1+0x51e8] ;  /* 0x0051e800011c7983 */ /* 0x001ee80000300800 */
[----:B---3--:R0:W-:Y:S04]  /*58bf0*/  STS.U8 [R14+UR4+0xf980], R28 ;  /* 0x00f9801c0e007988 */ /* 0x0081e80008000004 */
[----:B0-----:R-:W3:Y:S04]  /*58c00*/  LDL.LU R14, [R1+0x51e4] ;  /* 0x0051e400010e7983 */ /* 0x001ee80000300800 */
[----:B------:R0:W-:Y:S04]  /*58c10*/  STL [R1+0x510c], R28 ;  /* 0x00510c1c01007387 */ /* 0x0001e80000100800 */
[----:B0-----:R-:W2:Y:S04]  /*58c20*/  LDL.LU R28, [R1+0x1be0] ;  /* 0x001be000011c7983 */ /* 0x001ea80000300800 */
[----:B--2---:R0:W-:Y:S04]  /*58c30*/  STL [R1+0x51d8], R28 ;  /* 0x0051d81c01007387 */ /* 0x0041e80000100800 */
[----:B0-----:R-:W2:Y:S04]  /*58c40*/  LDL.LU R28, [R1+0x1be4] ;  /* 0x001be400011c7983 */ /* 0x001ea80000300800 */
[----:B--2---:R0:W-:Y:S04]  /*58c50*/  STL [R1+0x51dc], R28 ;  /* 0x0051dc1c01007387 */ /* 0x0041e80000100800 */
[----:B0-----:R-:W2:Y:S01]  /*58c60*/  LDL.LU R28, [R1+0x1be8] ;  /* 0x001be800011c7983 */ /* 0x001ea20000300800 */
[----:B------:R-:W-:-:S05]  /*58c70*/  LOP3.LUT R2, R2, 0x28, RZ, 0x3c, !PT ;  /* 0x0000002802027812 */ /* 0x000fca00078e3cff */
[----:B---3--:R-:W-:Y:S04]  /*58c80*/  STS.U8 [R2+UR4+0xa00], R14 ;  /* 0x000a000e02007988 */ /* 0x008fe80008000004 */
[----:B------:R-:W-:Y:S04]  /*58c90*/  STS.U8 [R2+UR4+0xa40], R15 ;  /* 0x000a400f02007988 */ /* 0x000fe80008000004 */
        /* <DEDUP_REMOVED lines=50> */
[----:B0-----:R-:W4:Y:S04]  /*58fc0*/  LDL.LU R22, [R1+0x18e0] ;  /* 0x0018e00001167983 */ /* 0x001f280000300800 */
[----:B-1----:R-:W4:Y:S04]  /*58fd0*/  LDL.LU R24, [R1+0x18dc] ;  /* 0x0018dc0001187983 */ /* 0x002f280000300800 */
        /* <DEDUP_REMOVED lines=138> */
[----:B--2---:R0:W-:Y:S04]  /*59880*/  STS.U8 [R2+UR4+0xba00], R4 ;  /* 0x00ba000402007988 */ /* 0x0041e80008000004 */
[----:B0-----:R-:W2:Y:S04]  /*59890*/  LDL.LU R4, [R1+0x51c8] ;  /* 0x0051c80001047983 */ /* 0x001ea80000300800 */
[----:B--2---:R0:W-:Y:S04]  /*598a0*/  STS.U8 [R2+UR4+0xbac0], R4 ;  /* 0x00bac00402007988 */ /* 0x0041e80008000004 */
[----:B0-----:R-:W2:Y:S04]  /*598b0*/  LDL.LU R4, [R1+0x51c4] ;  /* 0x0051c40001047983 */ /* 0x001ea80000300800 */
[----:B--2---:R0:W-:Y:S04]  /*598c0*/  STS.U8 [R2+UR4+0xba80], R4 ;  /* 0x00ba800402007988 */ /* 0x0041e80008000004 */
[----:B0-----:R-:W2:Y:S04]  /*598d0*/  LDL.LU R4, [R1+0x51c0] ;  /* 0x0051c00001047983 */ /* 0x001ea80000300800 */
[----:B--2---:R0:W-:Y:S04]  /*598e0*/  STS.U8 [R2+UR4+0xbb40], R4 ;  /* 0x00bb400402007988 */ /* 0x0041e80008000004 */
[----:B---3--:R1:W-:Y:S04]  /*598f0*/  STS.U8 [R2+UR4+0xbb00], R3 ;  /* 0x00bb000302007988 */ /* 0x0083e80008000004 */
[----:B----4-:R2:W-:Y:S04]  /*59900*/  STS.U8 [R2+UR4+0xbbc0], R16 ;  /* 0x00bbc01002007988 */ /* 0x0105e80008000004 */
[----:B------:R3:W-:Y:S04]  /*59910*/  STS.U8 [R2+UR4+0xbb80], R18 ;  /* 0x00bb801202007988 */ /* 0x0007e80008000004 */
[----:B------:R4:W-:Y:S04]  /*59920*/  STS.U8 [R2+UR4+0xca00], R20 ;  /* 0x00ca001402007988 */ /* 0x0009e80008000004 */
[----:B------:R4:W-:Y:S04]  /*59930*/  STS.U8 [R2+UR4+0xca40], R22 ;  /* 0x00ca401602007988 */ /* 0x0009e80008000004 */
[----:B0-----:R-:W4:Y:S04]  /*59940*/  LDL.LU R4, [R1+0x51bc] ;  /* 0x0051bc0001047983 */ /* 0x001f280000300800 */
[----:B-1----:R-:W4:Y:S04]  /*59950*/  LDL.LU R3, [R1+0x51b8] ;  /* 0x0051b80001037983 */ /* 0x002f280000300800 */
[----:B--2---:R-:W2:Y:S04]  /*59960*/  LDL.LU R16, [R1+0x51b4] ;  /* 0x0051b40001107983 */ /* 0x004ea80000300800 */
[----:B---3--:R-:W3:Y:S04]  /*59970*/  LDL.LU R18, [R1+0x51b0] ;  /* 0x0051b00001127983 */ /* 0x008ee80000300800 */
[----:B----4-:R-:W4:Y:S04]  /*59980*/  LDL.LU R20, [R1+0x51ac] ;  /* 0x0051ac0001147983 */ /* 0x010f280000300800 */
[----:B------:R-:W2:Y:S04]  /*59990*/  LDL.LU R22, [R1+0x51a8] ;  /* 0x0051a80001167983 */ /* 0x000ea80000300800 */
[----:B------:R0:W-:Y:S04]  /*599a0*/  STS.U8 [R2+UR4+0xca80], R24 ;  /* 0x00ca801802007988 */ /* 0x0001e80008000004 */
[----:B------:R1:W-:Y:S04]  /*599b0*/  STS.U8 [R2+UR4+0xcac0], R26 ;  /* 0x00cac01a02007988 */ /* 0x0003e80008000004 */
[----:B------:R1:W-:Y:S04]  /*599c0*/  STS.U8 [R2+UR4+0xcb00], R28 ;  /* 0x00cb001c02007988 */ /* 0x0003e80008000004 */
[----:B0-----:R-:W3:Y:S04]  /*599d0*/  LDL.LU R24, [R1+0x51a4] ;  /* 0x0051a40001187983 */ /* 0x001ee80000300800 */
[----:B-1----:R-:W4:Y:S04]  /*599e0*/  LDL.LU R26, [R1+0x51a0] ;  /* 0x0051a000011a7983 */ /* 0x002f280000300800 */
[----:B------:R-:W2:Y:S04]  /*599f0*/  LDL.LU R28, [R1+0x1f30] ;  /* 0x001f3000011c7983 */ /* 0x000ea80000300800 */
        /* <DEDUP_REMOVED lines=18> */
[----:B------:R0:W-:Y:S02]  /*59b20*/  STS.U8 [R2+UR4+0xebc0], R0 ;  /* 0x00ebc00002007988 */ /* 0x0001e40008000004 */
[----:B0-----:R-:W0:Y:S02]  /*59b30*/  S2R R0, SR_TID.X ;  /* 0x0000000000007919 */ /* 0x001e240000002100 */
[----:B0-----:R-:W-:Y:S01]  /*59b40*/  LOP3.LUT R13, R0, 0x3f, RZ, 0xc0, !PT ;  /* 0x0000003f000d7812 */ /* 0x001fe200078ec0ff */
[----:B--2---:R0:W-:Y:S04]  /*59b50*/  STL [R1+0x519c], R28 ;  /* 0x00519c1c01007387 */ /* 0x0041e80000100800 */
        /* <DEDUP_REMOVED lines=14> */
[----:B------:R-:W2:Y:S01]  /*59c40*/  LDL.LU R8, [R1+0x1cf4] ;  /* 0x001cf40001087983 */ /* 0x000ea20000300800 */
[----:B0-----:R-:W-:-:S03]  /*59c50*/  LOP3.LUT R28, R13, 0x28, RZ, 0x3c, !PT ;  /* 0x000000280d1c7812 */ /* 0x001fc600078e3cff */
[----:B------:R-:W2:Y:S04]  /*59c60*/  LDL.LU R7, [R1+0x1cf0] ;  /* 0x001cf00001077983 */ /* 0x000ea80000300800 */
[----:B------:R-:W2:Y:S04]  /*59c70*/  LDL.LU R6, [R1+0x1bd8] ;  /* 0x001bd80001067983 */ /* 0x000ea80000300800 */
[----:B------:R-:W2:Y:S04]  /*59c80*/  LDL.LU R5, [R1+0x1bd4] ;  /* 0x001bd40001057983 */ /* 0x000ea80000300800 */
[----:B------:R-:W2:Y:S04]  /*59c90*/  LDL.LU R0, [R1+0x1bd0] ;  /* 0x001bd00001007983 */ /* 0x000ea80000300800 */
[----:B----4-:R-:W-:Y:S04]  /*59ca0*/  STS.U8 [R28+UR4+0xfa40], R26 ;  /* 0x00fa401a1c007988 */ /* 0x010fe80008000004 */
[----:B------:R0:W-:Y:S04]  /*59cb0*/  STL [R1+0x5110], R26 ;  /* 0x0051101a01007387 */ /* 0x0001e80000100800 */
[----:B---3--:R-:W-:Y:S04]  /*59cc0*/  STS.U8 [R28+UR4+0xfa00], R24 ;  /* 0x00fa00181c007988 */ /* 0x008fe80008000004 */
[----:B------:R-:W-:Y:S04]  /*59cd0*/  STS.U8 [R28+UR4+0xfac0], R22 ;  /* 0x00fac0161c007988 */ /* 0x000fe80008000004 */
[----:B------:R-:W-:Y:S04]  /*59ce0*/  STS.U8 [R28+UR4+0xfa80], R20 ;  /* 0x00fa80141c007988 */ /* 0x000fe80008000004 */
[----:B0-----:R-:W3:Y:S04]  /*59cf0*/  LDL.LU R26, [R1+0x1f34] ;  /* 0x001f3400011a7983 */ /* 0x001ee80000300800 */
[----:B------:R0:W-:Y:S04]  /*59d00*/  STL [R1+0x5114], R24 ;  /* 0x0051141801007387 */ /* 0x0001e80000100800 */
[----:B------:R-:W-:Y:S04]  /*59d10*/  STS.U8 [R28+UR4+0xfb40], R18 ;  /* 0x00fb40121c007988 */ /* 0x000fe80008000004 */
[----:B------:R-:W-:Y:S04]  /*59d20*/  STS.U8 [R28+UR4+0xfb00], R16 ;  /* 0x00fb00101c007988 */ /* 0x000fe80008000004 */
[----:B0-----:R-:W4:Y:S04]  /*59d30*/  LDL.LU R24, [R1+0x1f38] ;  /* 0x001f380001187983 */ /* 0x001f280000300800 */
[----:B------:R0:W-:Y:S04]  /*59d40*/  STL [R1+0x5118], R22 ;  /* 0x0051181601007387 */ /* 0x0001e80000100800 */
[----:B------:R-:W-:Y:S04]  /*59d50*/  STS.U8 [R28+UR4+0xfbc0], R3 ;  /* 0x00fbc0031c007988 */ /* 0x000fe80008000004 */
[----:B------:R-:W-:Y:S04]  /*59d60*/  STS.U8 [R28+UR4+0xfb80], R4 ;  /* 0x00fb80041c007988 */ /* 0x000fe80008000004 */
[----:B0-----:R-:W2:Y:S04]  /*59d70*/  LDL.LU R22, [R1+0x1f3c] ;  /* 0x001f3c0001167983 */ /* 0x001ea80000300800 */
[----:B------:R0:W-:Y:S04]  /*59d80*/  STL [R1+0x511c], R20 ;  /* 0x00511c1401007387 */ /* 0x0001e80000100800 */
[----:B0-----:R-:W3:Y:S04]  /*59d90*/  LDL.LU R20, [R1+0x1f40] ;  /* 0x001f400001147983 */ /* 0x001ee80000300800 */
[----:B------:R0:W-:Y:S04]  /*59da0*/  STL [R1+0x5120], R18 ;  /* 0x0051201201007387 */ /* 0x0001e80000100800 */
[----:B0-----:R-:W4:Y:S04]  /*59db0*/  LDL.LU R18, [R1+0x1f44] ;  /* 0x001f440001127983 */ /* 0x001f280000300800 */
[----:B------:R0:W-:Y:S04]  /*59dc0*/  STL [R1+0x5124], R16 ;  /* 0x0051241001007387 */ /* 0x0001e80000100800 */
[----:B0-----:R-:W2:Y:S04]  /*59dd0*/  LDL.LU R16, [R1+0x1f48] ;  /* 0x001f480001107983 */ /* 0x001ea80000300800 */
[----:B------:R0:W-:Y:S04]  /*59de0*/  STL [R1+0x5128], R3 ;  /* 0x0051280301007387 */ /* 0x0001e80000100800 */
[----:B0-----:R-:W3:Y:S04]  /*59df0*/  LDL.LU R3, [R1+0x1f4c] ;  /* 0x001f4c0001037983 */ /* 0x001ee80000300800 */
[----:B------:R-:W4:Y:S04]  /*59e00*/  LDL.LU R28, [R1+0x519c] ;  /* 0x00519c00011c7983 */ /* 0x000f280000300800 */
[----:B------:R-:W2:Y:S04]  /*59e10*/  LDL.LU R4, [R1+0x1bc0] ;  /* 0x001bc00001047983 */ /* 0x000ea80000300800 */
        /* <DEDUP_REMOVED lines=239> */
[----:B------:R1:W-:Y:S04]  /*5ad10*/  STS.U8 [R13+UR4+0xedc0], R0 ;  /* 0x00edc0000d007988 */ /* 0x0003e80008000004 */
[----:B0-----:R-:W3:Y:S04]  /*5ad20*/  LDL.LU R17, [R1+0x1f2c] ;  /* 0x001f2c0001117983 */ /* 0x001ee80000300800 */
[----:B-1----:R-:W3:Y:S01]  /*5ad30*/  LDL.LU R0, [R1+0x1f28] ;  /* 0x001f280001007983 */ /* 0x002ee20000300800 */
[----:B------:R-:W-:-:S03]  /*5ad40*/  LOP3.LUT R2, R2, 0x3f, RZ, 0xc0, !PT ;  /* 0x0000003f02027812 */ /* 0x000fc600078ec0ff */
[----:B----4-:R-:W-:Y:S04]  /*5ad50*/  STL [R1+0x512c], R6 ;  /* 0x00512c0601007387 */ /* 0x010fe80000100800 */
[----:B--2---:R-:W-:Y:S04]  /*5ad60*/  STS.U8 [R13+UR4+0xfc40], R5 ;  /* 0x00fc40050d007988 */ /* 0x004fe80008000004 */
[----:B------:R-:W-:Y:S04]  /*5ad70*/  STS.U8 [R13+UR4+0xfc00], R6 ;  /* 0x00fc00060d007988 */ /* 0x000fe80008000004 */
[----:B---3--:R-:W-:Y:S04]  /*5ad80*/  STL [R1+0x5130], R7 ;  /* 0x0051300701007387 */ /* 0x008fe80000100800 */
[----:B------:R-:W-:Y:S04]  /*5ad90*/  STS.U8 [R13+UR4+0xfcc0], R7 ;  /* 0x00fcc0070d007988 */ /* 0x000fe80008000004 */
[----:B------:R-:W-:Y:S04]  /*5ada0*/  STL [R1+0x5134], R8 ;  /* 0x0051340801007387 */ /* 0x000fe80000100800 */
[----:B------:R0:W-:Y:S04]  /*5adb0*/  STS.U8 [R13+UR4+0xfc80], R8 ;  /* 0x00fc80080d007988 */ /* 0x0001e80008000004 */
[----:B------:R-:W-:Y:S04]  /*5adc0*/  STL [R1+0x5138], R9 ;  /* 0x0051380901007387 */ /* 0x000fe80000100800 */
        /* <DEDUP_REMOVED lines=19> */
[----:B------:R-:W4:Y:S01]  /*5af00*/  LDL.LU R21, [R1+0x1cdc] ;  /* 0x001cdc0001157983 */ /* 0x000f220000300800 */
[----:B------:R-:W-:-:S03]  /*5af10*/  LOP3.LUT R15, R2, 0x38, RZ, 0x3c, !PT ;  /* 0x00000038020f7812 */ /* 0x000fc600078e3cff */
[----:B------:R-:W4:Y:S01]  /*5af20*/  LDL.LU R19, [R1+0x1cd8] ;  /* 0x001cd80001137983 */ /* 0x000f220000300800 */
[----:B0-----:R-:W-:-:S03]  /*5af30*/  LOP3.LUT R9, R2, 0x30, RZ, 0x3c, !PT ;  /* 0x0000003002097812 */ /* 0x001fc600078e3cff */
[----:B------:R-:W4:Y:S04]  /*5af40*/  LDL.LU R13, [R1+0x1cd4] ;  /* 0x001cd400010d7983 */ /* 0x000f280000300800 */
[----:B------:R-:W4:Y:S04]  /*5af50*/  LDL.LU R2, [R1+0x1cd0] ;  /* 0x001cd00001027983 */ /* 0x000f280000300800 */
[----:B------:R-:W-:Y:S04]  /*5af60*/  STL [R1+0x513c], R10 ;  /* 0x00513c0a01007387 */ /* 0x000fe80000100800 */
[----:B------:R-:W-:Y:S04]  /*5af70*/  STS.U8 [R9+UR4+0xfd00], R10 ;  /* 0x00fd000a09007988 */ /* 0x000fe80008000004 */
[----:B------:R-:W-:Y:S04]  /*5af80*/  STS.U8 [R9+UR4+0xfdc0], R11 ;  /* 0x00fdc00b09007988 */ /* 0x000fe80008000004 */
[----:B------:R-:W-:Y:S04]  /*5af90*/  STL [R1+0x5140], R11 ;  /* 0x0051400b01007387 */ /* 0x000fe80000100800 */
[----:B------:R-:W-:Y:S04]  /*5afa0*/  STS.U8 [R9+UR4+0xfd80], R12 ;  /* 0x00fd800c09007988 */ /* 0x000fe80008000004 */
[----:B------:R-:W-:Y:S04]  /*5afb0*/  STL [R1+0x5144], R12 ;  /* 0x0051440c01007387 */ /* 0x000fe80000100800 */
[----:B------:R0:W-:Y:S04]  /*5afc0*/  STS.U8 [R15+UR4+0xe00], R17 ;  /* 0x000e00110f007988 */ /* 0x0001e80008000004 */
[----:B------:R1:W-:Y:S04]  /*5afd0*/  STS.U8 [R15+UR4+0xe40], R0 ;  /* 0x000e40000f007988 */ /* 0x0003e80008000004 */
[----:B0-----:R-:W4:Y:S04]  /*5afe0*/  LDL.LU R17, [R1+0x1bb8] ;  /* 0x001bb80001117983 */ /* 0x001f280000300800 */
[----:B-1----:R-:W4:Y:S04]  /*5aff0*/  LDL.LU R0, [R1+0x1bb4] ;  /* 0x001bb40001007983 */ /* 0x002f280000300800 */
[----:B------:R-:W2:Y:S04]  /*5b000*/  LDL.LU R12, [R1+0x1bac] ;  /* 0x001bac00010c7983 */ /* 0x000ea80000300800 */
[----:B--2---:R0:W-:Y:S04]  /*5b010*/  STL [R1+0x5150], R12 ;  /* 0x0051500c01007387 */ /* 0x0041e80000100800 */
[----:B0-----:R-:W2:Y:S04]  /*5b020*/  LDL.LU R12, [R1+0x1bb0] ;  /* 0x001bb000010c7983 */ /* 0x001ea80000300800 */
        /* <DEDUP_REMOVED lines=20> */
[----:B------:R-:W3:Y:S04]  /*5b170*/  LDL.LU R11, [R1+0x1ba8] ;  /* 0x001ba800010b7983 */ /* 0x000ee80000300800 */
[----:B------:R0:W-:Y:S04]  /*5b180*/  STS.U8 [R15+UR4+0x2f80], R13 ;  /* 0x002f800d0f007988 */ /* 0x0001e80008000004 */
[----:B------:R-:W4:Y:S04]  /*5b190*/  LDL.LU R10, [R1+0x1ba4] ;  /* 0x001ba400010a7983 */ /* 0x000f280000300800 */
        /* <DEDUP_REMOVED lines=30> */
[----:B--2---:R-:W-:Y:S04]  /*5b380*/  STS.U8 [R15+UR4+0x3e80], R12 ;  /* 0x003e800c0f007988 */ /* 0x004fe80008000004 */
[----:B---3--:R-:W-:Y:S04]  /*5b390*/  STS.U8 [R15+UR4+0x3f40], R11 ;  /* 0x003f400b0f007988 */ /* 0x008fe80008000004 */
[----:B----4-:R-:W-:Y:S04]  /*5b3a0*/  STS.U8 [R15+UR4+0x3f00], R10 ;  /* 0x003f000a0f007988 */ /* 0x010fe80008000004 */
[----:B------:R0:W-:Y:S04]  /*5b3b0*/  STS.U8 [R15+UR4+0x3fc0], R13 ;  /* 0x003fc00d0f007988 */ /* 0x0001e80008000004 */
[----:B------:R1:W-:Y:S04]  /*5b3c0*/  STS.U8 [R15+UR4+0x3f80], R2 ;  /* 0x003f80020f007988 */ /* 0x0003e80008000004 */
[----:B0-----:R-:W2:Y:S04]  /*5b3d0*/  LDL.LU R13, [R1+0x156c] ;  /* 0x00156c00010d7983 */ /* 0x001ea80000300800 */
[----:B-1----:R-:W3:Y:S04]  /*5b3e0*/  LDL.LU R2, [R1+0x1488] ;  /* 0x0014880001027983 */ /* 0x002ee80000300800 */
[----:B------:R-:W4:Y:S04]  /*5b3f0*/  LDL.LU R12, [R1+0x1480] ;  /* 0x00148000010c7983 */ /* 0x000f280000300800 */
        /* <DEDUP_REMOVED lines=51> */
[----:B---3--:R1:W-:Y:S04]  /*5b730*/  STS.U8 [R15+UR4+0x7e40], R2 ;  /* 0x007e40020f007988 */ /* 0x0083e80008000004 */
[----:B0-----:R-:W3:Y:S04]  /*5b740*/  LDL.LU R13, [R1+0x4b8] ;  /* 0x0004b800010d7983 */ /* 0x001ee80000300800 */
[----:B-1----:R-:W3:Y:S04]  /*5b750*/  LDL.LU R2, [R1+0x4b4] ;  /* 0x0004b40001027983 */ /* 0x002ee80000300800 */
[----:B----4-:R0:W-:Y:S04]  /*5b760*/  STS.U8 [R15+UR4+0x7e00], R12 ;  /* 0x007e000c0f007988 */ /* 0x0101e80008000004 */
[----:B0-----:R-:W4:Y:S04]  /*5b770*/  LDL.LU R12, [R1+0x514c] ;  /* 0x00514c00010c7983 */ /* 0x001f280000300800 */
[----:B----4-:R-:W-:Y:S04]  /*5b780*/  STS.U8 [R15+UR4+0x7ec0], R12 ;  /* 0x007ec00c0f007988 */ /* 0x010fe80008000004 */
[----:B------:R-:W-:Y:S04]  /*5b790*/  STS.U8 [R15+UR4+0x7e80], R11 ;  /* 0x007e800b0f007988 */ /* 0x000fe80008000004 */
[----:B------:R0:W-:Y:S04]  /*5b7a0*/  STS.U8 [R15+UR4+0x7f40], R17 ;  /* 0x007f40110f007988 */ /* 0x0001e80008000004 */
[----:B------:R1:W-:Y:S04]  /*5b7b0*/  STS.U8 [R15+UR4+0x7f00], R0 ;  /* 0x007f00000f007988 */ /* 0x0003e80008000004 */
[----:B0-----:R-:W4:Y:S04]  /*5b7c0*/  LDL.LU R17, [R1+0x4b0] ;  /* 0x0004b00001117983 */ /* 0x001f280000300800 */
[----:B-1----:R-:W4:Y:S04]  /*5b7d0*/  LDL.LU R0, [R1+0x4ac] ;  /* 0x0004ac0001007983 */ /* 0x002f280000300800 */
        /* <DEDUP_REMOVED lines=25> */
[----:B----4-:R0:W-:Y:S04]  /*5b970*/  STL [R1+0x5148], R12 ;  /* 0x0051480c01007387 */ /* 0x0101e80000100800 */
        /* <DEDUP_REMOVED lines=43> */
[----:B------:R-:W3:Y:S04]  /*5bc30*/  LDL.LU R9, [R1+0x5138] ;  /* 0x0051380001097983 */ /* 0x000ee80000300800 */
[----:B------:R0:W-:Y:S04]  /*5bc40*/  STS.U8 [R15+UR4+0xbf80], R8 ;  /* 0x00bf80080f007988 */ /* 0x0001e80008000004 */
        /* <DEDUP_REMOVED lines=8> */
[----:B------:R-:W3:Y:S04]  /*5bcd0*/  LDL.LU R3, [R1+0x5128] ;  /* 0x0051280001037983 */ /* 0x000ee80000300800 */
[----:B------:R-:W4:Y:S04]  /*5bce0*/  LDL.LU R16, [R1+0x5124] ;  /* 0x0051240001107983 */ /* 0x000f280000300800 */
[----:B------:R-:W4:Y:S04]  /*5bcf0*/  LDL.LU R18, [R1+0x5120] ;  /* 0x0051200001127983 */ /* 0x000f280000300800 */
        /* <DEDUP_REMOVED lines=19> */
[----:B-1----:R-:W3:Y:S04]  /*5be30*/  LDL.LU R27, [R1+0x5100] ;  /* 0x00510000011b7983 */ /* 0x002ee80000300800 */
[----:B------:R-:W4:Y:S04]  /*5be40*/  LDL.LU R25, [R1+0x50fc] ;  /* 0x0050fc0001197983 */ /* 0x000f280000300800 */
[----:B------:R-:W3:Y:S04]  /*5be50*/  LDL.LU R23, [R1+0x50f8] ;  /* 0x0050f80001177983 */ /* 0x000ee80000300800 */
[----:B------:R-:W4:Y:S04]  /*5be60*/  LDL.LU R21, [R1+0x50f4] ;  /* 0x0050f40001157983 */ /* 0x000f280000300800 */
[----:B------:R-:W3:Y:S04]  /*5be70*/  LDL.LU R19, [R1+0x50f0] ;  /* 0x0050f00001137983 */ /* 0x000ee80000300800 */
[----:B------:R0:W-:Y:S04]  /*5be80*/  STS.U8 [R15+UR4+0xee40], R17 ;  /* 0x00ee40110f007988 */ /* 0x0001e80008000004 */
[----:B------:R1:W-:Y:S04]  /*5be90*/  STS.U8 [R15+UR4+0xee80], R0 ;  /* 0x00ee80000f007988 */ /* 0x0003e80008000004 */
[----:B0-----:R-:W4:Y:S04]  /*5bea0*/  LDL.LU R17, [R1+0x50ec] ;  /* 0x0050ec0001117983 */ /* 0x001f280000300800 */
[----:B-1----:R-:W2:Y:S04]  /*5beb0*/  LDL.LU R0, [R1+0x50e8] ;  /* 0x0050e80001007983 */ /* 0x002ea80000300800 */
[----:B------:R0:W-:Y:S04]  /*5bec0*/  STS.U8 [R15+UR4+0xeec0], R5 ;  /* 0x00eec0050f007988 */ /* 0x0001e80008000004 */
[----:B------:R1:W-:Y:S04]  /*5bed0*/  STS.U8 [R15+UR4+0xef00], R4 ;  /* 0x00ef00040f007988 */ /* 0x0003e80008000004 */
[----:B0-----:R-:W3:Y:S04]  /*5bee0*/  LDL R5, [R1+0x4b9c] ;  /* 0x004b9c0001057983 */ /* 0x001ee80000100800 */
[----:B-1----:R-:W3:Y:S04]  /*5bef0*/  LDL R4, [R1+0x4ba0] ;  /* 0x004ba00001047983 */ /* 0x002ee80000100800 */
[----:B--2---:R-:W-:Y:S04]  /*5bf00*/  STS.U8 [R15+UR4+0xef40], R0 ;  /* 0x00ef40000f007988 */ /* 0x004fe80008000004 */
[----:B------:R0:W-:Y:S04]  /*5bf10*/  STS.U8 [R15+UR4+0xef80], R13 ;  /* 0x00ef800d0f007988 */ /* 0x0001e80008000004 */
[----:B0-----:R-:W2:Y:S04]  /*5bf20*/  LDL.LU R13, [R1+0x50e4] ;  /* 0x0050e400010d7983 */ /* 0x001ea80000300800 */
[----:B------:R0:W-:Y:S04]  /*5bf30*/  STS.U8 [R15+UR4+0xefc0], R2 ;  /* 0x00efc0020f007988 */ /* 0x0001e80008000004 */
[----:B0-----:R-:W3:Y:S04]  /*5bf40*/  LDL.LU R2, [R1+0x50e0] ;  /* 0x0050e00001027983 */ /* 0x001ee80000300800 */
[----:B--2---:R-:W-:Y:S04]  /*5bf50*/  STS.U8 [R15+UR4+0xfe40], R13 ;  /* 0x00fe400d0f007988 */ /* 0x004fe80008000004 */
[----:B----4-:R-:W-:Y:S04]  /*5bf60*/  STS.U8 [R15+UR4+0xfe00], R17 ;  /* 0x00fe00110f007988 */ /* 0x010fe80008000004 */
[----:B---3--:R-:W-:Y:S04]  /*5bf70*/  STS.U8 [R15+UR4+0xfec0], R19 ;  /* 0x00fec0130f007988 */ /* 0x008fe80008000004 */
[----:B------:R-:W-:Y:S04]  /*5bf80*/  STS.U8 [R15+UR4+0xfe80], R21 ;  /* 0x00fe80150f007988 */ /* 0x000fe80008000004 */
[----:B------:R-:W-:Y:S04]  /*5bf90*/  STS.U8 [R15+UR4+0xff40], R23 ;  /* 0x00ff40170f007988 */ /* 0x000fe80008000004 */
[----:B------:R-:W-:Y:S04]  /*5bfa0*/  STS.U8 [R15+UR4+0xff00], R25 ;  /* 0x00ff00190f007988 */ /* 0x000fe80008000004 */
[----:B------:R-:W-:Y:S04]  /*5bfb0*/  STS.U8 [R15+UR4+0xffc0], R27 ;  /* 0x00ffc01b0f007988 */ /* 0x000fe80008000004 */
[----:B------:R0:W-:Y:S04]  /*5bfc0*/  STS.U8 [R15+UR4+0xff80], R29 ;  /* 0x00ff801d0f007988 */ /* 0x0001e80008000004 */
[----:B0-----:R-:W2:Y:S02]  /*5bfd0*/  LDL.LU R15, [R1+0x50dc] ;  /* 0x0050dc00010f7983 */ /* 0x001ea40000300800 */
[----:B--2---:R-:W-:-:S05]  /*5bfe0*/  PRMT R15, RZ, 0x7610, R15 ;  /* 0x00007610ff0f7816 */ /* 0x004fca000000000f */
[----:B------:R0:W-:Y:S04]  /*5bff0*/  STL.S16 [R1+0x394], R15 ;  /* 0x0003940f01007387 */ /* 0x0001e80000100600 */
[----:B0-----:R-:W2:Y:S01]  /*5c000*/  LDL.LU R15, [R1+0x50d8] ;  /* 0x0050d800010f7983 */ /* 0x001ea20000300800 */
[C---:B------:R-:W-:Y:S02]  /*5c010*/  LOP3.LUT R0, R14.reuse, 0x40, RZ, 0xfc, !PT ;  /* 0x000000400e007812 */ /* 0x040fe400078efcff */
[CC--:B------:R-:W-:Y:S02]  /*5c020*/  ISETP.GE.AND P1, PT, R14.reuse, R2.reuse, PT ;  /* 0x000000020e00720c */ /* 0x0c0fe40003f26270 */
[-C--:B------:R-:W-:Y:S02]  /*5c030*/  ISETP.GE.AND P2, PT, R14, R2.reuse, PT ;  /* 0x000000020e00720c */ /* 0x080fe40003f46270 */
[----:B------:R-:W3:Y:S01]  /*5c040*/  LDL.LU R14, [R1+0x50d4] ;  /* 0x0050d400010e7983 */ /* 0x000ee20000300800 */
[----:B------:R-:W-:-:S02]  /*5c050*/  ISETP.GE.AND P3, PT, R0, R2, PT ;  /* 0x000000020000720c */ /* 0x000fc40003f66270 */
[----:B------:R-:W-:Y:S02]  /*5c060*/  ISETP.GE.AND P0, PT, R0, R2, PT ;  /* 0x000000020000720c */ /* 0x000fe40003f06270 */
[----:B--2---:R-:W-:-:S05]  /*5c070*/  PRMT R15, RZ, 0x7610, R15 ;  /* 0x00007610ff0f7816 */ /* 0x004fca000000000f */
[----:B------:R0:W-:Y:S04]  /*5c080*/  STL.S16 [R1+0x390], R15 ;  /* 0x0003900f01007387 */ /* 0x0001e80000100600 */
[----:B0-----:R-:W2:Y:S04]  /*5c090*/  LDL.LU R15, [R1+0x50d0] ;  /* 0x0050d000010f7983 */ /* 0x001ea80000300800 */
[----:B------:R-:W4:Y:S04]  /*5c0a0*/  LDL.LU R0, [R1+0x50cc] ;  /* 0x0050cc0001007983 */ /* 0x000f280000300800 */
[----:B------:R0:W-:Y:S04]  /*5c0b0*/  STL [R1+0x6ed4], R2 ;  /* 0x006ed40201007387 */ /* 0x0001e80000100800 */
[----:B0-----:R-:W3:Y:S01]  /*5c0c0*/  LDL R2, [R1+0x394] ;  /* 0x0003940001027983 */ /* 0x001ee20000100800 */
[----:B------:R-:W-:Y:S06]  /*5c0d0*/  BAR.SYNC.DEFER_BLOCKING 0x0 ;  /* 0x0000000000007b1d */ /* 0x000fec0000010000 */
        /* <DEDUP_REMOVED lines=72> */
[----:B---3--:R-:W3:Y:S04]  /*5c560*/  @!P3 LDG.E.U8 R2, desc[UR24][R4.64] ;  /* 0x000000180402b981 */ /* 0x008ee8000c1e1100 */
        /* <DEDUP_REMOVED lines=121> */
[----:B0-----:R-:W3:Y:S04]  /*5cd00*/  LDL R13, [R1+0x390] ;  /* 0x00039000010d7983 */ /* 0x001ee80000100800 */
[----:B------:R-:W-:Y:S04]  /*5cd10*/  STL [R1+0x6bc4], R9 ;  /* 0x006bc40901007387 */ /* 0x000fe80000100800 */
[----:B------:R-:W-:Y:S04]  /*5cd20*/  STL [R1+0x6cec], R9 ;  /* 0x006cec0901007387 */ /* 0x000fe80000100800 */
[----:B------:R-:W-:Y:S04]  /*5cd30*/  STL [R1+0x6bc0], R7 ;  /* 0x006bc00701007387 */ /* 0x000fe80000100800 */
[----:B------:R-:W-:Y:S04]  /*5cd40*/  STL [R1+0x6cf0], R7 ;  /* 0x006cf00701007387 */ /* 0x000fe80000100800 */
[----:B------:R-:W-:Y:S04]  /*5cd50*/  STL [R1+0x6bbc], R8 ;  /* 0x006bbc0801007387 */ /* 0x000fe80000100800 */
[----:B------:R-:W-:Y:S04]  /*5cd60*/  STL [R1+0x6bb8], R6 ;  /* 0x006bb80601007387 */ /* 0x000fe80000100800 */
[----:B--2---:R-:W-:Y:S04]  /*5cd70*/  STL [R1+0x6bb4], R15 ;  /* 0x006bb40f01007387 */ /* 0x004fe80000100800 */
        /* <DEDUP_REMOVED lines=17> */
[----:B----4-:R-:W-:Y:S04]  /*5ce90*/  STL [R1+0x6b6c], R0 ;  /* 0x006b6c0001007387 */ /* 0x010fe80000100800 */
[----:B---3--:R0:W-:Y:S01]  /*5cea0*/  @!P3 STL [R1+0x394], R2 ;  /* 0x000394020100b387 */ /* 0x0081e20000100800 */
[----:B------:R-:W-:Y:S01]  /*5ceb0*/  PRMT R3, RZ, 0x7610, R3 ;  /* 0x00007610ff037816 */ /* 0x000fe20000000003 */
[----:B------:R-:W1:Y:S02]  /*5cec0*/  S2R R12, SR_TID.X ;  /* 0x00000000000c7919 */ /* 0x000e640000002100 */
[----:B0-----:R-:W2:Y:S04]  /*5ced0*/  LDL.LU R2, [R1+0x6ed4] ;  /* 0x006ed40001027983 */ /* 0x001ea80000300800 */
[----:B------:R-:W3:Y:S04]  /*5cee0*/  LDL R4, [R1+0x2384] ;  /* 0x0023840001047983 */ /* 0x000ee80000100800 */
[----:B------:R-:W3:Y:S01]  /*5cef0*/  LDL R5, [R1+0x4360] ;  /* 0x0043600001057983 */ /* 0x000ee20000100800 */
[----:B-1----:R-:W-:-:S04]  /*5cf00*/  LOP3.LUT R7, R12, 0x3f, RZ, 0xc0, !PT ;  /* 0x0000003f0c077812 */ /* 0x002fc800078ec0ff */
[----:B------:R-:W-:Y:S02]  /*5cf10*/  LOP3.LUT R12, R7, 0x40, RZ, 0xfc, !PT ;  /* 0x00000040070c7812 */ /* 0x000fe400078efcff */
[----:B---3--:R-:W-:-:S04]  /*5cf20*/  @!P1 LOP3.LUT R5, R5, R4, RZ, 0x3c, !PT ;  /* 0x0000000405059212 */ /* 0x008fc800078e3cff */
[----:B------:R-:W-:-:S04]  /*5cf30*/  @!P1 LOP3.LUT R4, R5, R4, RZ, 0x3c, !PT ;  /* 0x0000000405049212 */ /* 0x000fc800078e3cff */
[----:B------:R-:W-:-:S05]  /*5cf40*/  @!P1 LOP3.LUT R5, R5, R4, RZ, 0x3c, !PT ;  /* 0x0000000405059212 */ /* 0x000fca00078e3cff */
[----:B------:R-:W3:Y:S04]  /*5cf50*/  @!P1 LDG.E.U8 R13, desc[UR24][R4.64] ;  /* 0x00000018040d9981 */ /* 0x000ee8000c1e1100 */
[----:B---3--:R0:W-:Y:S04]  /*5cf60*/  @!P1 STL [R1+0x390], R13 ;  /* 0x0003900d01009387 */ /* 0x0081e80000100800 */
[----:B0-----:R-:W3:Y:S04]  /*5cf70*/  LDL.LU R13, [R1+0x6ed0] ;  /* 0x006ed000010d7983 */ /* 0x001ee80000300800 */
[----:B------:R-:W4:Y:S04]  /*5cf80*/  LDL R4, [R1+0x4b1c] ;  /* 0x004b1c0001047983 */ /* 0x000f280000100800 */
[----:B------:R-:W4:Y:S02]  /*5cf90*/  LDL R5, [R1+0x4b38] ;  /* 0x004b380001057983 */ /* 0x000f240000100800 */
[----:B----4-:R-:W-:-:S04]  /*5cfa0*/  @!P2 LOP3.LUT R5, R5, R4, RZ, 0x3c, !PT ;  /* 0x000000040505a212 */ /* 0x010fc800078e3cff */
[----:B------:R-:W-:-:S04]  /*5cfb0*/  @!P2 LOP3.LUT R4, R5, R4, RZ, 0x3c, !PT ;  /* 0x000000040504a212 */ /* 0x000fc800078e3cff */
[----:B------:R-:W-:-:S05]  /*5cfc0*/  @!P2 LOP3.LUT R5, R5, R4, RZ, 0x3c, !PT ;  /* 0x000000040505a212 */ /* 0x000fca00078e3cff */
[----:B------:R-:W4:Y:S04]  /*5cfd0*/  @!P2 LDG.E.U8 R3, desc[UR24][R4.64] ;  /* 0x000000180403a981 */ /* 0x000f28000c1e1100 */
[----:B----4-:R0:W-:Y:S04]  /*5cfe0*/  STL [R1+0x38c], R3 ;  /* 0x00038c0301007387 */ /* 0x0101e80000100800 */
[----:B0-----:R-:W4:Y:S04]  /*5cff0*/  LDL.LU R3, [R1+0x6ecc] ;  /* 0x006ecc0001037983 */ /* 0x001f280000300800 */
[----:B------:R-:W2:Y:S04]  /*5d000*/  LDL R4, [R1+0x4b14] ;  /* 0x004b140001047983 */ /* 0x000ea80000100800 */
[----:B------:R-:W2:Y:S01]  /*5d010*/  LDL R5, [R1+0x4b34] ;  /* 0x004b340001057983 */ /* 0x000ea20000100800 */
[----:B---3--:R-:W-:-:S02]  /*5d020*/  PRMT R13, RZ, 0x7610, R13 ;  /* 0x00007610ff0d7816 */ /* 0x008fc4000000000d */
[----:B--2---:R-:W-:-:S04]  /*5d030*/  @!P0 LOP3.LUT R5, R5, R4, RZ, 0x3c, !PT ;  /* 0x0000000405058212 */ /* 0x004fc800078e3cff */
[----:B------:R-:W-:-:S04]  /*5d040*/  @!P0 LOP3.LUT R4, R5, R4, RZ, 0x3c, !PT ;  /* 0x0000000405048212 */ /* 0x000fc800078e3cff */
[----:B------:R-:W-:-:S05]  /*5d050*/  @!P0 LOP3.LUT R5, R5, R4, RZ, 0x3c, !PT ;  /* 0x0000000405058212 */ /* 0x000fca00078e3cff */
[----:B------:R-:W2:Y:S01]  /*5d060*/  @!P0 LDG.E.U8 R13, desc[UR24][R4.64] ;  /* 0x00000018040d8981 */ /* 0x000ea2000c1e1100 */
[----:B------:R-:W-:-:S03]  /*5d070*/  ISETP.GE.AND P3, PT, R12, R2, PT ;  /* 0x000000020c00720c */ /* 0x000fc60003f66270 */
[----:B--2---:R0:W-:Y:S04]  /*5d080*/  STL [R1+0x388], R13 ;  /* 0x0003880d01007387 */ /* 0x0041e80000100800 */
[----:B0-----:R-:W2:Y:S04]  /*5d090*/  LDL.LU R13, [R1+0x6ec8] ;  /* 0x006ec800010d7983 */ /* 0x001ea80000300800 */
[----:B------:R-:W3:Y:S04]  /*5d0a0*/  LDL R4, [R1+0x4b08] ;  /* 0x004b080001047983 */ /* 0x000ee80000100800 */
[----:B------:R-:W3:Y:S01]  /*5d0b0*/  LDL R5, [R1+0x4b30] ;  /* 0x004b300001057983 */ /* 0x000ee20000100800 */
[----:B----4-:R-:W-:-:S02]  /*5d0c0*/  PRMT R3, RZ, 0x7610, R3 ;  /* 0x00007610ff037816 */ /* 0x010fc40000000003 */
[----:B---3--:R-:W-:-:S04]  /*5d0d0*/  @!P3 LOP3.LUT R5, R5, R4, RZ, 0x3c, !PT ;  /* 0x000000040505b212 */ /* 0x008fc800078e3cff */
[----:B------:R-:W-:-:S04]  /*5d0e0*/  @!P3 LOP3.LUT R4, R5, R4, RZ, 0x3c, !PT ;  /* 0x000000040504b212 */ /* 0x000fc800078e3cff */
[----:B------:R-:W-:-:S05]  /*5d0f0*/  @!P3 LOP3.LUT R5, R5, R4, RZ, 0x3c, !PT ;  /* 0x000000040505b212 */ /* 0x000fca00078e3cff */
[----:B------:R-:W3:Y:S01]  /*5d100*/  @!P3 LDG.E.U8 R3, desc[UR24][R4.64] ;  /* 0x000000180403b981 */ /* 0x000ee2000c1e1100 */
[----:B------:R-:W-:-:S03]  /*5d110*/  ISETP.GE.AND P1, PT, R12, R2, PT ;  /* 0x000000020c00720c */ /* 0x000fc60003f26270 */
[----:B---3--:R0:W-:Y:S04]  /*5d120*/  STL [R1+0x384], R3 ;  /* 0x0003840301007387 */ /* 0x0081e80000100800 */
[----:B0-----:R-:W3:Y:S04]  /*5d130*/  LDL.LU R3, [R1+0x6ec4] ;  /* 0x006ec40001037983 */ /* 0x001ee80000300800 */
[----:B------:R-:W4:Y:S04]  /*5d140*/  LDL R4, [R1+0x4af8] ;  /* 0x004af80001047983 */ /* 0x000f280000100800 */
[----:B------:R-:W4:Y:S01]  /*5d150*/  LDL R5, [R1+0x4b28] ;  /* 0x004b280001057983 */ /* 0x000f220000100800 */
[----:B--2---:R-:W-:-:S02]  /*5d160*/  PRMT R13, RZ, 0x7610, R13 ;  /* 0x00007610ff0d7816 */ /* 0x004fc4000000000d */
[----:B----4-:R-:W-:-:S04]  /*5d170*/  @!P1 LOP3.LUT R5, R5, R4, RZ, 0x3c, !PT ;  /* 0x0000000405059212 */ /* 0x010fc800078e3cff */
[----:B------:R-:W-:-:S04]  /*5d180*/  @!P1 LOP3.LUT R4, R5, R4, RZ, 0x3c, !PT ;  /* 0x0000000405049212 */ /* 0x000fc800078e3cff */
[----:B------:R-:W-:-:S05]  /*5d190*/  @!P1 LOP3.LUT R5, R5, R4, RZ, 0x3c, !PT ;  /* 0x0000000405059212 */ /* 0x000fca00078e3cff */
[----:B------:R-:W2:Y:S01]  /*5d1a0*/  @!P1 LDG.E.U8 R13, desc[UR24][R4.64] ;  /* 0x00000018040d9981 */ /* 0x000ea2000c1e1100 */
[----:B------:R-:W-:-:S03]  /*5d1b0*/  ISETP.GE.AND P2, PT, R12, R2, PT ;  /* 0x000000020c00720c */ /* 0x000fc60003f46270 */
[----:B--2---:R0:W-:Y:S04]  /*5d1c0*/  STL [R1+0x380], R13 ;  /* 0x0003800d01007387 */ /* 0x0041e80000100800 */
[----:B0-----:R-:W2:Y:S04]  /*5d1d0*/  LDL.LU R13, [R1+0x6ec0] ;  /* 0x006ec000010d7983 */ /* 0x001ea80000300800 */
[----:B------:R-:W4:Y:S04]  /*5d1e0*/  LDL R4, [R1+0x4ae8] ;  /* 0x004ae80001047983 */ /* 0x000f280000100800 */
[----:B------:R-:W4:Y:S01]  /*5d1f0*/  LDL R5, [R1+0x4b18] ;  /* 0x004b180001057983 */ /* 0x000f220000100800 */
[----:B---3--:R-:W-:-:S02]  /*5d200*/  PRMT R3, RZ, 0x7610, R3 ;  /* 0x00007610ff037816 */ /* 0x008fc40000000003 */
[----:B----4-:R-:W-:-:S04]  /*5d210*/  @!P2 LOP3.LUT R5, R5, R4, RZ, 0x3c, !PT ;  /* 0x000000040505a212 */ /* 0x010fc800078e3cff */
        /* <DEDUP_REMOVED lines=1142> */
[----:B------:R0:W3:Y:S04]  /*61980*/  @!P3 LDG.E.U8 R3, desc[UR24][R4.64] ;  /* 0x000000180403b981 */ /* 0x0000e8000c1e1100 */
[----:B------:R-:W0:Y:S04]  /*61990*/  LDL R4, [R1+0x43b8] ;  /* 0x0043b80001047983 */ /* 0x000e280000100800 */
[----:B------:R-:W0:Y:S01]  /*619a0*/  LDL R5, [R1+0x43f0] ;  /* 0x0043f00001057983 */ /* 0x000e220000100800 */
[----:B------:R-:W-:Y:S02]  /*619b0*/  ISETP.GE.AND P1, PT, R12, R2, PT ;  /* 0x000000020c00720c */ /* 0x000fe40003f26270 */
[----:B--2---:R-:W-:-:S11]  /*619c0*/  PRMT R13, RZ, 0x7610, R13 ;  /* 0x00007610ff0d7816 */ /* 0x004fd6000000000d */
[----:B0-----:R-:W-:-:S04]  /*619d0*/  @!P1 LOP3.LUT R5, R5, R4, RZ, 0x3c, !PT ;  /* 0x0000000405059212 */ /* 0x001fc800078e3cff */
[----:B------:R-:W-:-:S04]  /*619e0*/  @!P1 LOP3.LUT R4, R5, R4, RZ, 0x3c, !PT ;  /* 0x0000000405049212 */ /* 0x000fc800078e3cff */
[----:B------:R-:W-:-:S05]  /*619f0*/  @!P1 LOP3.LUT R5, R5, R4, RZ, 0x3c, !PT ;  /* 0x0000000405059212 */ /* 0x000fca00078e3cff */
[----:B------:R-:W2:Y:S04]  /*61a00*/  @!P1 LDG.E.U8 R13, desc[UR24][R4.64] ;  /* 0x00000018040d9981 */ /* 0x000ea8000c1e1100 */
[----:B---3--:R0:W-:Y:S04]  /*61a10*/  STL [R1+0x1e4], R3 ;  /* 0x0001e40301007387 */ /* 0x0081e80000100800 */
[----:B0-----:R-:W3:Y:S04]  /*61a20*/  LDL R3, [R1+0x4b2c] ;  /* 0x004b2c0001037983 */ /* 0x001ee80000100800 */
[----:B--2---:R0:W-:Y:S04]  /*61a30*/  STL [R1+0x1dc], R13 ;  /* 0x0001dc0d01007387 */ /* 0x0041e80000100800 */
[----:B0-----:R-:W2:Y:S04]  /*61a40*/  LDL.LU R13, [R1+0x6cf4] ;  /* 0x006cf400010d7983 */ /* 0x001ea80000300800 */
[----:B------:R-:W4:Y:S04]  /*61a50*/  LDL R4, [R1+0x43a8] ;  /* 0x0043a80001047983 */ /* 0x000f280000100800 */
[----:B------:R-:W4:Y:S01]  /*61a60*/  LDL R5, [R1+0x43e0] ;  /* 0x0043e00001057983 */ /* 0x000f220000100800 */
[----:B------:R-:W-:-:S02]  /*61a70*/  ISETP.GE.AND P2, PT, R12, R2, PT ;  /* 0x000000020c00720c */ /* 0x000fc40003f46270 */
[----:B------:R-:W-:-:S11]  /*61a80*/  PRMT R9, RZ, 0x7610, R9 ;  /* 0x00007610ff097816 */ /* 0x000fd60000000009 */
[----:B----4-:R-:W-:-:S04]  /*61a90*/  @!P2 LOP3.LUT R5, R5, R4, RZ, 0x3c, !PT ;  /* 0x000000040505a212 */ /* 0x010fc800078e3cff */
[----:B------:R-:W-:-:S04]  /*61aa0*/  @!P2 LOP3.LUT R4, R5, R4, RZ, 0x3c, !PT ;  /* 0x000000040504a212 */ /* 0x000fc800078e3cff */
[----:B------:R-:W-:-:S05]  /*61ab0*/  @!P2 LOP3.LUT R5, R5, R4, RZ, 0x3c, !PT ;  /* 0x000000040505a212 */ /* 0x000fca00078e3cff */
[----:B------:R-:W4:Y:S01]  /*61ac0*/  @!P2 LDG.E.U8 R9, desc[UR24][R4.64] ;  /* 0x000000180409a981 */ /* 0x000f22000c1e1100 */
[----:B------:R-:W-:-:S03]  /*61ad0*/  ISETP.GE.AND P0, PT, R7, R2, PT ;  /* 0x000000020700720c */ /* 0x000fc60003f06270 */
[----:B------:R-:W3:Y:S01]  /*61ae0*/  LDL.LU R7, [R1+0x6cf0] ;  /* 0x006cf00001077983 */ /* 0x000ee20000300800 */
[----:B------:R-:W-:-:S03]  /*61af0*/  ISETP.GE.AND P4, PT, R12, R2, PT ;  /* 0x000000020c00720c */ /* 0x000fc60003f86270 */
[----:B----4-:R0:W-:Y:S04]  /*61b00*/  STL [R1+0x1d8], R9 ;  /* 0x0001d80901007387 */ /* 0x0101e80000100800 */
[----:B0-----:R-:W4:Y:S04]  /*61b10*/  LDL.LU R9, [R1+0x6cec] ;  /* 0x006cec0001097983 */ /* 0x001f280000300800 */
[----:B------:R-:W3:Y:S04]  /*61b20*/  LDL R4, [R1+0x4398] ;  /* 0x0043980001047983 */ /* 0x000ee80000100800 */
[----:B------:R-:W3:Y:S01]  /*61b30*/  LDL R5, [R1+0x43d0] ;  /* 0x0043d00001057983 */ /* 0x000ee20000100800 */
[----:B--2---:R-:W-:-:S02]  /*61b40*/  PRMT R13, RZ, 0x7610, R13 ;  /* 0x00007610ff0d7816 */ /* 0x004fc4000000000d */
[----:B---3--:R-:W-:-:S04]  /*61b50*/  @!P4 LOP3.LUT R5, R5, R4, RZ, 0x3c, !PT ;  /* 0x000000040505c212 */ /* 0x008fc800078e3cff */
[----:B------:R-:W-:-:S04]  /*61b60*/  @!P4 LOP3.LUT R4, R5, R4, RZ, 0x3c, !PT ;  /* 0x000000040504c212 */ /* 0x000fc800078e3cff */
[----:B------:R-:W-:-:S05]  /*61b70*/  @!P4 LOP3.LUT R5, R5, R4, RZ, 0x3c, !PT ;  /* 0x000000040505c212 */ /* 0x000fca00078e3cff */
[----:B------:R-:W2:Y:S01]  /*61b80*/  @!P4 LDG.E.U8 R13, desc[UR24][R4.64] ;  /* 0x00000018040dc981 */ /* 0x000ea2000c1e1100 */
[CC--:B------:R-:W-:Y:S02]  /*61b90*/  ISETP.GE.AND P1, PT, R12.reuse, R2.reuse, PT ;  /* 0x000000020c00720c */ /* 0x0c0fe40003f26270 */
[CC--:B------:R-:W-:Y:S02]  /*61ba0*/  ISETP.GE.AND P2, PT, R12.reuse, R2.reuse, PT ;  /* 0x000000020c00720c */ /* 0x0c0fe40003f46270 */
[CC--:B------:R-:W-:Y:S02]  /*61bb0*/  ISETP.GE.AND P3, PT, R12.reuse, R2.reuse, PT ;  /* 0x000000020c00720c */ /* 0x0c0fe40003f66270 */
[CC--:B------:R-:W-:Y:S02]  /*61bc0*/  ISETP.GE.AND P4, PT, R12.reuse, R2.reuse, PT ;  /* 0x000000020c00720c */ /* 0x0c0fe40003f86270 */
[CC--:B------:R-:W-:Y:S02]  /*61bd0*/  ISETP.GE.AND P5, PT, R12.reuse, R2.reuse, PT ;  /* 0x000000020c00720c */ /* 0x0c0fe40003fa6270 */
[----:B------:R-:W-:Y:S01]  /*61be0*/  ISETP.GE.AND P6, PT, R12, R2, PT ;  /* 0x000000020c00720c */ /* 0x000fe20003fc6270 */
[----:B--2---:R0:W-:Y:S04]  /*61bf0*/  STL [R1+0x1d4], R13 ;  /* 0x0001d40d01007387 */ /* 0x0041e80000100800 */
[----:B0-----:R-:W2:Y:S04]  /*61c00*/  LDL.LU R13, [R1+0x6ce8] ;  /* 0x006ce800010d7983 */ /* 0x001ea80000300800 */
[----:B------:R-:W3:Y:S04]  /*61c10*/  LDL.LU R12, [R1+0x6ce4] ;  /* 0x006ce400010c7983 */ /* 0x000ee80000300800 */
[----:B------:R-:W4:Y:S01]  /*61c20*/  LDL R2, [R1+0x4b04] ;  /* 0x004b040001027983 */ /* 0x000f220000100800 */
[----:B--2---:R-:W-:-:S02]  /*61c30*/  PRMT R13, RZ, 0x7610, R13 ;  /* 0x00007610ff0d7816 */ /* 0x004fc4000000000d */
[----:B----4-:R-:W-:-:S04]  /*61c40*/  @!P0 LOP3.LUT R3, R3, R2, RZ, 0x3c, !PT ;  /* 0x0000000203038212 */ /* 0x010fc800078e3cff */
[----:B------:R-:W-:-:S04]  /*61c50*/  @!P0 LOP3.LUT R2, R3, R2, RZ, 0x3c, !PT ;  /* 0x0000000203028212 */ /* 0x000fc800078e3cff */
[----:B------:R-:W-:-:S05]  /*61c60*/  @!P0 LOP3.LUT R3, R3, R2, RZ, 0x3c, !PT ;  /* 0x0000000203038212 */ /* 0x000fca00078e3cff */
[----:B------:R-:W2:Y:S04]  /*61c70*/  @!P0 LDG.E.U8 R13, desc[UR24][R2.64] ;  /* 0x00000018020d8981 */ /* 0x000ea8000c1e1100 */
        /* <DEDUP_REMOVED lines=8> */
[----:B------:R-:W3:Y:S04]  /*61d00*/  @!P1 LDG.E.U8 R12, desc[UR24][R2.64] ;  /* 0x00000018020c9981 */ /* 0x000ee8000c1e1100 */
        /* <DEDUP_REMOVED lines=625> */
[----:B------:R-:W-:-:S02]  /*64420*/  PRMT R9, RZ, 0x7610, R9 ;  /* 0x00007610ff097816 */ /* 0x000fc40000000009 */
[----:B----4-:R-:W-:-:S04]  /*64430*/  @!P0 LOP3.LUT R3, R3, R2, RZ, 0x3c, !PT ;  /* 0x0000000203038212 */ /* 0x010fc800078e3cff */
[----:B------:R-:W-:-:S04]  /*64440*/  @!P0 LOP3.LUT R2, R3, R2, RZ, 0x3c, !PT ;  /* 0x0000000203028212 */ /* 0x000fc800078e3cff */
[----:B------:R-:W-:-:S05]  /*64450*/  @!P0 LOP3.LUT R3, R3, R2, RZ, 0x3c, !PT ;  /* 0x0000000203038212 */ /* 0x000fca00078e3cff */
[----:B------:R-:W4:Y:S04]  /*64460*/  @!P0 LDG.E.U8 R9, desc[UR24][R2.64] ;  /* 0x0000001802098981 */ /* 0x000f28000c1e1100 */
[----:B----4-:R0:W-:Y:S04]  /*64470*/  STL [R1+0x88], R9 ;  /* 0x0000880901007387 */ /* 0x0101e80000100800 */
[----:B0-----:R-:W4:Y:S04]  /*64480*/  LDL.LU R9, [R1+0x6bc4] ;  /* 0x006bc40001097983 */ /* 0x001f280000300800 */
[----:B------:R-:W3:Y:S04]  /*64490*/  LDL R2, [R1+0x4744] ;  /* 0x0047440001027983 */ /* 0x000ee80000100800 */
[----:B------:R-:W3:Y:S01]  /*644a0*/  LDL R3, [R1+0x4780] ;  /* 0x0047800001037983 */ /* 0x000ee20000100800 */
[----:B------:R-:W-:-:S02]  /*644b0*/  PRMT R7, RZ, 0x7610, R7 ;  /* 0x00007610ff077816 */ /* 0x000fc40000000007 */
[----:B---3--:R-:W-:-:S04]  /*644c0*/  @!P0 LOP3.LUT R3, R3, R2, RZ, 0x3c, !PT ;  /* 0x0000000203038212 */ /* 0x008fc800078e3cff */
[----:B------:R-:W-:-:S04]  /*644d0*/  @!P0 LOP3.LUT R2, R3, R2, RZ, 0x3c, !PT ;  /* 0x0000000203028212 */ /* 0x000fc800078e3cff */
[----:B------:R-:W-:-:S05]  /*644e0*/  @!P0 LOP3.LUT R3, R3, R2, RZ, 0x3c, !PT ;  /* 0x0000000203038212 */ /* 0x000fca00078e3cff */
[----:B------:R-:W3:Y:S04]  /*644f0*/  @!P0 LDG.E.U8 R7, desc[UR24][R2.64] ;  /* 0x0000001802078981 */ /* 0x000ee8000c1e1100 */
[----:B---3--:R0:W-:Y:S04]  /*64500*/  STL [R1+0x84], R7 ;  /* 0x0000840701007387 */ /* 0x0081e80000100800 */
[----:B0-----:R-:W3:Y:S04]  /*64510*/  LDL.LU R7, [R1+0x6bc0] ;  /* 0x006bc00001077983 */ /* 0x001ee80000300800 */
[----:B------:R-:W2:Y:S04]  /*64520*/  LDL R2, [R1+0x4754] ;  /* 0x0047540001027983 */ /* 0x000ea80000100800 */
[----:B------:R-:W2:Y:S01]  /*64530*/  LDL R3, [R1+0x4790] ;  /* 0x0047900001037983 */ /* 0x000ea20000100800 */
[----:B------:R-:W-:-:S02]  /*64540*/  PRMT R8, RZ, 0x7610, R8 ;  /* 0x00007610ff087816 */ /* 0x000fc40000000008 */
[----:B--2---:R-:W-:-:S04]  /*64550*/  @!P0 LOP3.LUT R3, R3, R2, RZ, 0x3c, !PT ;  /* 0x0000000203038212 */ /* 0x004fc800078e3cff */
        /* <DEDUP_REMOVED lines=101> */
[----:B------:R0:W3:Y:S04]  /*64bb0*/  @!P0 LDG.E.U8 R12, desc[UR24][R2.64] ;  /* 0x00000018020c8981 */ /* 0x0000e8000c1e1100 */
[----:B------:R-:W0:Y:S04]  /*64bc0*/  LDL R2, [R1+0x4814] ;  /* 0x0048140001027983 */ /* 0x000e280000100800 */
[----:B------:R-:W0:Y:S01]  /*64bd0*/  LDL R3, [R1+0x4850] ;  /* 0x0048500001037983 */ /* 0x000e220000100800 */
[----:B------:R-:W-:Y:S02]  /*64be0*/  PRMT R20, RZ, 0x7610, R20 ;  /* 0x00007610ff147816 */ /* 0x000fe40000000014 */
        /* <DEDUP_REMOVED lines=32> */
[----:B------:R0:W2:Y:S04]  /*64df0*/  @!P0 LDG.E.U8 R13, desc[UR24][R2.64] ;  /* 0x00000018020d8981 */ /* 0x0000a8000c1e1100 */
[----:B------:R-:W0:Y:S04]  /*64e00*/  LDL R2, [R1+0x4854] ;  /* 0x0048540001027983 */ /* 0x000e280000100800 */
[----:B------:R-:W0:Y:S01]  /*64e10*/  LDL R3, [R1+0x4890] ;  /* 0x0048900001037983 */ /* 0x000e220000100800 */
[----:B------:R-:W-:Y:S02]  /*64e20*/  PRMT R17, RZ, 0x7610, R17 ;  /* 0x00007610ff117816 */ /* 0x000fe40000000011 */
[----:B0-----:R-:W-:-:S04]  /*64e30*/  @!P0 LOP3.LUT R3, R3, R2, RZ, 0x3c, !PT ;  /* 0x0000000203038212 */ /* 0x001fc800078e3cff */
[----:B------:R-:W-:-:S04]  /*64e40*/  @!P0 LOP3.LUT R2, R3, R2, RZ, 0x3c, !PT ;  /* 0x0000000203028212 */ /* 0x000fc800078e3cff */
[----:B------:R-:W-:-:S05]  /*64e50*/  @!P0 LOP3.LUT R3, R3, R2, RZ, 0x3c, !PT ;  /* 0x0000000203038212 */ /* 0x000fca00078e3cff */
[----:B------:R-:W4:Y:S04]  /*64e60*/  @!P0 LDG.E.U8 R17, desc[UR24][R2.64] ;  /* 0x0000001802118981 */ /* 0x000f28000c1e1100 */
[----:B--2---:R0:W-:Y:S04]  /*64e70*/  STL [R1+0x44], R13 ;  /* 0x0000440d01007387 */ /* 0x0041e80000100800 */
[----:B0-----:R-:W2:Y:S04]  /*64e80*/  LDL R13, [R1+0x48e0] ;  /* 0x0048e000010d7983 */ /* 0x001ea80000100800 */
[----:B----4-:R0:W-:Y:S04]  /*64e90*/  STL [R1+0x40], R17 ;  /* 0x0000401101007387 */ /* 0x0101e80000100800 */
[----:B0-----:R-:W4:Y:S04]  /*64ea0*/  LDL.LU R17, [R1+0x6b84] ;  /* 0x006b840001117983 */ /* 0x001f280000300800 */
[----:B------:R-:W3:Y:S01]  /*64eb0*/  LDL R3, [R1+0x4864] ;  /* 0x0048640001037983 */ /* 0x000ee20000100800 */
[----:B------:R-:W-:Y:S01]  /*64ec0*/  PRMT R19, RZ, 0x7610, R19 ;  /* 0x00007610ff137816 */ /* 0x000fe20000000013 */
[----:B------:R-:W-:-:S02]  /*64ed0*/  @!P0 IMAD.MOV.U32 R2, RZ, RZ, R12 ;  /* 0x000000ffff028224 */ /* 0x000fc400078e000c */
[----:B------:R-:W4:Y:S04]  /*64ee0*/  LDL R12, [R1+0x48f0] ;  /* 0x0048f000010c7983 */ /* 0x000f280000100800 */
[----:B---3--:R-:W3:Y:S04]  /*64ef0*/  @!P0 LDG.E.U8 R19, desc[UR24][R2.64] ;  /* 0x0000001802138981 */ /* 0x008ee8000c1e1100 */
        /* <DEDUP_REMOVED lines=26> */
[----:B------:R-:W3:Y:S01]  /*650a0*/  @!P0 LDG.E.U8 R24, desc[UR24][R2.64] ;  /* 0x0000001802188981 */ /* 0x000ee2000c1e1100 */
[----:B------:R-:W-:-:S03]  /*650b0*/  PRMT R9, RZ, 0x7610, R9 ;  /* 0x00007610ff097816 */ /* 0x000fc60000000009 */
[----:B---3--:R0:W-:Y:S04]  /*650c0*/  STL [R1+0x30], R24 ;  /* 0x0000301801007387 */ /* 0x0081e80000100800 */
[----:B0-----:R-:W3:Y:S04]  /*650d0*/  LDL.LU R24, [R1+0x6b74] ;  /* 0x006b740001187983 */ /* 0x001ee80000300800 */
[----:B------:R-:W2:Y:S01]  /*650e0*/  LDL R3, [R1+0x48a4] ;  /* 0x0048a40001037983 */ /* 0x000ea20000100800 */
[----:B------:R-:W-:Y:S01]  /*650f0*/  @!P0 IMAD.MOV.U32 R2, RZ, RZ, R13 ;  /* 0x000000ffff028224 */ /* 0x000fe200078e000d */
[----:B------:R-:W-:-:S02]  /*65100*/  PRMT R7, RZ, 0x7610, R7 ;  /* 0x00007610ff077816 */ /* 0x000fc40000000007 */
[----:B------:R-:W4:Y:S04]  /*65110*/  LDL R13, [R1+0x48f4] ;  /* 0x0048f400010d7983 */ /* 0x000f280000100800 */
[----:B--2---:R0:W2:Y:S04]  /*65120*/  @!P0 LDG.E.U8 R9, desc[UR24][R2.64] ;  /* 0x0000001802098981 */ /* 0x0040a8000c1e1100 */
[----:B------:R-:W3:Y:S01]  /*65130*/  LDL R3, [R1+0x48b4] ;  /* 0x0048b40001037983 */ /* 0x000ee20000100800 */
[----:B0-----:R-:W-:-:S03]  /*65140*/  @!P0 IMAD.MOV.U32 R2, RZ, RZ, R12 ;  /* 0x000000ffff028224 */ /* 0x001fc600078e000c */
[----:B--2---:R0:W-:Y:S01]  /*65150*/  STL [R1+0x2c], R9 ;  /* 0x00002c0901007387 */ /* 0x0041e20000100800 */
[----:B------:R-:W-:-:S03]  /*65160*/  PRMT R25, RZ, 0x7610, R25 ;  /* 0x00007610ff197816 */ /* 0x000fc60000000019 */
[----:B------:R-:W2:Y:S04]  /*65170*/  LDL R12, [R1+0x4904] ;  /* 0x00490400010c7983 */ /* 0x000ea80000100800 */
[----:B---3--:R1:W3:Y:S04]  /*65180*/  @!P0 LDG.E.U8 R7, desc[UR24][R2.64] ;  /* 0x0000001802078981 */ /* 0x0082e8000c1e1100 */
[----:B0-----:R-:W4:Y:S04]  /*65190*/  LDL R9, [R1+0x4930] ;  /* 0x0049300001097983 */ /* 0x001f280000100800 */
[----:B------:R-:W1:Y:S04]  /*651a0*/  LDL R2, [R1+0x48c4] ;  /* 0x0048c40001027983 */ /* 0x000e680000100800 */
[----:B------:R-:W1:Y:S02]  /*651b0*/  LDL R3, [R1+0x4900] ;  /* 0x0049000001037983 */ /* 0x000e640000100800 */
[----:B-1----:R-:W-:-:S04]  /*651c0*/  @!P0 LOP3.LUT R3, R3, R2, RZ, 0x3c, !PT ;  /* 0x0000000203038212 */ /* 0x002fc800078e3cff */
        /* <DEDUP_REMOVED lines=13> */
[----:B------:R0:W4:Y:S04]  /*652a0*/  @!P0 LDG.E.U8 R5, desc[UR24][R2.64] ;  /* 0x0000001802058981 */ /* 0x000128000c1e1100 */
[----:B------:R-:W0:Y:S04]  /*652b0*/  LDL R2, [R1+0x48e4] ;  /* 0x0048e40001027983 */ /* 0x000e280000100800 */
[----:B------:R-:W0:Y:S01]  /*652c0*/  LDL R3, [R1+0x4920] ;  /* 0x0049200001037983 */ /* 0x000e220000100800 */
[----:B------:R-:W-:Y:S02]  /*652d0*/  PRMT R0, RZ, 0x7610, R0 ;  /* 0x00007610ff007816 */ /* 0x000fe40000000000 */
[----:B------:R-:W-:-:S02]  /*652e0*/  PRMT R8, RZ, 0x7610, R8 ;  /* 0x00007610ff087816 */ /* 0x000fc40000000008 */
[----:B0-----:R-:W-:-:S04]  /*652f0*/  @!P0 LOP3.LUT R3, R3, R2, RZ, 0x3c, !PT ;  /* 0x0000000203038212 */ /* 0x001fc800078e3cff */
[----:B------:R-:W-:-:S04]  /*65300*/  @!P0 LOP3.LUT R2, R3, R2, RZ, 0x3c, !PT ;  /* 0x0000000203028212 */ /* 0x000fc800078e3cff */
[----:B------:R-:W-:-:S05]  /*65310*/  @!P0 LOP3.LUT R3, R3, R2, RZ, 0x3c, !PT ;  /* 0x0000000203038212 */ /* 0x000fca00078e3cff */
[----:B------:R0:W2:Y:S02]  /*65320*/  @!P0 LDG.E.U8 R0, desc[UR24][R2.64] ;  /* 0x0000001802008981 */ /* 0x0000a4000c1e1100 */
[----:B0-----:R-:W-:Y:S02]  /*65330*/  @!P0 IMAD.MOV.U32 R2, RZ, RZ, R9 ;  /* 0x000000ffff028224 */ /* 0x001fe400078e0009 */
[----:B------:R-:W-:-:S05]  /*65340*/  @!P0 IMAD.MOV.U32 R3, RZ, RZ, R13 ;  /* 0x000000ffff038224 */ /* 0x000fca00078e000d */
[----:B------:R3:W2:Y:S01]  /*65350*/  @!P0 LDG.E.U8 R8, desc[UR24][R2.64] ;  /* 0x0000001802088981 */ /* 0x0006a2000c1e1100 */
[----:B------:R-:W-:-:S03]  /*65360*/  PRMT R6, RZ, 0x7610, R6 ;  /* 0x00007610ff067816 */ /* 0x000fc60000000006 */
[----:B----4-:R0:W-:Y:S01]  /*65370*/  STL [R1+0x20], R5 ;  /* 0x0000200501007387 */ /* 0x0101e20000100800 */
[----:B---3--:R-:W-:Y:S02]  /*65380*/  @!P0 IMAD.MOV.U32 R2, RZ, RZ, R7 ;  /* 0x000000ffff028224 */ /* 0x008fe400078e0007 */
[----:B------:R-:W-:Y:S01]  /*65390*/  @!P0 IMAD.MOV.U32 R3, RZ, RZ, R12 ;  /* 0x000000ffff038224 */ /* 0x000fe200078e000c */
[----:B0-----:R-:W3:Y:S04]  /*653a0*/  LDL R5, [R1+0x4950] ;  /* 0x0049500001057983 */ /* 0x001ee80000100800 */
[----:B------:R3:W4:Y:S04]  /*653b0*/  @!P0 LDG.E.U8 R6, desc[UR24][R2.64] ;  /* 0x0000001802068981 */ /* 0x000728000c1e1100 */
[----:B--2---:R0:W-:Y:S04]  /*653c0*/  STL [R1+0x1c], R0 ;  /* 0x00001c0001007387 */ /* 0x0041e80000100800 */
[----:B0-----:R-:W2:Y:S04]  /*653d0*/  LDL.LU R0, [R1+0x6b6c] ;  /* 0x006b6c0001007983 */ /* 0x001ea80000300800 */
[----:B------:R-:W2:Y:S04]  /*653e0*/  LDL R9, [R1+0x4934] ;  /* 0x0049340001097983 */ /* 0x000ea80000100800 */
[----:B------:R0:W-:Y:S04]  /*653f0*/  STL [R1+0x18], R8 ;  /* 0x0000180801007387 */ /* 0x0001e80000100800 */
[----:B------:R-:W2:Y:S01]  /*65400*/  LDL R3, [R1+0x4914] ;  /* 0x0049140001037983 */ /* 0x000ea20000100800 */
[----:B------:R-:W-:-:S03]  /*65410*/  PRMT R4, RZ, 0x7610, R4 ;  /* 0x00007610ff047816 */ /* 0x000fc60000000004 */
[----:B------:R-:W2:Y:S04]  /*65420*/  LDL R13, [R1+0x4944] ;  /* 0x00494400010d7983 */ /* 0x000ea80000100800 */
[----:B------:R-:W2:Y:S04]  /*65430*/  LDL R12, [R1+0x4980] ;  /* 0x00498000010c7983 */ /* 0x000ea80000100800 */
[----:B------:R-:W2:Y:S04]  /*65440*/  LDL R7, [R1+0x4954] ;  /* 0x0049540001077983 */ /* 0x000ea80000100800 */
[----:B0-----:R-:W2:Y:S01]  /*65450*/  LDL R8, [R1+0x4970] ;  /* 0x0049700001087983 */ /* 0x001ea20000100800 */
[----:B---3--:R-:W-:-:S03]  /*65460*/  @!P0 IMAD.MOV.U32 R2, RZ, RZ, R5 ;  /* 0x000000ffff028224 */ /* 0x008fc600078e0005 */
[----:B----4-:R0:W-:Y:S04]  /*65470*/  STL [R1+0x14], R6 ;  /* 0x0000140601007387 */ /* 0x0101e80000100800 */
[----:B------:R-:W3:Y:S04]  /*65480*/  LDL R5, [R1+0x4964] ;  /* 0x0049640001057983 */ /* 0x000ee80000100800 */
[----:B0-----:R-:W4:Y:S04]  /*65490*/  LDL R6, [R1+0x4990] ;  /* 0x0049900001067983 */ /* 0x001f280000100800 */
[----:B--2---:R-:W2:Y:S04]  /*654a0*/  @!P0 LDG.E.U8 R4, desc[UR24][R2.64] ;  /* 0x0000001802048981 */ /* 0x004ea8000c1e1100 */
[----:B------:R-:W3:Y:S04]  /*654b0*/  LDL R2, [R1+0x4924] ;  /* 0x0049240001027983 */ /* 0x000ee80000100800 */
[----:B------:R-:W3:Y:S01]  /*654c0*/  LDL R3, [R1+0x4960] ;  /* 0x0049600001037983 */ /* 0x000ee20000100800 */
[----:B------:R-:W-:-:S02]  /*654d0*/  PRMT R15, RZ, 0x7610, R15 ;  /* 0x00007610ff0f7816 */ /* 0x000fc4000000000f */
[----:B------:R-:W-:Y:S01]  /*654e0*/  PRMT R14, RZ, 0x7610, R14 ;  /* 0x00007610ff0e7816 */ /* 0x000fe2000000000e */
[----:B--2---:R0:W-:Y:S04]  /*654f0*/  STL [R1+0x10], R4 ;  /* 0x0000100401007387 */ /* 0x0041e80000100800 */
[----:B0-----:R-:W2:Y:S01]  /*65500*/  LDL R4, [R1+0x49a0] ;  /* 0x0049a00001047983 */ /* 0x001ea20000100800 */
[----:B---3--:R-:W-:-:S04]  /*65510*/  @!P0 LOP3.LUT R3, R3, R2, RZ, 0x3c, !PT ;  /* 0x0000000203038212 */ /* 0x008fc800078e3cff */
[----:B------:R-:W-:-:S04]  /*65520*/  @!P0 LOP3.LUT R2, R3, R2, RZ, 0x3c, !PT ;  /* 0x0000000203028212 */ /* 0x000fc800078e3cff */
[----:B------:R-:W-:-:S05]  /*65530*/  @!P0 LOP3.LUT R3, R3, R2, RZ, 0x3c, !PT ;  /* 0x0000000203038212 */ /* 0x000fca00078e3cff */
[----:B------:R0:W3:Y:S02]  /*65540*/  @!P0 LDG.E.U8 R15, desc[UR24][R2.64] ;  /* 0x00000018020f8981 */ /* 0x0000e4000c1e1100 */
[----:B0-----:R-:W-:Y:S02]  /*65550*/  @!P0 IMAD.MOV.U32 R2, RZ, RZ, R8 ;  /* 0x000000ffff028224 */ /* 0x001fe400078e0008 */
[----:B------:R-:W-:Y:S01]  /*65560*/  @!P0 IMAD.MOV.U32 R3, RZ, RZ, R9 ;  /* 0x000000ffff038224 */ /* 0x000fe200078e0009 */
[----:B------:R-:W3:Y:S04]  /*65570*/  LDL R8, [R1+0x49b0] ;  /* 0x0049b00001087983 */ /* 0x000ee80000100800 */
[----:B------:R-:W3:Y:S01]  /*65580*/  LDL R9, [R1+0x4974] ;  /* 0x0049740001097983 */ /* 0x000ee20000100800 */
[----:B------:R-:W-:-:S03]  /*65590*/  PRMT R11, RZ, 0x7610, R11 ;  /* 0x00007610ff0b7816 */ /* 0x000fc6000000000b */
[----:B------:R0:W3:Y:S01]  /*655a0*/  @!P0 LDG.E.U8 R14, desc[UR24][R2.64] ;  /* 0x00000018020e8981 */ /* 0x0000e2000c1e1100 */
[----:B------:R-:W-:Y:S01]  /*655b0*/  PRMT R10, RZ, 0x7610, R10 ;  /* 0x00007610ff0a7816 */ /* 0x000fe2000000000a */
[----:B0-----:R-:W-:Y:S02]  /*655c0*/  @!P0 IMAD.MOV.U32 R2, RZ, RZ, R12 ;  /* 0x000000ffff028224 */ /* 0x001fe400078e000c */
[----:B------:R-:W-:-:S05]  /*655d0*/  @!P0 IMAD.MOV.U32 R3, RZ, RZ, R13 ;  /* 0x000000ffff038224 */ /* 0x000fca00078e000d */
[----:B------:R4:W3:Y:S01]  /*655e0*/  @!P0 LDG.E.U8 R11, desc[UR24][R2.64] ;  /* 0x00000018020b8981 */ /* 0x0008e2000c1e1100 */
[----:B------:R-:W-:Y:S01]  /*655f0*/  PRMT R29, RZ, 0x7610, R29 ;  /* 0x00007610ff1d7816 */ /* 0x000fe2000000001d */
[----:B----4-:R-:W-:Y:S02]  /*65600*/  @!P0 IMAD.MOV.U32 R2, RZ, RZ, R6 ;  /* 0x000000ffff028224 */ /* 0x010fe400078e0006 */
[----:B------:R-:W-:Y:S01]  /*65610*/  @!P0 IMAD.MOV.U32 R3, RZ, RZ, R7 ;  /* 0x000000ffff038224 */ /* 0x000fe200078e0007 */
[----:B------:R-:W-:Y:S01]  /*65620*/  PRMT R28, RZ, 0x7610, R28 ;  /* 0x00007610ff1c7816 */ /* 0x000fe2000000001c */
[----:B------:R-:W4:Y:S04]  /*65630*/  LDL R7, [R1+0x4984] ;  /* 0x0049840001077983 */ /* 0x000f280000100800 */
[----:B------:R0:W4:Y:S04]  /*65640*/  @!P0 LDG.E.U8 R10, desc[UR24][R2.64] ;  /* 0x00000018020a8981 */ /* 0x000128000c1e1100 */
[----:B------:R-:W4:Y:S01]  /*65650*/  LDL R6, [R1+0x49c0] ;  /* 0x0049c00001067983 */ /* 0x000f220000100800 */
[----:B0-----:R-:W-:-:S03]  /*65660*/  @!P0 IMAD.MOV.U32 R3, RZ, RZ, R5 ;  /* 0x000000ffff038224 */ /* 0x001fc600078e0005 */
[----:B------:R-:W4:Y:S01]  /*65670*/  LDL R5, [R1+0x4994] ;  /* 0x0049940001057983 */ /* 0x000f220000100800 */
[----:B--2---:R-:W-:-:S03]  /*65680*/  @!P0 IMAD.MOV.U32 R2, RZ, RZ, R4 ;  /* 0x000000ffff028224 */ /* 0x004fc600078e0004 */
[----:B------:R-:W2:Y:S04]  /*65690*/  LDL R4, [R1+0x49d0] ;  /* 0x0049d00001047983 */ /* 0x000ea80000100800 */
[----:B------:R3:W2:Y:S02]  /*656a0*/  @!P0 LDG.E.U8 R29, desc[UR24][R2.64] ;  /* 0x00000018021d8981 */ /* 0x0006a4000c1e1100 */
[----:B---3--:R-:W-:Y:S02]  /*656b0*/  @!P0 IMAD.MOV.U32 R2, RZ, RZ, R8 ;  /* 0x000000ffff028224 */ /* 0x008fe400078e0008 */
[----:B------:R-:W-:-:S05]  /*656c0*/  @!P0 IMAD.MOV.U32 R3, RZ, RZ, R9 ;  /* 0x000000ffff038224 */ /* 0x000fca00078e0009 */
[----:B------:R4:W3:Y:S01]  /*656d0*/  @!P0 LDG.E.U8 R28, desc[UR24][R2.64] ;  /* 0x00000018021c8981 */ /* 0x0008e2000c1e1100 */
[----:B------:R-:W-:Y:S01]  /*656e0*/  PRMT R27, RZ, 0x7610, R27 ;  /* 0x00007610ff1b7816 */ /* 0x000fe2000000001b */
[----:B----4-:R-:W-:Y:S02]  /*656f0*/  @!P0 IMAD.MOV.U32 R3, RZ, RZ, R7 ;  /* 0x000000ffff038224 */ /* 0x010fe400078e0007 */
[----:B------:R-:W-:-:S05]  /*65700*/  @!P0 IMAD.MOV.U32 R2, RZ, RZ, R6 ;  /* 0x000000ffff028224 */ /* 0x000fca00078e0006 */
[----:B------:R0:W4:Y:S04]  /*65710*/  @!P0 LDG.E.U8 R27, desc[UR24][R2.64] ;  /* 0x00000018021b8981 */ /* 0x000128000c1e1100 */
[----:B--2---:R-:W-:Y:S04]  /*65720*/  STL [R1+0x6b30], R29 ;  /* 0x006b301d01007387 */ /* 0x004fe80000100800 */
[----:B------:R1:W-:Y:S04]  /*65730*/  STL [R1+0x4], R11 ;  /* 0x0000040b01007387 */ /* 0x0003e80000100800 */
[----:B-1----:R-:W2:Y:S04]  /*65740*/  LDL R11, [R1+0x49a4] ;  /* 0x0049a400010b7983 */ /* 0x002ea80000100800 */
[----:B------:R1:W-:Y:S04]  /*65750*/  STL [R1], R10 ;  /* 0x0000000a01007387 */ /* 0x0003e80000100800 */
[----:B------:R-:W2:Y:S04]  /*65760*/  LDL R9, [R1+0x49b4] ;  /* 0x0049b40001097983 */ /* 0x000ea80000100800 */
[----:B------:R-:W2:Y:S04]  /*65770*/  LDL R8, [R1+0x49f0] ;  /* 0x0049f00001087983 */ /* 0x000ea80000100800 */
[----:B-1----:R-:W2:Y:S04]  /*65780*/  LDL R10, [R1+0x49e0] ;  /* 0x0049e000010a7983 */ /* 0x002ea80000100800 */
[----:B---3--:R-:W-:Y:S04]  /*65790*/  STL [R1+0x6afc], R28 ;  /* 0x006afc1c01007387 */ /* 0x008fe80000100800 */
[----:B------:R-:W-:Y:S04]  /*657a0*/  STL [R1+0xc], R15 ;  /* 0x00000c0f01007387 */ /* 0x000fe80000100800 */
[----:B------:R-:W3:Y:S04]  /*657b0*/  LDL R7, [R1+0x49c4] ;  /* 0x0049c40001077983 */ /* 0x000ee80000100800 */
[----:B------:R-:W3:Y:S01]  /*657c0*/  LDL R6, [R1+0x4a00] ;  /* 0x004a000001067983 */ /* 0x000ee20000100800 */
[----:B------:R-:W-:Y:S01]  /*657d0*/  PRMT R26, RZ, 0x7610, R26 ;  /* 0x00007610ff1a7816 */ /* 0x000fe2000000001a */
[----:B0-----:R-:W-:-:S02]  /*657e0*/  @!P0 IMAD.MOV.U32 R2, RZ, RZ, R4 ;  /* 0x000000ffff028224 */ /* 0x001fc400078e0004 */
[----:B------:R-:W-:Y:S01]  /*657f0*/  @!P0 IMAD.MOV.U32 R3, RZ, RZ, R5 ;  /* 0x000000ffff038224 */ /* 0x000fe200078e0005 */
[----:B------:R-:W-:-:S04]  /*65800*/  PRMT R22, RZ, 0x7610, R22 ;  /* 0x00007610ff167816 */ /* 0x000fc80000000016 */
[----:B------:R2:W3:Y:S01]  /*65810*/  @!P0 LDG.E.U8 R26, desc[UR24][R2.64] ;  /* 0x00000018021a8981 */ /* 0x0004e2000c1e1100 */
[----:B------:R-:W-:Y:S02]  /*65820*/  PRMT R20, RZ, 0x7610, R20 ;  /* 0x00007610ff147816 */ /* 0x000fe40000000014 */
[----:B------:R-:W-:Y:S01]  /*65830*/  PRMT R18, RZ, 0x7610, R18 ;  /* 0x00007610ff127816 */ /* 0x000fe20000000012 */
[----:B----4-:R-:W-:Y:S04]  /*65840*/  STL [R1+0x6b00], R27 ;  /* 0x006b001b01007387 */ /* 0x010fe80000100800 */
[----:B------:R0:W-:Y:S04]  /*65850*/  STL [R1+0x8], R14 ;  /* 0x0000080e01007387 */ /* 0x0001e80000100800 */
[----:B------:R-:W4:Y:S04]  /*65860*/  LDL R5, [R1+0x49d4] ;  /* 0x0049d40001057983 */ /* 0x000f280000100800 */
[----:B------:R-:W4:Y:S01]  /*65870*/  LDL R4, [R1+0x4a10] ;  /* 0x004a100001047983 */ /* 0x000f220000100800 */
[----:B--2---:R-:W-:-:S02]  /*65880*/  @!P0 IMAD.MOV.U32 R3, RZ, RZ, R11 ;  /* 0x000000ffff038224 */ /* 0x004fc400078e000b */
[----:B------:R-:W-:-:S05]  /*65890*/  @!P0 IMAD.MOV.U32 R2, RZ, RZ, R10 ;  /* 0x000000ffff028224 */ /* 0x000fca00078e000a */
[----:B------:R1:W2:Y:S02]  /*658a0*/  @!P0 LDG.E.U8 R22, desc[UR24][R2.64] ;  /* 0x0000001802168981 */ /* 0x0002a4000c1e1100 */
[----:B-1----:R-:W-:Y:S02]  /*658b0*/  @!P0 IMAD.MOV.U32 R2, RZ, RZ, R8 ;  /* 0x000000ffff028224 */ /* 0x002fe400078e0008 */
[----:B------:R-:W-:-:S05]  /*658c0*/  @!P0 IMAD.MOV.U32 R3, RZ, RZ, R9 ;  /* 0x000000ffff038224 */ /* 0x000fca00078e0009 */
[----:B------:R3:W2:Y:S02]  /*658d0*/  @!P0 LDG.E.U8 R20, desc[UR24][R2.64] ;  /* 0x0000001802148981 */ /* 0x0006a4000c1e1100 */
[----:B---3--:R-:W-:Y:S02]  /*658e0*/  @!P0 IMAD.MOV.U32 R2, RZ, RZ, R6 ;  /* 0x000000ffff028224 */ /* 0x008fe400078e0006 */
[----:B------:R-:W-:-:S05]  /*658f0*/  @!P0 IMAD.MOV.U32 R3, RZ, RZ, R7 ;  /* 0x000000ffff038224 */ /* 0x000fca00078e0007 */
[----:B------:R-:W3:Y:S04]  /*65900*/  @!P0 LDG.E.U8 R18, desc[UR24][R2.64] ;  /* 0x0000001802128981 */ /* 0x000ee8000c1e1100 */
[----:B------:R-:W-:Y:S01]  /*65910*/  STL [R1+0x6b50], R26 ;  /* 0x006b501a01007387 */ /* 0x000fe20000100800 */
[----:B------:R-:W-:-:S06]  /*65920*/  PRMT R16, RZ, 0x7610, R16 ;  /* 0x00007610ff107816 */ /* 0x000fcc0000000010 */
[----:B----4-:R-:W4:Y:S04]  /*65930*/  @!P0 LDG.E.U8 R16, desc[UR24][R4.64] ;  /* 0x0000001804108981 */ /* 0x010f28000c1e1100 */
[----:B--2---:R-:W-:Y:S04]  /*65940*/  STL [R1+0x6b34], R22 ;  /* 0x006b341601007387 */ /* 0x004fe80000100800 */
[----:B------:R-:W2:Y:S04]  /*65950*/  LDL R11, [R1+0x49e4] ;  /* 0x0049e400010b7983 */ /* 0x000ea80000100800 */
[----:B------:R-:W2:Y:S04]  /*65960*/  LDL R10, [R1+0x4a20] ;  /* 0x004a2000010a7983 */ /* 0x000ea80000100800 */
[----:B------:R-:W-:Y:S04]  /*65970*/  STL [R1+0x6b04], R20 ;  /* 0x006b041401007387 */ /* 0x000fe80000100800 */
[----:B------:R-:W2:Y:S04]  /*65980*/  LDL R7, [R1+0x49f4] ;  /* 0x0049f40001077983 */ /* 0x000ea80000100800 */
[----:B------:R-:W2:Y:S04]  /*65990*/  LDL R6, [R1+0x4a30] ;  /* 0x004a300001067983 */ /* 0x000ea80000100800 */
[----:B---3--:R-:W-:Y:S04]  /*659a0*/  STL [R1+0x6b08], R18 ;  /* 0x006b081201007387 */ /* 0x008fe80000100800 */
[----:B0-----:R-:W3:Y:S04]  /*659b0*/  LDL R14, [R1+0x4a04] ;  /* 0x004a0400010e7983 */ /* 0x001ee80000100800 */
[----:B------:R-:W3:Y:S04]  /*659c0*/  LDL R13, [R1+0x4a40] ;  /* 0x004a4000010d7983 */ /* 0x000ee80000100800 */
[----:B------:R-:W3:Y:S04]  /*659d0*/  LDL R9, [R1+0x4a14] ;  /* 0x004a140001097983 */ /* 0x000ee80000100800 */
[----:B------:R-:W3:Y:S01]  /*659e0*/  LDL R8, [R1+0x4a50] ;  /* 0x004a500001087983 */ /* 0x000ee20000100800 */
[----:B------:R-:W-:-:S02]  /*659f0*/  PRMT R2, RZ, 0x7610, R2 ;  /* 0x00007610ff027816 */ /* 0x000fc40000000002 */
[----:B------:R-:W-:Y:S01]  /*65a00*/  PRMT R3, RZ, 0x7610, R3 ;  /* 0x00007610ff037816 */ /* 0x000fe20000000003 */
[----:B----4-:R-:W-:Y:S04]  /*65a10*/  STL [R1+0x6b54], R16 ;  /* 0x006b541001007387 */ /* 0x010fe80000100800 */
[----:B------:R-:W4:Y:S01]  /*65a20*/  LDL R12, [R1+0x4a24] ;  /* 0x004a2400010c7983 */ /* 0x000f220000100800 */
[----:B--2---:R-:W-:Y:S02]  /*65a30*/  @!P0 IMAD.MOV.U32 R5, RZ, RZ, R11 ;  /* 0x000000ffff058224 */ /* 0x004fe400078e000b */
[----:B------:R-:W-:Y:S01]  /*65a40*/  @!P0 IMAD.MOV.U32 R4, RZ, RZ, R10 ;  /* 0x000000ffff048224 */ /* 0x000fe200078e000a */
[----:B------:R-:W2:Y:S04]  /*65a50*/  LDL R11, [R1+0x4a60] ;  /* 0x004a6000010b7983 */ /* 0x000ea80000100800 */
[----:B------:R0:W2:Y:S02]  /*65a60*/  @!P0 LDG.E.U8 R2, desc[UR24][R4.64] ;  /* 0x0000001804028981 */ /* 0x0000a4000c1e1100 */
[----:B0-----:R-:W-:-:S02]  /*65a70*/  PRMT R4, RZ, 0x7610, R4 ;  /* 0x00007610ff047816 */ /* 0x001fc40000000004 */
[----:B------:R3:W2:Y:S01]  /*65a80*/  @!P0 LDG.E.U8 R3, desc[UR24][R6.64] ;  /* 0x0000001806038981 */ /* 0x0006a2000c1e1100 */
[----:B------:R-:W-:Y:S01]  /*65a90*/  PRMT R5, RZ, 0x7610, R5 ;  /* 0x00007610ff057816 */ /* 0x000fe20000000005 */
[----:B---3--:R-:W-:Y:S02]  /*65aa0*/  @!P0 IMAD.MOV.U32 R7, RZ, RZ, R14 ;  /* 0x000000ffff078224 */ /* 0x008fe400078e000e */
[----:B------:R-:W-:-:S03]  /*65ab0*/  @!P0 IMAD.MOV.U32 R6, RZ, RZ, R13 ;  /* 0x000000ffff068224 */ /* 0x000fc600078e000d */
[----:B------:R4:W3:Y:S04]  /*65ac0*/  @!P0 LDG.E.U8 R5, desc[UR24][R8.64] ;  /* 0x0000001808058981 */ /* 0x0008e8000c1e1100 */
[----:B------:R0:W3:Y:S01]  /*65ad0*/  @!P0 LDG.E.U8 R4, desc[UR24][R6.64] ;  /* 0x0000001806048981 */ /* 0x0000e2000c1e1100 */
[----:B----4-:R-:W-:Y:S01]  /*65ae0*/  @!P0 IMAD.MOV.U32 R9, RZ, RZ, R12 ;  /* 0x000000ffff098224 */ /* 0x010fe200078e000c */
[----:B0-----:R-:W-:Y:S02]  /*65af0*/  PRMT R6, RZ, 0x7610, R6 ;  /* 0x00007610ff067816 */ /* 0x001fe40000000006 */
[----:B--2---:R0:W-:Y:S04]  /*65b00*/  STL [R1+0x6b38], R2 ;  /* 0x006b380201007387 */ /* 0x0041e80000100800 */
[----:B------:R-:W2:Y:S04]  /*65b10*/  LDL R10, [R1+0x4a34] ;  /* 0x004a3400010a7983 */ /* 0x000ea80000100800 */
[----:B0-----:R-:W4:Y:S04]  /*65b20*/  LDL R2, [R1+0x4a70] ;  /* 0x004a700001027983 */ /* 0x001f280000100800 */
[----:B------:R-:W-:Y:S01]  /*65b30*/  STL [R1+0x6b0c], R3 ;  /* 0x006b0c0301007387 */ /* 0x000fe20000100800 */
[----:B------:R-:W-:-:S05]  /*65b40*/  @!P0 IMAD.MOV.U32 R8, RZ, RZ, R11 ;  /* 0x000000ffff088224 */ /* 0x000fca00078e000b */
[----:B------:R0:W4:Y:S04]  /*65b50*/  @!P0 LDG.E.U8 R6, desc[UR24][R8.64] ;  /* 0x0000001808068981 */ /* 0x000128000c1e1100 */
[----:B---3--:R1:W-:Y:S04]  /*65b60*/  STL [R1+0x6b10], R4 ;  /* 0x006b100401007387 */ /* 0x0083e80000100800 */
[----:B------:R-:W3:Y:S04]  /*65b70*/  LDL R15, [R1+0x4a44] ;  /* 0x004a4400010f7983 */ /* 0x000ee80000100800 */
[----:B------:R-:W3:Y:S04]  /*65b80*/  LDL R13, [R1+0x4a80] ;  /* 0x004a8000010d7983 */ /* 0x000ee80000100800 */
[----:B------:R4:W-:Y:S04]  /*65b90*/  STL [R1+0x6b58], R5 ;  /* 0x006b580501007387 */ /* 0x0009e80000100800 */
[----:B------:R-:W3:Y:S04]  /*65ba0*/  LDL R12, [R1+0x4a54] ;  /* 0x004a5400010c7983 */ /* 0x000ee80000100800 */
[----:B-1----:R-:W3:Y:S01]  /*65bb0*/  LDL R4, [R1+0x4a90] ;  /* 0x004a900001047983 */ /* 0x002ee20000100800 */
[----:B------:R-:W-:-:S02]  /*65bc0*/  PRMT R7, RZ, 0x7610, R7 ;  /* 0x00007610ff077816 */ /* 0x000fc40000000007 */
[----:B0-----:R-:W-:Y:S02]  /*65bd0*/  PRMT R8, RZ, 0x7610, R8 ;  /* 0x00007610ff087816 */ /* 0x001fe40000000008 */
[----:B------:R-:W-:Y:S01]  /*65be0*/  PRMT R9, RZ, 0x7610, R9 ;  /* 0x00007610ff097816 */ /* 0x000fe20000000009 */
[----:B--2---:R-:W-:Y:S02]  /*65bf0*/  @!P0 IMAD.MOV.U32 R11, RZ, RZ, R10 ;  /* 0x000000ffff0b8224 */ /* 0x004fe400078e000a */
[----:B----4-:R-:W-:-:S05]  /*65c00*/  @!P0 IMAD.MOV.U32 R10, RZ, RZ, R2 ;  /* 0x000000ffff0a8224 */ /* 0x010fca00078e0002 */
[----:B------:R3:W2:Y:S04]  /*65c10*/  @!P0 LDG.E.U8 R7, desc[UR24][R10.64] ;  /* 0x000000180a078981 */ /* 0x0006a8000c1e1100 */
[----:B------:R0:W-:Y:S04]  /*65c20*/  STL [R1+0x6b3c], R6 ;  /* 0x006b3c0601007387 */ /* 0x0001e80000100800 */
[----:B------:R-:W4:Y:S04]  /*65c30*/  LDL R14, [R1+0x4a64] ;  /* 0x004a6400010e7983 */ /* 0x000f280000100800 */
[----:B------:R-:W4:Y:S04]  /*65c40*/  LDL R5, [R1+0x4aa0] ;  /* 0x004aa00001057983 */ /* 0x000f280000100800 */
[----:B------:R-:W4:Y:S04]  /*65c50*/  LDL R3, [R1+0x4a74] ;  /* 0x004a740001037983 */ /* 0x000f280000100800 */
[----:B------:R-:W4:Y:S01]  /*65c60*/  LDL R2, [R1+0x4ab0] ;  /* 0x004ab00001027983 */ /* 0x000f220000100800 */
[----:B---3--:R-:W-:-:S02]  /*65c70*/  @!P0 IMAD.MOV.U32 R11, RZ, RZ, R15 ;  /* 0x000000ffff0b8224 */ /* 0x008fc400078e000f */
[----:B------:R-:W-:Y:S02]  /*65c80*/  @!P0 IMAD.MOV.U32 R10, RZ, RZ, R13 ;  /* 0x000000ffff0a8224 */ /* 0x000fe400078e000d */
[----:B------:R-:W-:-:S03]  /*65c90*/  @!P0 IMAD.MOV.U32 R13, RZ, RZ, R12 ;  /* 0x000000ffff0d8224 */ /* 0x000fc600078e000c */
[----:B------:R1:W3:Y:S01]  /*65ca0*/  @!P0 LDG.E.U8 R8, desc[UR24][R10.64] ;  /* 0x000000180a088981 */ /* 0x0002e2000c1e1100 */
[----:B------:R-:W-:-:S05]  /*65cb0*/  @!P0 IMAD.MOV.U32 R12, RZ, RZ, R4 ;  /* 0x000000ffff0c8224 */ /* 0x000fca00078e0004 */
[----:B------:R4:W3:Y:S01]  /*65cc0*/  @!P0 LDG.E.U8 R9, desc[UR24][R12.64] ;  /* 0x000000180c098981 */ /* 0x0008e2000c1e1100 */
[----:B-1----:R-:W-:-:S03]  /*65cd0*/  PRMT R10, RZ, 0x7610, R10 ;  /* 0x00007610ff0a7816 */ /* 0x002fc6000000000a */
[----:B--2---:R1:W-:Y:S04]  /*65ce0*/  STL [R1+0x6b14], R7 ;  /* 0x006b140701007387 */ /* 0x0043e80000100800 */
[----:B0-----:R-:W2:Y:S04]  /*65cf0*/  LDL R6, [R1+0x4ac0] ;  /* 0x004ac00001067983 */ /* 0x001ea80000100800 */
[----:B-1----:R-:W2:Y:S01]  /*65d00*/  LDL R7, [R1+0x4a84] ;  /* 0x004a840001077983 */ /* 0x002ea20000100800 */
[----:B----4-:R-:W-:Y:S02]  /*65d10*/  @!P0 IMAD.MOV.U32 R12, RZ, RZ, R5 ;  /* 0x000000ffff0c8224 */ /* 0x010fe400078e0005 */
[----:B------:R-:W-:-:S05]  /*65d20*/  @!P0 IMAD.MOV.U32 R13, RZ, RZ, R14 ;  /* 0x000000ffff0d8224 */ /* 0x000fca00078e000e */
[----:B------:R0:W4:Y:S04]  /*65d30*/  @!P0 LDG.E.U8 R10, desc[UR24][R12.64] ;  /* 0x000000180c0a8981 */ /* 0x000128000c1e1100 */
[----:B---3--:R-:W-:Y:S04]  /*65d40*/  STL [R1+0x6b18], R8 ;  /* 0x006b180801007387 */ /* 0x008fe80000100800 */
[----:B------:R-:W3:Y:S04]  /*65d50*/  LDL R4, [R1+0x4ad0] ;  /* 0x004ad00001047983 */ /* 0x000ee80000100800 */
[----:B------:R-:W-:Y:S04]  /*65d60*/  STL [R1+0x6b5c], R9 ;  /* 0x006b5c0901007387 */ /* 0x000fe80000100800 */
[----:B------:R-:W3:Y:S01]  /*65d70*/  LDL R5, [R1+0x4a94] ;  /* 0x004a940001057983 */ /* 0x000ee20000100800 */
[----:B------:R-:W-:Y:S01]  /*65d80*/  PRMT R11, RZ, 0x7610, R11 ;  /* 0x00007610ff0b7816 */ /* 0x000fe2000000000b */
[----:B------:R-:W-:-:S02]  /*65d90*/  @!P0 IMAD.MOV.U32 R14, RZ, RZ, R2 ;  /* 0x000000ffff0e8224 */ /* 0x000fc400078e0002 */
[----:B------:R-:W-:Y:S01]  /*65da0*/  @!P0 IMAD.MOV.U32 R15, RZ, RZ, R3 ;  /* 0x000000ffff0f8224 */ /* 0x000fe200078e0003 */
[----:B0-----:R-:W-:-:S04]  /*65db0*/  PRMT R12, RZ, 0x7610, R12 ;  /* 0x00007610ff0c7816 */ /* 0x001fc8000000000c */
[----:B------:R2:W3:Y:S01]  /*65dc0*/  @!P0 LDG.E.U8 R11, desc[UR24][R14.64] ;  /* 0x000000180e0b8981 */ /* 0x0004e2000c1e1100 */
[----:B------:R-:W-:Y:S01]  /*65dd0*/  PRMT R13, RZ, 0x7610, R13 ;  /* 0x00007610ff0d7816 */ /* 0x000fe2000000000d */
[----:B--2---:R-:W-:Y:S02]  /*65de0*/  @!P0 IMAD.MOV.U32 R14, RZ, RZ, R6 ;  /* 0x000000ffff0e8224 */ /* 0x004fe400078e0006 */
[----:B------:R-:W-:-:S05]  /*65df0*/  @!P0 IMAD.MOV.U32 R15, RZ, RZ, R7 ;  /* 0x000000ffff0f8224 */ /* 0x000fca00078e0007 */
[----:B------:R3:W2:Y:S04]  /*65e00*/  @!P0 LDG.E.U8 R12, desc[UR24][R14.64] ;  /* 0x000000180e0c8981 */ /* 0x0006a8000c1e1100 */
[----:B----4-:R0:W-:Y:S04]  /*65e10*/  STL [R1+0x6b40], R10 ;  /* 0x006b400a01007387 */ /* 0x0101e80000100800 */
[----:B------:R-:W4:Y:S04]  /*65e20*/  LDL R3, [R1+0x4aa4] ;  /* 0x004aa40001037983 */ /* 0x000f280000100800 */
[----:B------:R-:W4:Y:S01]  /*65e30*/  LDL R2, [R1+0x4ae0] ;  /* 0x004ae00001027983 */ /* 0x000f220000100800 */
[----:B---3--:R-:W-:-:S02]  /*65e40*/  @!P0 IMAD.MOV.U32 R14, RZ, RZ, R4 ;  /* 0x000000ffff0e8224 */ /* 0x008fc400078e0004 */
[----:B------:R-:W-:-:S05]  /*65e50*/  @!P0 IMAD.MOV.U32 R15, RZ, RZ, R5 ;  /* 0x000000ffff0f8224 */ /* 0x000fca00078e0005 */
[----:B------:R4:W3:Y:S04]  /*65e60*/  @!P0 LDG.E.U8 R13, desc[UR24][R14.64] ;  /* 0x000000180e0d8981 */ /* 0x0008e8000c1e1100 */
[----:B------:R1:W-:Y:S04]  /*65e70*/  STL [R1+0x6b1c], R11 ;  /* 0x006b1c0b01007387 */ /* 0x0003e80000100800 */
[----:B0-----:R-:W3:Y:S04]  /*65e80*/  LDL R10, [R1+0x4af0] ;  /* 0x004af000010a7983 */ /* 0x001ee80000100800 */
[----:B------:R-:W3:Y:S04]  /*65e90*/  LDL R8, [R1+0x4b00] ;  /* 0x004b000001087983 */ /* 0x000ee80000100800 */
[----:B-1----:R-:W3:Y:S04]  /*65ea0*/  LDL R11, [R1+0x4ab4] ;  /* 0x004ab400010b7983 */ /* 0x002ee80000100800 */
[----:B--2---:R-:W-:Y:S04]  /*65eb0*/  STL [R1+0x6b20], R12 ;  /* 0x006b200c01007387 */ /* 0x004fe80000100800 */
[----:B------:R-:W2:Y:S04]  /*65ec0*/  LDL R9, [R1+0x4ac4] ;  /* 0x004ac40001097983 */ /* 0x000ea80000100800 */
[----:B------:R-:W2:Y:S04]  /*65ed0*/  LDL R7, [R1+0x4ad4] ;  /* 0x004ad40001077983 */ /* 0x000ea80000100800 */
[----:B------:R-:W2:Y:S04]  /*65ee0*/  LDL R6, [R1+0x4b10] ;  /* 0x004b100001067983 */ /* 0x000ea80000100800 */
[----:B------:R-:W2:Y:S04]  /*65ef0*/  LDL R5, [R1+0x4ae4] ;  /* 0x004ae40001057983 */ /* 0x000ea80000100800 */
[----:B------:R-:W2:Y:S01]  /*65f00*/  LDL R4, [R1+0x4b20] ;  /* 0x004b200001047983 */ /* 0x000ea20000100800 */
[----:B----4-:R-:W-:-:S02]  /*65f10*/  @!P0 IMAD.MOV.U32 R14, RZ, RZ, R2 ;  /* 0x000000ffff0e8224 */ /* 0x010fc400078e0002 */
[----:B------:R-:W-:Y:S01]  /*65f20*/  @!P0 IMAD.MOV.U32 R15, RZ, RZ, R3 ;  /* 0x000000ffff0f8224 */ /* 0x000fe200078e0003 */
[----:B---3--:R-:W-:Y:S04]  /*65f30*/  STL [R1+0x6b60], R13 ;  /* 0x006b600d01007387 */ /* 0x008fe80000100800 */
[----:B------:R-:W3:Y:S04]  /*65f40*/  LDL R3, [R1+0x4af4] ;  /* 0x004af40001037983 */ /* 0x000ee80000100800 */
[----:B------:R-:W4:Y:S01]  /*65f50*/  LDL R2, [R1+0x4b24] ;  /* 0x004b240001027983 */ /* 0x000f220000100800 */
[----:B------:R-:W-:-:S02]  /*65f60*/  PRMT R17, RZ, 0x7610, R17 ;  /* 0x00007610ff117816 */ /* 0x000fc40000000011 */
[----:B------:R-:W-:-:S04]  /*65f70*/  PRMT R19, RZ, 0x7610, R19 ;  /* 0x00007610ff137816 */ /* 0x000fc80000000013 */
[----:B------:R0:W3:Y:S01]  /*65f80*/  @!P0 LDG.E.U8 R17, desc[UR24][R14.64] ;  /* 0x000000180e118981 */ /* 0x0000e2000c1e1100 */
[----:B------:R-:W-:Y:S01]  /*65f90*/  PRMT R21, RZ, 0x7610, R21 ;  /* 0x00007610ff157816 */ /* 0x000fe20000000015 */
[----:B0-----:R-:W-:Y:S02]  /*65fa0*/  @!P0 IMAD.MOV.U32 R14, RZ, RZ, R10 ;  /* 0x000000ffff0e8224 */ /* 0x001fe400078e000a */
[----:B------:R-:W-:-:S05]  /*65fb0*/  @!P0 IMAD.MOV.U32 R15, RZ, RZ, R11 ;  /* 0x000000ffff0f8224 */ /* 0x000fca00078e000b */
[----:B------:R0:W4:Y:S01]  /*65fc0*/  @!P0 LDG.E.U8 R19, desc[UR24][R14.64] ;  /* 0x000000180e138981 */ /* 0x000122000c1e1100 */
[----:B------:R-:W-:Y:S01]  /*65fd0*/  PRMT R23, RZ, 0x7610, R23 ;  /* 0x00007610ff177816 */ /* 0x000fe20000000017 */
[----:B0-----:R-:W-:Y:S01]  /*65fe0*/  @!P0 IMAD.MOV.U32 R14, RZ, RZ, R8 ;  /* 0x000000ffff0e8224 */ /* 0x001fe200078e0008 */
[----:B------:R-:W-:Y:S02]  /*65ff0*/  PRMT R24, RZ, 0x7610, R24 ;  /* 0x00007610ff187816 */ /* 0x000fe40000000018 */
[----:B------:R-:W-:Y:S01]  /*66000*/  PRMT R25, RZ, 0x7610, R25 ;  /* 0x00007610ff197816 */ /* 0x000fe20000000019 */
[----:B--2---:R-:W-:-:S05]  /*66010*/  @!P0 IMAD.MOV.U32 R15, RZ, RZ, R9 ;  /* 0x000000ffff0f8224 */ /* 0x004fca00078e0009 */
[----:B------:R0:W2:Y:S02]  /*66020*/  @!P0 LDG.E.U8 R21, desc[UR24][R14.64] ;  /* 0x000000180e158981 */ /* 0x0000a4000c1e1100 */
[----:B0-----:R-:W-:Y:S02]  /*66030*/  @!P0 IMAD.MOV.U32 R14, RZ, RZ, R6 ;  /* 0x000000ffff0e8224 */ /* 0x001fe400078e0006 */
[----:B------:R-:W-:-:S05]  /*66040*/  @!P0 IMAD.MOV.U32 R15, RZ, RZ, R7 ;  /* 0x000000ffff0f8224 */ /* 0x000fca00078e0007 */
[----:B------:R0:W2:Y:S02]  /*66050*/  @!P0 LDG.E.U8 R23, desc[UR24][R14.64] ;  /* 0x000000180e178981 */ /* 0x0000a4000c1e1100 */
[----:B0-----:R-:W-:Y:S02]  /*66060*/  @!P0 IMAD.MOV.U32 R14, RZ, RZ, R4 ;  /* 0x000000ffff0e8224 */ /* 0x001fe400078e0004 */
[----:B------:R-:W-:Y:S01]  /*66070*/  @!P0 IMAD.MOV.U32 R15, RZ, RZ, R5 ;  /* 0x000000ffff0f8224 */ /* 0x000fe200078e0005 */
[----:B---3--:R-:W-:Y:S04]  /*66080*/  STL [R1+0x6b44], R17 ;  /* 0x006b441101007387 */ /* 0x008fe80000100800 */
[----:B------:R-:W-:Y:S04]  /*66090*/  LDS.U8 R4, [R0+UR4+0x2000] ;  /* 0x0020000400047984 */ /* 0x000fe80008000000 */
[----:B------:R4:W3:Y:S02]  /*660a0*/  @!P0 LDG.E.U8 R24, desc[UR24][R14.64] ;  /* 0x000000180e188981 */ /* 0x0008e4000c1e1100 */
[----:B----4-:R-:W-:-:S02]  /*660b0*/  @!P0 IMAD.MOV.U32 R14, RZ, RZ, R2 ;  /* 0x000000ffff0e8224 */ /* 0x010fc400078e0002 */
[----:B------:R-:W-:Y:S01]  /*660c0*/  @!P0 IMAD.MOV.U32 R15, RZ, RZ, R3 ;  /* 0x000000ffff0f8224 */ /* 0x000fe200078e0003 */
[----:B------:R-:W-:Y:S04]  /*660d0*/  LDS.U8 R2, [R0+UR4+0x8] ;  /* 0x0000080400027984 */ /* 0x000fe80008000000 */
[----:B------:R-:W-:Y:S04]  /*660e0*/  STL [R1+0x6b24], R19 ;  /* 0x006b241301007387 */ /* 0x000fe80000100800 */
[----:B------:R0:W4:Y:S04]  /*660f0*/  @!P0 LDG.E.U8 R25, desc[UR24][R14.64] ;  /* 0x000000180e198981 */ /* 0x000128000c1e1100 */
[----:B------:R-:W-:Y:S04]  /*66100*/  LDS.U8 R3, [R0+UR4+0x200] ;  /* 0x0002000400037984 */ /* 0x000fe80008000000 */
[----:B0-----:R-:W0:Y:S04]  /*66110*/  LDS.U8 R15, [R0+UR4] ;  /* 0x00000004000f7984 */ /* 0x001e280008000000 */
[----:B------:R-:W1:Y:S04]  /*66120*/  LDS.U8 R14, [R0+UR4+0x208] ;  /* 0x00020804000e7984 */ /* 0x000e680008000000 */
[----:B--2---:R-:W-:Y:S04]  /*66130*/  STL [R1+0x6b28], R21 ;  /* 0x006b281501007387 */ /* 0x004fe80000100800 */
[----:B------:R-:W-:Y:S04]  /*66140*/  STL [R1+0x6b64], R23 ;  /* 0x006b641701007387 */ /* 0x000fe80000100800 */
[----:B---3--:R-:W-:Y:S04]  /*66150*/  STL [R1+0x6b2c], R24 ;  /* 0x006b2c1801007387 */ /* 0x008fe80000100800 */
[----:B----4-:R-:W-:Y:S04]  /*66160*/  STL [R1+0x6b48], R25 ;  /* 0x006b481901007387 */ /* 0x010fe80000100800 */
[----:B0-----:R-:W-:Y:S04]  /*66170*/  STL [R1+0x6b4c], R15 ;  /* 0x006b4c0f01007387 */ /* 0x001fe80000100800 */
[----:B-1----:R-:W-:Y:S04]  /*66180*/  STL [R1+0x6b68], R14 ;  /* 0x006b680e01007387 */ /* 0x002fe80000100800 */
[----:B------:R-:W-:Y:S04]  /*66190*/  STL [R1+0x39c], R2 ;  /* 0x00039c0201007387 */ /* 0x000fe80000100800 */
[----:B------:R-:W0:Y:S04]  /*661a0*/  LDS.U8 R2, [R0+UR4+0x2208] ;  /* 0x0022080400027984 */ /* 0x000e280008000000 */
[----:B------:R-:W-:Y:S04]  /*661b0*/  STL [R1+0x398], R3 ;  /* 0x0003980301007387 */ /* 0x000fe80000100800 */
[----:B------:R-:W1:Y:S04]  /*661c0*/  LDS.U8 R3, [R0+UR4+0x2008] ;  /* 0x0020080400037984 */ /* 0x000e680008000000 */
[----:B------:R-:W-:Y:S04]  /*661d0*/  STL [R1+0x3a4], R4 ;  /* 0x0003a40401007387 */ /* 0x000fe80000100800 */
[----:B------:R-:W2:Y:S04]  /*661e0*/  LDS.U8 R4, [R0+UR4+0x2200] ;  /* 0x0022000400047984 */ /* 0x000ea80008000000 */
[----:B0-----:R-:W-:Y:S04]  /*661f0*/  STL [R1+0x3a0], R2 ;  /* 0x0003a00201007387 */ /* 0x001fe80000100800 */
[----:B------:R-:W0:Y:S04]  /*66200*/  LDS.U8 R2, [R0+UR4+0x4000] ;  /* 0x0040000400027984 */ /* 0x000e280008000000 */
[----:B-1----:R-:W-:Y:S04]  /*66210*/  STL [R1+0x3ac], R3 ;  /* 0x0003ac0301007387 */ /* 0x002fe80000100800 */
[----:B------:R-:W1:Y:S04]  /*66220*/  LDS.U8 R3, [R0+UR4+0x4208] ;  /* 0x0042080400037984 */ /* 0x000e680008000000 */
[----:B--2---:R-:W-:Y:S04]  /*66230*/  STL [R1+0x3a8], R4 ;  /* 0x0003a80401007387 */ /* 0x004fe80000100800 */
        /* <DEDUP_REMOVED lines=231> */
[----:B-1----:R1:W-:Y:S04]  /*670b0*/  STL [R1+0x4e4c], R3 ;  /* 0x004e4c0301007387 */ /* 0x0023e80000100800 */
[----:B--2---:R-:W-:Y:S04]  /*670c0*/  STL [R1+0x4e58], R4 ;  /* 0x004e580401007387 */ /* 0x004fe80000100800 */
[----:B------:R-:W2:Y:S04]  /*670d0*/  LDS.U8 R4, [R0+UR4+0xe188] ;  /* 0x00e1880400047984 */ /* 0x000ea80008000000 */
[----:B0-----:R-:W-:Y:S04]  /*670e0*/  STL [R1+0x4e54], R2 ;  /* 0x004e540201007387 */ /* 0x001fe80000100800 */
[----:B------:R-:W0:Y:S01]  /*670f0*/  LDS.U8 R2, [R0+UR4+0xe380] ;  /* 0x00e3800400027984 */ /* 0x000e220008000000 */
[----:B-1----:R-:W-:-:S03]  /*67100*/  LOP3.LUT R3, R0, 0x410, RZ, 0x3c, !PT ;  /* 0x0000041000037812 */ /* 0x002fc600078e3cff */
[----:B------:R-:W-:Y:S04]  /*67110*/  STL [R1+0x5140], R0 ;  /* 0x0051400001007387 */ /* 0x000fe80000100800 */
[----:B--2---:R-:W-:Y:S04]  /*67120*/  STL [R1+0x4e60], R4 ;  /* 0x004e600401007387 */ /* 0x004fe80000100800 */
[----:B------:R-:W1:Y:S04]  /*67130*/  LDS.U8 R4, [R3+UR4] ;  /* 0x0000000403047984 */ /* 0x000e680008000000 */
[----:B------:R-:W2:Y:S04]  /*67140*/  LDS.U8 R0, [R3+UR4+0x208] ;  /* 0x0002080403007984 */ /* 0x000ea80008000000 */
[----:B------:R-:W-:Y:S04]  /*67150*/  LDS.U8 R5, [R3+UR4+0x8388] ;  /* 0x0083880403057984 */ /* 0x000fe80008000000 */
        /* <DEDUP_REMOVED lines=219> */
[----:B--2---:R-:W-:Y:S04]  /*67f10*/  STL [R1+0x2074], R0 ;  /* 0x0020740001007387 */ /* 0x004fe80000100800 */
[----:B------:R-:W1:Y:S04]  /*67f20*/  LDS.U8 R4, [R3+UR4+0x6380] ;  /* 0x0063800403047984 */ /* 0x000e680008000000 */
[----:B------:R-:W2:Y:S04]  /*67f30*/  LDS.U8 R0, [R3+UR4+0x8180] ;  /* 0x0081800403007984 */ /* 0x000ea80008000000 */
[----:B0-----:R0:W-:Y:S04]  /*67f40*/  STL [R1+0x2080], R2 ;  /* 0x0020800201007387 */ /* 0x0011e80000100800 */
[----:B0-----:R-:W3:Y:S04]  /*67f50*/  LDL R2, [R1+0x20b4] ;  /* 0x0020b40001027983 */ /* 0x001ee80000100800 */
[----:B-1----:R-:W-:Y:S04]  /*67f60*/  STL [R1+0x207c], R4 ;  /* 0x00207c0401007387 */ /* 0x002fe80000100800 */
[----:B--2---:R-:W-:Y:S04]  /*67f70*/  STL [R1+0x4c48], R0 ;  /* 0x004c480001007387 */ /* 0x004fe80000100800 */
[----:B------:R-:W0:Y:S04]  /*67f80*/  LDS.U8 R0, [R3+UR4+0x8188] ;  /* 0x0081880403007984 */ /* 0x000e280008000000 */
        /* <DEDUP_REMOVED lines=26> */
[----:B0-----:R-:W-:Y:S04]  /*68130*/  STL [R1+0x5060], R0 ;  /* 0x0050600001007387 */ /* 0x001fe80000100800 */
[----:B-1----:R-:W-:Y:S04]  /*68140*/  STL [R1+0x505c], R4 ;  /* 0x00505c0401007387 */ /* 0x002fe80000100800 */
[----:B---3--:R-:W0:Y:S04]  /*68150*/  LDS.U8 R3, [R2+UR4] ;  /* 0x0000000402037984 */ /* 0x008e280008000000 */
[----:B------:R-:W1:Y:S04]  /*68160*/  LDS.U8 R0, [R2+UR4+0x208] ;  /* 0x0002080402007984 */ /* 0x000e680008000000 */
        /* <DEDUP_REMOVED lines=201> */
[----:B-1----:R-:W-:Y:S04]  /*68e00*/  STL [R1+0x1904], R0 ;  /* 0x0019040001007387 */ /* 0x002fe80000100800 */
[----:B------:R-:W0:Y:S04]  /*68e10*/  LDS.U8 R0, [R2+UR4+0x2380] ;  /* 0x0023800402007984 */ /* 0x000e280008000000 */
[----:B------:R-:W1:Y:S04]  /*68e20*/  LDS.U8 R3, [R2+UR4+0x2188] ;  /* 0x0021880402037984 */ /* 0x000e680008000000 */
[----:B--2---:R-:W-:Y:S04]  /*68e30*/  STL [R1+0x1900], R4 ;  /* 0x0019000401007387 */ /* 0x004fe80000100800 */
[----:B------:R-:W-:Y:S04]  /*68e40*/  LDS.U8 R4, [R2+UR4+0x4388] ;  /* 0x0043880402047984 */ /* 0x000fe80008000000 */
[----:B0-----:R-:W-:Y:S04]  /*68e50*/  STL [R1+0x6098], R0 ;  /* 0x0060980001007387 */ /* 0x001fe80000100800 */
[----:B------:R-:W0:Y:S04]  /*68e60*/  LDS.U8 R0, [R2+UR4+0x4180] ;  /* 0x0041800402007984 */ /* 0x000e280008000000 */
[----:B-1----:R-:W-:Y:S04]  /*68e70*/  STL [R1+0x190c], R3 ;  /* 0x00190c0301007387 */ /* 0x002fe80000100800 */
[----:B------:R-:W1:Y:S04]  /*68e80*/  LDS.U8 R3, [R2+UR4+0x4188] ;  /* 0x0041880402037984 */ /* 0x000e680008000000 */
[----:B0-----:R-:W-:Y:S04]  /*68e90*/  STL [R1+0x1e68], R0 ;  /* 0x001e680001007387 */ /* 0x001fe80000100800 */
[----:B------:R-:W0:Y:S04]  /*68ea0*/  LDS.U8 R0, [R2+UR4+0x4380] ;  /* 0x0043800402007984 */ /* 0x000e280008000000 */
[----:B------:R-:W-:Y:S04]  /*68eb0*/  STL [R1+0x1e64], R4 ;  /* 0x001e640401007387 */ /* 0x000fe80000100800 */
[----:B------:R-:W2:Y:S04]  /*68ec0*/  LDS.U8 R4, [R2+UR4+0x6180] ;  /* 0x0061800402047984 */ /* 0x000ea80008000000 */
[----:B-1----:R-:W-:Y:S04]  /*68ed0*/  STL [R1+0x1e70], R3 ;  /* 0x001e700301007387 */ /* 0x002fe80000100800 */
[----:B------:R-:W1:Y:S04]  /*68ee0*/  LDS.U8 R3, [R2+UR4+0x6388] ;  /* 0x0063880402037984 */ /* 0x000e680008000000 */
[----:B0-----:R-:W-:Y:S04]  /*68ef0*/  STL [R1+0x1e6c], R0 ;  /* 0x001e6c0001007387 */ /* 0x001fe80000100800 */
[----:B------:R-:W0:Y:S04]  /*68f00*/  LDS.U8 R0, [R2+UR4+0x6188] ;  /* 0x0061880402007984 */ /* 0x000e280008000000 */
[----:B--2---:R-:W-:Y:S04]  /*68f10*/  STL [R1+0x1e78], R4 ;  /* 0x001e780401007387 */ /* 0x004fe80000100800 */
[----:B------:R-:W2:Y:S04]  /*68f20*/  LDS.U8 R4, [R2+UR4+0x6380] ;  /* 0x0063800402047984 */ /* 0x000ea80008000000 */
[----:B-1----:R-:W-:Y:S04]  /*68f30*/  STL [R1+0x1e74], R3 ;  /* 0x001e740301007387 */ /* 0x002fe80000100800 */
[----:B------:R-:W1:Y:S04]  /*68f40*/  LDS.U8 R3, [R2+UR4+0x8180] ;  /* 0x0081800402037984 */ /* 0x000e680008000000 */
[----:B0-----:R0:W-:Y:S04]  /*68f50*/  STL [R1+0x1e80], R0 ;  /* 0x001e800001007387 */ /* 0x0011e80000100800 */
[----:B0-----:R-:W3:Y:S04]  /*68f60*/  LDL R0, [R1+0x20b0] ;  /* 0x0020b00001007983 */ /* 0x001ee80000100800 */
[----:B--2---:R-:W-:Y:S04]  /*68f70*/  STL [R1+0x1e7c], R4 ;  /* 0x001e7c0401007387 */ /* 0x004fe80000100800 */
[----:B------:R-:W0:Y:S04]  /*68f80*/  LDS.U8 R4, [R2+UR4+0x8388] ;  /* 0x0083880402047984 */ /* 0x000e280008000000 */
[----:B-1----:R-:W-:Y:S04]  /*68f90*/  STL [R1+0x22a8], R3 ;  /* 0x0022a80301007387 */ /* 0x002fe80000100800 */
[----:B------:R-:W1:Y:S04]  /*68fa0*/  LDS.U8 R3, [R2+UR4+0x8188] ;  /* 0x0081880402037984 */ /* 0x000e680008000000 */
[----:B0-----:R-:W-:Y:S04]  /*68fb0*/  STL [R1+0x22a4], R4 ;  /* 0x0022a40401007387 */ /* 0x001fe80000100800 */
[----:B------:R-:W0:Y:S04]  /*68fc0*/  LDS.U8 R4, [R2+UR4+0xa180] ;  /* 0x00a1800402047984 */ /* 0x000e280008000000 */
[----:B-1----:R-:W-:Y:S04]  /*68fd0*/  STL [R1+0x22b0], R3 ;  /* 0x0022b00301007387 */ /* 0x002fe80000100800 */
        /* <DEDUP_REMOVED lines=19> */
[----:B------:R-:W4:Y:S04]  /*69110*/  LDS.U8 R2, [R2+UR4+0xe380] ;  /* 0x00e3800402027984 */ /* 0x000f280008000000 */
[----:B--2---:R-:W-:Y:S04]  /*69120*/  STL [R1+0x4e78], R5 ;  /* 0x004e780501007387 */ /* 0x004fe80000100800 */
[----:B0-----:R-:W-:Y:S04]  /*69130*/  STL [R1+0x4e74], R4 ;  /* 0x004e740401007387 */ /* 0x001fe80000100800 */
[----:B-1----:R-:W-:Y:S04]  /*69140*/  STL [R1+0x4e80], R3 ;  /* 0x004e800301007387 */ /* 0x002fe80000100800 */
[----:B----4-:R-:W-:Y:S04]  /*69150*/  STL [R1+0x4e7c], R2 ;  /* 0x004e7c0201007387 */ /* 0x010fe80000100800 */
        /* <DEDUP_REMOVED lines=224> */
[----:B--2---:R2:W-:Y:S04]  /*69f60*/  STL [R1+0x20bc], R2 ;  /* 0x0020bc0201007387 */ /* 0x0045e80000100800 */
[----:B--2---:R-:W2:Y:S04]  /*69f70*/  LDL R2, [R1+0x20ac] ;  /* 0x0020ac0001027983 */ /* 0x004ea80000100800 */
[----:B0-----:R-:W-:Y:S04]  /*69f80*/  STL [R1+0x209c], R4 ;  /* 0x00209c0401007387 */ /* 0x001fe80000100800 */
        /* <DEDUP_REMOVED lines=8> */
[----:B------:R-:W3:Y:S04]  /*6a010*/  LDS.U8 R5, [R0+UR4+0xa188] ;  /* 0x00a1880400057984 */ /* 0x000ee80008000000 */
[----:B0-----:R-:W-:Y:S04]  /*6a020*/  STL [R1+0x4c78], R4 ;  /* 0x004c780401007387 */ /* 0x001fe80000100800 */
[----:B------:R-:W0:Y:S04]  /*6a030*/  LDS.U8 R4, [R0+UR4+0xa380] ;  /* 0x00a3800400047984 */ /* 0x000e280008000000 */
[----:B-1----:R-:W-:Y:S04]  /*6a040*/  STL [R1+0x4c74], R3 ;  /* 0x004c740301007387 */ /* 0x002fe80000100800 */
[----:B------:R-:W1:Y:S04]  /*6a050*/  LDS.U8 R3, [R0+UR4+0xc180] ;  /* 0x00c1800400037984 */ /* 0x000e680008000000 */
[----:B---3--:R-:W-:Y:S04]  /*6a060*/  STL [R1+0x4c80], R5 ;  /* 0x004c800501007387 */ /* 0x008fe80000100800 */
        /* <DEDUP_REMOVED lines=11> */
[----:B------:R-:W4:Y:S04]  /*6a120*/  LDS.U8 R0, [R0+UR4+0xe380] ;  /* 0x00e3800400007984 */ /* 0x000f280008000000 */
[----:B---3--:R-:W-:Y:S04]  /*6a130*/  STL [R1+0x5078], R5 ;  /* 0x0050780501007387 */ /* 0x008fe80000100800 */
[----:B0-----:R-:W-:Y:S04]  /*6a140*/  STL [R1+0x5074], R4 ;  /* 0x0050740401007387 */ /* 0x001fe80000100800 */
[----:B-1----:R-:W-:Y:S04]  /*6a150*/  STL [R1+0x5080], R3 ;  /* 0x0050800301007387 */ /* 0x002fe80000100800 */
[----:B----4-:R-:W-:Y:S04]  /*6a160*/  STL [R1+0x507c], R0 ;  /* 0x00507c0001007387 */ /* 0x010fe80000100800 */
[----:B--2---:R-:W0:Y:S04]  /*6a170*/  LDS.U8 R4, [R2+UR4] ;  /* 0x0000000402047984 */ /* 0x004e280008000000 */
        /* <DEDUP_REMOVED lines=652> */
[----:B------:R-:W-:Y:S04]  /*6ca40*/  LDS.U8 R3, [R2+UR4+0x2108] ;  /* 0x0021080402037984 */ /* 0x000fe80008000000 */
[----:B--2---:R-:W-:Y:S04]  /*6ca50*/  STL [R1+0x18c4], R0 ;  /* 0x0018c40001007387 */ /* 0x004fe80000100800 */
[----:B------:R-:W1:Y:S04]  /*6ca60*/  LDS.U8 R0, [R2+UR4+0x2300] ;  /* 0x0023000402007984 */ /* 0x000e680008000000 */
[----:B0-----:R-:W-:Y:S04]  /*6ca70*/  STL [R1+0x18c0], R4 ;  /* 0x0018c00401007387 */ /* 0x001fe80000100800 */
[----:B-1----:R-:W-:Y:S04]  /*6ca80*/  STL [R1+0x6208], R0 ;  /* 0x0062080001007387 */ /* 0x002fe80000100800 */
[----:B------:R-:W-:Y:S04]  /*6ca90*/  STL [R1+0x18cc], R3 ;  /* 0x0018cc0301007387 */ /* 0x000fe80000100800 */
[----:B------:R-:W0:Y:S04]  /*6caa0*/  LDS.U8 R3, [R2+UR4+0x4100] ;  /* 0x0041000402037984 */ /* 0x000e280008000000 */
[----:B------:R-:W1:Y:S04]  /*6cab0*/  LDS.U8 R4, [R2+UR4+0x4308] ;  /* 0x0043080402047984 */ /* 0x000e680008000000 */
        /* <DEDUP_REMOVED lines=85> */
[----:B------:R-:W-:Y:S04]  /*6d010*/  STL [R1+0x22f0], R5 ;  /* 0x0022f00501007387 */ /* 0x000fe80000100800 */
[----:B------:R-:W3:Y:S04]  /*6d020*/  LDS.U8 R5, [R2+UR4+0xa388] ;  /* 0x00a3880402057984 */ /* 0x000ee80008000000 */
[----:B-1----:R-:W-:Y:S04]  /*6d030*/  STL [R1+0x22ec], R4 ;  /* 0x0022ec0401007387 */ /* 0x002fe80000100800 */
[----:B------:R-:W1:Y:S04]  /*6d040*/  LDS.U8 R4, [R2+UR4+0xa188] ;  /* 0x00a1880402047984 */ /* 0x000e680008000000 */
[----:B0-----:R-:W-:Y:S04]  /*6d050*/  STL [R1+0x22f8], R3 ;  /* 0x0022f80301007387 */ /* 0x001fe80000100800 */
[----:B------:R-:W0:Y:S04]  /*6d060*/  LDS.U8 R3, [R2+UR4+0xa380] ;  /* 0x00a3800402037984 */ /* 0x000e280008000000 */
[----:B---3--:R-:W-:Y:S04]  /*6d070*/  STL [R1+0x22f4], R5 ;  /* 0x0022f40501007387 */ /* 0x008fe80000100800 */
        /* <DEDUP_REMOVED lines=16> */
[----:B---3--:R-:W-:Y:S04]  /*6d180*/  STL [R1+0x4ec0], R5 ;  /* 0x004ec00501007387 */ /* 0x008fe80000100800 */
[----:B-1----:R-:W-:Y:S04]  /*6d190*/  STL [R1+0x4ebc], R4 ;  /* 0x004ebc0401007387 */ /* 0x002fe80000100800 */
[----:B--2---:R-:W0:Y:S04]  /*6d1a0*/  LDS.U8 R3, [R0+UR4] ;  /* 0x0000000400037984 */ /* 0x004e280008000000 */
[----:B------:R-:W1:Y:S04]  /*6d1b0*/  LDS.U8 R2, [R0+UR4+0x208] ;  /* 0x0002080400027984 */ /* 0x000e680008000000 */
[----:B------:R-:W2:Y:S04]  /*6d1c0*/  LDS.U8 R4, [R0+UR4+0x8] ;  /* 0x0000080400047984 */ /* 0x000ea80008000000 */
[----:B------:R-:W-:Y:S04]  /*6d1d0*/  LDS.U8 R14, [R0+UR4+0xc188] ;  /* 0x00c18804000e7984 */ /* 0x000fe80008000000 */
        /* <DEDUP_REMOVED lines=239> */
[----:B--2---:R2:W-:Y:S04]  /*6e0d0*/  STL [R1+0x4cbc], R4 ;  /* 0x004cbc0401007387 */ /* 0x0045e80000100800 */
[----:B------:R-:W3:Y:S04]  /*6e0e0*/  LDL.LU R21, [R1+0x38c] ;  /* 0x00038c0001157983 */ /* 0x000ee80000300800 */
[----:B0-----:R0:W-:Y:S04]  /*6e0f0*/  STL [R1+0x50a8], R3 ;  /* 0x0050a80301007387 */ /* 0x0011e80000100800 */
[----:B------:R-:W4:Y:S04]  /*6e100*/  LDL.LU R19, [R1+0x394] ;  /* 0x0003940001137983 */ /* 0x000f280000300800 */
[----:B-1----:R1:W-:Y:S04]  /*6e110*/  STL [R1+0x50a4], R2 ;  /* 0x0050a40201007387 */ /* 0x0023e80000100800 */
        /* <DEDUP_REMOVED lines=10> */
[----:B--2---:R-:W2:Y:S04]  /*6e1c0*/  LDL.LU R4, [R1+0x130] ;  /* 0x0001300001047983 */ /* 0x004ea80000300800 */
[----:B0-----:R-:W2:Y:S04]  /*6e1d0*/  LDL.LU R3, [R1+0x218] ;  /* 0x0002180001037983 */ /* 0x001ea80000300800 */
[----:B-1----:R-:W2:Y:S04]  /*6e1e0*/  LDL.LU R2, [R1+0x120] ;  /* 0x0001200001027983 */ /* 0x002ea80000300800 */
[----:B------:R-:W2:Y:S04]  /*6e1f0*/  LDL.LU R16, [R1+0x228] ;  /* 0x0002280001107983 */ /* 0x000ea80000300800 */
[----:B------:R-:W2:Y:S04]  /*6e200*/  LDL.LU R18, [R1+0x110] ;  /* 0x0001100001127983 */ /* 0x000ea80000300800 */
[----:B------:R-:W2:Y:S04]  /*6e210*/  LDL.LU R29, [R1+0x1cc] ;  /* 0x0001cc00011d7983 */ /* 0x000ea80000300800 */
[----:B------:R-:W2:Y:S04]  /*6e220*/  LDL.LU R20, [R1+0x100] ;  /* 0x0001000001147983 */ /* 0x000ea80000300800 */
[----:B------:R-:W2:Y:S04]  /*6e230*/  LDL.LU R22, [R1+0x1bc] ;  /* 0x0001bc0001167983 */ /* 0x000ea80000300800 */
[----:B------:R-:W-:Y:S04]  /*6e240*/  STL [R1+0x50b0], R14 ;  /* 0x0050b00e01007387 */ /* 0x000fe80000100800 */
[----:B------:R-:W2:Y:S04]  /*6e250*/  LDL.LU R26, [R1+0xf0] ;  /* 0x0000f000011a7983 */ /* 0x000ea80000300800 */
[----:B------:R-:W-:Y:S04]  /*6e260*/  STL [R1+0x50ac], R15 ;  /* 0x0050ac0f01007387 */ /* 0x000fe80000100800 */
[----:B------:R-:W2:Y:S04]  /*6e270*/  LDL.LU R27, [R1+0x1ac] ;  /* 0x0001ac00011b7983 */ /* 0x000ea80000300800 */
[----:B------:R-:W0:Y:S04]  /*6e280*/  LDS.U8 R14, [R0+UR4+0xe180] ;  /* 0x00e18004000e7984 */ /* 0x000e280008000000 */
[----:B0-----:R-:W-:Y:S04]  /*6e290*/  STL [R1+0x50b8], R14 ;  /* 0x0050b80e01007387 */ /* 0x001fe80000100800 */
[----:B------:R-:W2:Y:S04]  /*6e2a0*/  LDL.LU R28, [R1+0xe0] ;  /* 0x0000e000011c7983 */ /* 0x000ea80000300800 */
[----:B------:R-:W0:Y:S01]  /*6e2b0*/  LDS.U8 R14, [R0+UR4+0xe388] ;  /* 0x00e38804000e7984 */ /* 0x000e220008000000 */
[----:B------:R-:W1:Y:S03]  /*6e2c0*/  S2R R23, SR_TID.X ;  /* 0x0000000000177919 */ /* 0x000e660000002100 */
[----:B0-----:R-:W-:Y:S04]  /*6e2d0*/  STL [R1+0x50b4], R14 ;  /* 0x0050b40e01007387 */ /* 0x001fe80000100800 */
[----:B------:R-:W0:Y:S04]  /*6e2e0*/  LDS.U8 R14, [R0+UR4+0xe188] ;  /* 0x00e18804000e7984 */ /* 0x000e280008000000 */
[----:B------:R-:W0:Y:S01]  /*6e2f0*/  LDS.U8 R0, [R0+UR4+0xe380] ;  /* 0x00e3800400007984 */ /* 0x000e220008000000 */
[----:B------:R-:W-:Y:S01]  /*6e300*/  BAR.SYNC.DEFER_BLOCKING 0x0 ;  /* 0x0000000000007b1d */ /* 0x000fe20000010000 */
[----:B-1----:R-:W-:-:S05]  /*6e310*/  LOP3.LUT R24, R23, 0x3f, RZ, 0xc0, !PT ;  /* 0x0000003f17187812 */ /* 0x002fca00078ec0ff */
[----:B0-----:R-:W-:Y:S04]  /*6e320*/  STL [R1+0x50c0], R14 ;  /* 0x0050c00e01007387 */ /* 0x001fe80000100800 */
[----:B------:R-:W-:Y:S04]  /*6e330*/  STL [R1+0x50bc], R0 ;  /* 0x0050bc0001007387 */ /* 0x000fe80000100800 */
[----:B---3--:R-:W-:Y:S04]  /*6e340*/  STS.U8 [R24+UR4], R21 ;  /* 0x0000001518007988 */ /* 0x008fe80008000004 */
        /* <DEDUP_REMOVED lines=12> */
[----:B------:R-:W-:Y:S04]  /*6e410*/  STS.U8 [R24+UR4+0xc40], R3 ;  /* 0x000c400318007988 */ /* 0x000fe80008000004 */
[----:B------:R-:W-:Y:S04]  /*6e420*/  STS.U8 [R24+UR4+0xe40], R2 ;  /* 0x000e400218007988 */ /* 0x000fe80008000004 */
[----:B------:R-:W-:Y:S04]  /*6e430*/  STS.U8 [R24+UR4+0xe00], R16 ;  /* 0x000e001018007988 */ /* 0x000fe80008000004 */
[----:B------:R-:W-:Y:S04]  /*6e440*/  STS.U8 [R24+UR4+0x1000], R18 ;  /* 0x0010001218007988 */ /* 0x000fe80008000004 */
[----:B------:R0:W-:Y:S04]  /*6e450*/  STS.U8 [R24+UR4+0x1040], R29 ;  /* 0x0010401d18007988 */ /* 0x0001e80008000004 */
[----:B------:R-:W-:Y:S04]  /*6e460*/  STS.U8 [R24+UR4+0x1240], R20 ;  /* 0x0012401418007988 */ /* 0x000fe80008000004 */
[----:B------:R1:W-:Y:S04]  /*6e470*/  STS.U8 [R24+UR4+0x1200], R22 ;  /* 0x0012001618007988 */ /* 0x0003e80008000004 */
[----:B------:R-:W-:Y:S04]  /*6e480*/  STS.U8 [R24+UR4+0x1400], R26 ;  /* 0x0014001a18007988 */ /* 0x000fe80008000004 */
[----:B------:R2:W-:Y:S04]  /*6e490*/  STS.U8 [R24+UR4+0x1440], R27 ;  /* 0x0014401b18007988 */ /* 0x0005e80008000004 */
[----:B0-----:R-:W3:Y:S04]  /*6e4a0*/  LDL.LU R29, [R1+0x23c] ;  /* 0x00023c00011d7983 */ /* 0x001ee80000300800 */
[----:B------:R-:W4:Y:S04]  /*6e4b0*/  LDL.LU R14, [R1+0xd0] ;  /* 0x0000d000010e7983 */ /* 0x000f280000300800 */
[----:B-1----:R-:W4:Y:S04]  /*6e4c0*/  LDL.LU R22, [R1+0x24c] ;  /* 0x00024c0001167983 */ /* 0x002f280000300800 */
[----:B--2---:R-:W2:Y:S04]  /*6e4d0*/  LDL.LU R27, [R1+0xc0] ;  /* 0x0000c000011b7983 */ /* 0x004ea80000300800 */
        /* <DEDUP_REMOVED lines=22> */
[----:B0-----:R-:W2:Y:S04]  /*6e640*/  LDL.LU R28, [R1+0x10] ;  /* 0x00001000011c7983 */ /* 0x001ea80000300800 */
[----:B------:R-:W2:Y:S04]  /*6e650*/  LDL.LU R18, [R1+0x30c] ;  /* 0x00030c0001127983 */ /* 0x000ea80000300800 */
[----:B------:R-:W2:Y:S04]  /*6e660*/  LDL.LU R20, [R1] ;  /* 0x0000000001147983 */ /* 0x000ea80000300800 */
[----:B---3--:R0:W-:Y:S04]  /*6e670*/  STS.U8 [R24+UR4+0x1600], R29 ;  /* 0x0016001d18007988 */ /* 0x0081e80008000004 */
[----:B----4-:R1:W-:Y:S04]  /*6e680*/  STS.U8 [R24+UR4+0x1800], R14 ;  /* 0x0018000e18007988 */ /* 0x0103e80008000004 */
[----:B------:R3:W-:Y:S04]  /*6e690*/  STS.U8 [R24+UR4+0x1840], R22 ;  /* 0x0018401618007988 */ /* 0x0007e80008000004 */
[----:B--2---:R2:W-:Y:S04]  /*6e6a0*/  STS.U8 [R24+UR4+0x1a40], R27 ;  /* 0x001a401b18007988 */ /* 0x0045e80008000004 */
[----:B------:R4:W-:Y:S04]  /*6e6b0*/  STS.U8 [R24+UR4+0x1a00], R23 ;  /* 0x001a001718007988 */ /* 0x0009e80008000004 */
[----:B0-----:R-:W4:Y:S04]  /*6e6c0*/  LDL.LU R29, [R1+0x31c] ;  /* 0x00031c00011d7983 */ /* 0x001f280000300800 */
[----:B-1----:R-:W4:Y:S04]  /*6e6d0*/  LDL.LU R14, [R1+0x6b68] ;  /* 0x006b6800010e7983 */ /* 0x002f280000300800 */
[----:B---3--:R-:W3:Y:S04]  /*6e6e0*/  LDL.LU R22, [R1+0x32c] ;  /* 0x00032c0001167983 */ /* 0x008ee80000300800 */
[----:B------:R0:W-:Y:S04]  /*6e6f0*/  STS.U8 [R24+UR4+0x1c00], R13 ;  /* 0x001c000d18007988 */ /* 0x0001e80008000004 */
[----:B--2---:R-:W2:Y:S04]  /*6e700*/  LDL.LU R27, [R1+0x33c] ;  /* 0x00033c00011b7983 */ /* 0x004ea80000300800 */
[----:B----4-:R-:W4:Y:S04]  /*6e710*/  LDL.LU R23, [R1+0x6b64] ;  /* 0x006b640001177983 */ /* 0x010f280000300800 */
[----:B------:R1:W-:Y:S04]  /*6e720*/  STS.U8 [R24+UR4+0x1c40], R9 ;  /* 0x001c400918007988 */ /* 0x0003e80008000004 */
[----:B------:R1:W-:Y:S04]  /*6e730*/  STS.U8 [R24+UR4+0x1e40], R5 ;  /* 0x001e400518007988 */ /* 0x0003e80008000004 */
[----:B------:R1:W-:Y:S04]  /*6e740*/  STS.U8 [R24+UR4+0x1e00], R16 ;  /* 0x001e001018007988 */ /* 0x0003e80008000004 */
[----:B------:R1:W-:Y:S04]  /*6e750*/  STS.U8 [R24+UR4+0x2000], R26 ;  /* 0x0020001a18007988 */ /* 0x0003e80008000004 */
[----:B0-----:R-:W4:Y:S04]  /*6e760*/  LDL.LU R13, [R1+0x6b60] ;  /* 0x006b6000010d7983 */ /* 0x001f280000300800 */
[----:B-1----:R-:W4:Y:S04]  /*6e770*/  LDL.LU R9, [R1+0x6b5c] ;  /* 0x006b5c0001097983 */ /* 0x002f280000300800 */
[----:B------:R-:W4:Y:S04]  /*6e780*/  LDL.LU R5, [R1+0x6b58] ;  /* 0x006b580001057983 */ /* 0x000f280000300800 */
[----:B------:R-:W2:Y:S04]  /*6e790*/  LDL.LU R16, [R1+0x6b54] ;  /* 0x006b540001107983 */ /* 0x000ea80000300800 */
[----:B------:R-:W3:Y:S04]  /*6e7a0*/  LDL.LU R26, [R1+0x6b50] ;  /* 0x006b5000011a7983 */ /* 0x000ee80000300800 */
        /* <DEDUP_REMOVED lines=17> */
[----:B------:R-:W-:Y:S04]  /*6e8c0*/  STS.U8 [R24+UR4+0x3040], R18 ;  /* 0x0030401218007988 */ /* 0x000fe80008000004 */
[----:B------:R-:W-:Y:S04]  /*6e8d0*/  STS.U8 [R24+UR4+0x3240], R20 ;  /* 0x0032401418007988 */ /* 0x000fe80008000004 */
[----:B------:R0:W-:Y:S04]  /*6e8e0*/  STS.U8 [R24+UR4+0x3200], R29 ;  /* 0x0032001d18007988 */ /* 0x0001e80008000004 */
[----:B0-----:R-:W4:Y:S04]  /*6e8f0*/  LDL.LU R29, [R1+0x35c] ;  /* 0x00035c00011d7983 */ /* 0x001f280000300800 */
[----:B---3--:R-:W-:Y:S04]  /*6e900*/  STS.U8 [R24+UR4+0x3400], R26 ;  /* 0x0034001a18007988 */ /* 0x008fe80008000004 */
[----:B------:R-:W-:Y:S04]  /*6e910*/  STS.U8 [R24+UR4+0x3440], R22 ;  /* 0x0034401618007988 */ /* 0x000fe80008000004 */
[----:B--2---:R0:W-:Y:S04]  /*6e920*/  STS.U8 [R24+UR4+0x3640], R16 ;  /* 0x0036401018007988 */ /* 0x0041e80008000004 */
[----:B------:R1:W-:Y:S04]  /*6e930*/  STS.U8 [R24+UR4+0x3600], R27 ;  /* 0x0036001b18007988 */ /* 0x0003e80008000004 */
[----:B0-----:R-:W2:Y:S01]  /*6e940*/  LDL.LU R16, [R1+0x37c] ;  /* 0x00037c0001107983 */ /* 0x001ea20000300800 */
[----:B-1----:R-:W0:Y:S03]  /*6e950*/  S2R R27, SR_TID.X ;  /* 0x00000000001b7919 */ /* 0x002e260000002100 */
[----:B------:R-:W3:Y:S04]  /*6e960*/  LDL.LU R26, [R1+0x390] ;  /* 0x00039000011a7983 */ /* 0x000ee80000300800 */
        /* <DEDUP_REMOVED lines=12> */
[----:B----4-:R0:W-:Y:S04]  /*6ea30*/  STS.U8 [R24+UR4+0x3800], R5 ;  /* 0x0038000518007988 */ /* 0x0101e80008000004 */
        /* <DEDUP_REMOVED lines=8> */
[----:B------:R-:W-:Y:S04]  /*6eac0*/  STS.U8 [R5+UR4+0x3840], R28 ;  /* 0x0038401c05007988 */ /* 0x000fe80008000004 */
[----:B------:R0:W-:Y:S04]  /*6ead0*/  STS.U8 [R5+UR4+0x3a40], R9 ;  /* 0x003a400905007988 */ /* 0x0001e80008000004 */
[----:B0-----:R-:W2:Y:S04]  /*6eae0*/  LDL.LU R9, [R1+0x36c] ;  /* 0x00036c0001097983 */ /* 0x001ea80000300800 */
[----:B------:R-:W4:Y:S01]  /*6eaf0*/  LDL.LU R28, [R1+0xec] ;  /* 0x0000ec00011c7983 */ /* 0x000f220000300800 */
[----:B------:R-:W-:-:S03]  /*6eb00*/  LOP3.LUT R24, R5, 0x10, RZ, 0x3c, !PT ;  /* 0x0000001005187812 */ /* 0x000fc600078e3cff */
[----:B------:R0:W-:Y:S04]  /*6eb10*/  STS.U8 [R5+UR4+0x3a00], R29 ;  /* 0x003a001d05007988 */ /* 0x0001e80008000004 */
[----:B0-----:R-:W4:Y:S04]  /*6eb20*/  LDL.LU R29, [R1+0x1a8] ;  /* 0x0001a800011d7983 */ /* 0x001f280000300800 */
[----:B------:R-:W-:Y:S04]  /*6eb30*/  STS.U8 [R5+UR4+0x3c00], R13 ;  /* 0x003c000d05007988 */ /* 0x000fe80008000004 */
[----:B--2---:R-:W-:Y:S04]  /*6eb40*/  STS.U8 [R5+UR4+0x3c40], R9 ;  /* 0x003c400905007988 */ /* 0x004fe80008000004 */
[----:B------:R-:W-:Y:S04]  /*6eb50*/  STS.U8 [R5+UR4+0x3e40], R23 ;  /* 0x003e401705007988 */ /* 0x000fe80008000004 */
[----:B------:R-:W-:Y:S04]  /*6eb60*/  STS.U8 [R5+UR4+0x3e00], R16 ;  /* 0x003e001005007988 */ /* 0x000fe80008000004 */
[----:B---3--:R-:W-:Y:S04]  /*6eb70*/  STS.U8 [R24+UR4+0x80], R26 ;  /* 0x0000801a18007988 */ /* 0x008fe80008000004 */
[----:B------:R-:W-:Y:S04]  /*6eb80*/  STS.U8 [R24+UR4+0xc0], R0 ;  /* 0x0000c00018007988 */ /* 0x000fe80008000004 */
[----:B------:R-:W-:Y:S04]  /*6eb90*/  STS.U8 [R24+UR4+0x2c0], R15 ;  /* 0x0002c00f18007988 */ /* 0x000fe80008000004 */
[----:B------:R-:W-:Y:S04]  /*6eba0*/  STS.U8 [R24+UR4+0x280], R25 ;  /* 0x0002801918007988 */ /* 0x000fe80008000004 */
[----:B------:R0:W-:Y:S04]  /*6ebb0*/  STS.U8 [R24+UR4+0x480], R3 ;  /* 0x0004800318007988 */ /* 0x0001e80008000004 */
        /* <DEDUP_REMOVED lines=9> */
[----:B----4-:R-:W-:Y:S04]  /*6ec50*/  STS.U8 [R24+UR4+0xcc0], R6 ;  /* 0x000cc00618007988 */ /* 0x010fe80008000004 */
[----:B------:R-:W-:Y:S04]  /*6ec60*/  STS.U8 [R24+UR4+0xec0], R4 ;  /* 0x000ec00418007988 */ /* 0x000fe80008000004 */
[----:B------:R-:W-:Y:S04]  /*6ec70*/  STS.U8 [R24+UR4+0xe80], R2 ;  /* 0x000e800218007988 */ /* 0x000fe80008000004 */
[----:B------:R-:W-:Y:S04]  /*6ec80*/  STS.U8 [R24+UR4+0x1080], R18 ;  /* 0x0010801218007988 */ /* 0x000fe80008000004 */
[----:B------:R0:W-:Y:S04]  /*6ec90*/  STS.U8 [R24+UR4+0x10c0], R20 ;  /* 0x0010c01418007988 */ /* 0x0001e80008000004 */
[----:B------:R-:W-:Y:S04]  /*6eca0*/  STS.U8 [R24+UR4+0x12c0], R22 ;  /* 0x0012c01618007988 */ /* 0x000fe80008000004 */
[----:B------:R-:W3:Y:S04]  /*6ecb0*/  LDL.LU R15, [R1+0x240] ;  /* 0x00024000010f7983 */ /* 0x000ee80000300800 */
[----:B------:R1:W-:Y:S04]  /*6ecc0*/  STS.U8 [R24+UR4+0x1280], R27 ;  /* 0x0012801b18007988 */ /* 0x0003e80008000004 */
[----:B------:R4:W-:Y:S04]  /*6ecd0*/  STS.U8 [R24+UR4+0x1480], R28 ;  /* 0x0014801c18007988 */ /* 0x0009e80008000004 */
[----:B0-----:R-:W3:Y:S04]  /*6ece0*/  LDL.LU R20, [R1+0xcc] ;  /* 0x0000cc0001147983 */ /* 0x001ee80000300800 */
[----:B-1----:R-:W3:Y:S04]  /*6ecf0*/  LDL.LU R27, [R1+0x250] ;  /* 0x00025000011b7983 */ /* 0x002ee80000300800 */
[----:B------:R-:W3:Y:S04]  /*6ed00*/  LDL.LU R25, [R1+0xbc] ;  /* 0x0000bc0001197983 */ /* 0x000ee80000300800 */
[----:B----4-:R-:W4:Y:S04]  /*6ed10*/  LDL.LU R28, [R1+0x260] ;  /* 0x00026000011c7983 */ /* 0x010f280000300800 */
        /* <DEDUP_REMOVED lines=25> */
[----:B------:R1:W-:Y:S04]  /*6eeb0*/  STS.U8 [R24+UR4+0x1880], R20 ;  /* 0x0018801418007988 */ /* 0x0003e80008000004 */
[----:B0-----:R-:W3:Y:S04]  /*6eec0*/  LDL.LU R15, [R1+0x6b4c] ;  /* 0x006b4c00010f7983 */ /* 0x001ee80000300800 */
[----:B------:R0:W-:Y:S04]  /*6eed0*/  STS.U8 [R24+UR4+0x18c0], R27 ;  /* 0x0018c01b18007988 */ /* 0x0001e80008000004 */
[----:B------:R0:W-:Y:S04]  /*6eee0*/  STS.U8 [R24+UR4+0x1ac0], R25 ;  /* 0x001ac01918007988 */ /* 0x0001e80008000004 */
[----:B----4-:R4:W-:Y:S04]  /*6eef0*/  STS.U8 [R24+UR4+0x1a80], R28 ;  /* 0x001a801c18007988 */ /* 0x0109e80008000004 */
[----:B------:R4:W-:Y:S04]  /*6ef00*/  STS.U8 [R24+UR4+0x1c80], R17 ;  /* 0x001c801118007988 */ /* 0x0009e80008000004 */
[----:B------:R4:W-:Y:S04]  /*6ef10*/  STS.U8 [R24+UR4+0x1cc0], R10 ;  /* 0x001cc00a18007988 */ /* 0x0009e80008000004 */
[----:B-1----:R-:W3:Y:S04]  /*6ef20*/  LDL.LU R20, [R1+0x320] ;  /* 0x0003200001147983 */ /* 0x002ee80000300800 */
[----:B0-----:R-:W3:Y:S04]  /*6ef30*/  LDL.LU R27, [R1+0x330] ;  /* 0x00033000011b7983 */ /* 0x001ee80000300800 */
[----:B------:R-:W3:Y:S04]  /*6ef40*/  LDL.LU R25, [R1+0x6b48] ;  /* 0x006b480001197983 */ /* 0x000ee80000300800 */
[----:B----4-:R-:W4:Y:S04]  /*6ef50*/  LDL.LU R28, [R1+0x340] ;  /* 0x00034000011c7983 */ /* 0x010f280000300800 */
[----:B------:R-:W4:Y:S04]  /*6ef60*/  LDL.LU R17, [R1+0x6b44] ;  /* 0x006b440001117983 */ /* 0x000f280000300800 */
[----:B------:R-:W4:Y:S04]  /*6ef70*/  LDL.LU R10, [R1+0x6b40] ;  /* 0x006b4000010a7983 */ /* 0x000f280000300800 */
[----:B------:R0:W-:Y:S04]  /*6ef80*/  STS.U8 [R24+UR4+0x1ec0], R6 ;  /* 0x001ec00618007988 */ /* 0x0001e80008000004 */
[----:B------:R1:W-:Y:S04]  /*6ef90*/  STS.U8 [R24+UR4+0x1e80], R2 ;  /* 0x001e800218007988 */ /* 0x0003e80008000004 */
[----:B------:R1:W-:Y:S04]  /*6efa0*/  STS.U8 [R24+UR4+0x2080], R22 ;  /* 0x0020801618007988 */ /* 0x0003e80008000004 */
[----:B0-----:R-:W4:Y:S04]  /*6efb0*/  LDL.LU R6, [R1+0x6b3c] ;  /* 0x006b3c0001067983 */ /* 0x001f280000300800 */
[----:B-1----:R-:W4:Y:S04]  /*6efc0*/  LDL.LU R2, [R1+0x6b38] ;  /* 0x006b380001027983 */ /* 0x002f280000300800 */
[----:B------:R-:W4:Y:S04]  /*6efd0*/  LDL.LU R22, [R1+0x6b34] ;  /* 0x006b340001167983 */ /* 0x000f280000300800 */
[----:B------:R0:W-:Y:S04]  /*6efe0*/  STS.U8 [R24+UR4+0x20c0], R29 ;  /* 0x0020c01d18007988 */ /* 0x0001e80008000004 */
[----:B------:R-:W-:Y:S04]  /*6eff0*/  STS.U8 [R24+UR4+0x22c0], R23 ;  /* 0x0022c01718007988 */ /* 0x000fe80008000004 */
[----:B------:R1:W-:Y:S04]  /*6f000*/  STS.U8 [R24+UR4+0x2280], R18 ;  /* 0x0022801218007988 */ /* 0x0003e80008000004 */
[----:B0-----:R-:W3:Y:S04]  /*6f010*/  LDL.LU R29, [R1+0x6b30] ;  /* 0x006b3000011d7983 */ /* 0x001ee80000300800 */
        /* <DEDUP_REMOVED lines=16> */
[----:B---3--:R-:W-:Y:S04]  /*6f120*/  STS.U8 [R24+UR4+0x32c0], R29 ;  /* 0x0032c01d18007988 */ /* 0x008fe80008000004 */
[----:B------:R0:W-:Y:S04]  /*6f130*/  STS.U8 [R24+UR4+0x3280], R20 ;  /* 0x0032801418007988 */ /* 0x0001e80008000004 */
[----:B----4-:R-:W-:Y:S04]  /*6f140*/  STS.U8 [R24+UR4+0x3480], R22 ;  /* 0x0034801618007988 */ /* 0x010fe80008000004 */
[----:B------:R1:W-:Y:S04]  /*6f150*/  STS.U8 [R24+UR4+0x34c0], R27 ;  /* 0x0034c01b18007988 */ /* 0x0003e80008000004 */
[----:B------:R3:W-:Y:S04]  /*6f160*/  STS.U8 [R24+UR4+0x36c0], R2 ;  /* 0x0036c00218007988 */ /* 0x0007e80008000004 */
[----:B------:R-:W-:Y:S04]  /*6f170*/  STS.U8 [R24+UR4+0x3680], R28 ;  /* 0x0036801c18007988 */ /* 0x000fe80008000004 */
[----:B------:R-:W-:Y:S04]  /*6f180*/  STS.U8 [R24+UR4+0x3880], R6 ;  /* 0x0038800618007988 */ /* 0x000fe80008000004 */
[----:B------:R4:W-:Y:S04]  /*6f190*/  STS.U8 [R24+UR4+0x38c0], R18 ;  /* 0x0038c01218007988 */ /* 0x0009e80008000004 */
[----:B0-----:R-:W2:Y:S04]  /*6f1a0*/  LDL.LU R20, [R1+0x370] ;  /* 0x0003700001147983 */ /* 0x001ea80000300800 */
[----:B-1----:R-:W2:Y:S04]  /*6f1b0*/  LDL.LU R27, [R1+0x19c] ;  /* 0x00019c00011b7983 */ /* 0x002ea80000300800 */
[----:B---3--:R-:W3:Y:S04]  /*6f1c0*/  LDL.LU R2, [R1+0x198] ;  /* 0x0001980001027983 */ /* 0x008ee80000300800 */
[----:B------:R-:W3:Y:S04]  /*6f1d0*/  LDL.LU R29, [R1+0x17c] ;  /* 0x00017c00011d7983 */ /* 0x000ee80000300800 */
[----:B------:R-:W3:Y:S01]  /*6f1e0*/  LDL.LU R23, [R1+0x178] ;  /* 0x0001780001177983 */ /* 0x000ee20000300800 */
[----:B----4-:R-:W0:Y:S03]  /*6f1f0*/  S2R R18, SR_TID.X ;  /* 0x0000000000127919 */ /* 0x010e260000002100 */
[----:B------:R-:W4:Y:S04]  /*6f200*/  LDL.LU R13, [R1+0x168] ;  /* 0x00016800010d7983 */ /* 0x000f280000300800 */
[----:B------:R-:W4:Y:S04]  /*6f210*/  LDL.LU R28, [R1+0x1e4] ;  /* 0x0001e400011c7983 */ /* 0x000f280000300800 */
        /* <DEDUP_REMOVED lines=13> */
[----:B------:R-:W4:Y:S01]  /*6f2f0*/  LDL.LU R4, [R1+0x1c4] ;  /* 0x0001c40001047983 */ /* 0x000f220000300800 */
[----:B0-----:R-:W-:-:S02]  /*6f300*/  LOP3.LUT R22, R18, 0x3f, RZ, 0xc0, !PT ;  /* 0x0000003f12167812 */ /* 0x001fc400078ec0ff */
[----:B-1----:R-:W-:Y:S01]  /*6f310*/  LOP3.LUT R10, R18, 0x3f, RZ, 0xc0, !PT ;  /* 0x0000003f120a7812 */ /* 0x002fe200078ec0ff */
[----:B--2---:R0:W-:Y:S04]  /*6f320*/  STS.U8 [R24+UR4+0x3a80], R3 ;  /* 0x003a800318007988 */ /* 0x0041e80008000004 */
[----:B------:R1:W-:Y:S04]  /*6f330*/  STS.U8 [R24+UR4+0x3c80], R17 ;  /* 0x003c801118007988 */ /* 0x0003e80008000004 */
[----:B0-----:R-:W2:Y:S04]  /*6f340*/  LDL.LU R3, [R1+0xf8] ;  /* 0x0000f80001037983 */ /* 0x001ea80000300800 */
[----:B------:R-:W2:Y:S04]  /*6f350*/  LDL.LU R18, [R1+0x1b4] ;  /* 0x0001b40001127983 */ /* 0x000ea80000300800 */
[----:B-1----:R-:W3:Y:S01]  /*6f360*/  LDL.LU R24, [R1+0x6b2c] ;  /* 0x006b2c0001187983 */ /* 0x002ee20000300800 */
[----:B------:R-:W-:-:S02]  /*6f370*/  LOP3.LUT R17, R10, 0x10, RZ, 0x3c, !PT ;  /* 0x000000100a117812 */ /* 0x000fc400078e3cff */
[----:B------:R-:W-:-:S03]  /*6f380*/  LOP3.LUT R10, R22, 0x20, RZ, 0x3c, !PT ;  /* 0x00000020160a7812 */ /* 0x000fc600078e3cff */
[----:B------:R0:W-:Y:S04]  /*6f390*/  STS.U8 [R17+UR4+0x3cc0], R20 ;  /* 0x003cc01411007988 */ /* 0x0001e80008000004 */
[----:B0-----:R-:W2:Y:S04]  /*6f3a0*/  LDL.LU R20, [R1+0xe8] ;  /* 0x0000e80001147983 */ /* 0x001ea80000300800 */
[----:B---3--:R-:W-:Y:S04]  /*6f3b0*/  STS.U8 [R17+UR4+0x3ec0], R24 ;  /* 0x003ec01811007988 */ /* 0x008fe80008000004 */
[----:B------:R-:W-:Y:S04]  /*6f3c0*/  STS.U8 [R17+UR4+0x3e80], R6 ;  /* 0x003e800611007988 */ /* 0x000fe80008000004 */
[----:B------:R0:W-:Y:S04]  /*6f3d0*/  STS.U8 [R10+UR4+0x100], R27 ;  /* 0x0001001b0a007988 */ /* 0x0001e80008000004 */
[----:B------:R-:W-:Y:S04]  /*6f3e0*/  STS.U8 [R10+UR4+0x140], R2 ;  /* 0x000140020a007988 */ /* 0x000fe80008000004 */
[----:B------:R-:W-:Y:S04]  /*6f3f0*/  STS.U8 [R10+UR4+0x340], R29 ;  /* 0x0003401d0a007988 */ /* 0x000fe80008000004 */
[----:B------:R-:W-:Y:S04]  /*6f400*/  STS.U8 [R10+UR4+0x300], R23 ;  /* 0x000300170a007988 */ /* 0x000fe80008000004 */
[----:B----4-:R-:W-:Y:S04]  /*6f410*/  STS.U8 [R10+UR4+0x500], R13 ;  /* 0x0005000d0a007988 */ /* 0x010fe80008000004 */
[----:B------:R1:W-:Y:S04]  /*6f420*/  STS.U8 [R10+UR4+0x540], R28 ;  /* 0x0005401c0a007988 */ /* 0x0003e80008000004 */
[----:B0-----:R-:W3:Y:S04]  /*6f430*/  LDL.LU R27, [R1+0x234] ;  /* 0x00023400011b7983 */ /* 0x001ee80000300800 */
[----:B-1----:R-:W4:Y:S04]  /*6f440*/  LDL.LU R28, [R1+0xd8] ;  /* 0x0000d800011c7983 */ /* 0x002f280000300800 */
[----:B------:R-:W-:Y:S04]  /*6f450*/  STS.U8 [R10+UR4+0x740], R9 ;  /* 0x000740090a007988 */ /* 0x000fe80008000004 */
[----:B------:R-:W-:Y:S04]  /*6f460*/  STS.U8 [R10+UR4+0x700], R5 ;  /* 0x000700050a007988 */ /* 0x000fe80008000004 */
[----:B------:R-:W-:Y:S04]  /*6f470*/  STS.U8 [R10+UR4+0x900], R16 ;  /* 0x000900100a007988 */ /* 0x000fe80008000004 */
[----:B------:R0:W-:Y:S04]  /*6f480*/  STS.U8 [R10+UR4+0x940], R26 ;  /* 0x0009401a0a007988 */ /* 0x0001e80008000004 */
[----:B------:R-:W4:Y:S04]  /*6f490*/  LDL.LU R29, [R1+0x244] ;  /* 0x00024400011d7983 */ /* 0x000f280000300800 */
[----:B0-----:R-:W4:Y:S04]  /*6f4a0*/  LDL.LU R26, [R1+0xc8] ;  /* 0x0000c800011a7983 */ /* 0x001f280000300800 */
[----:B------:R-:W-:Y:S04]  /*6f4b0*/  STS.U8 [R10+UR4+0xb40], R0 ;  /* 0x000b40000a007988 */ /* 0x000fe80008000004 */
[----:B------:R-:W4:Y:S04]  /*6f4c0*/  LDL.LU R23, [R1+0x254] ;  /* 0x0002540001177983 */ /* 0x000f280000300800 */
[----:B------:R0:W-:Y:S04]  /*6f4d0*/  STS.U8 [R10+UR4+0xb00], R21 ;  /* 0x000b00150a007988 */ /* 0x0001e80008000004 */
[----:B------:R-:W4:Y:S04]  /*6f4e0*/  LDL.LU R13, [R1+0xb8] ;  /* 0x0000b800010d7983 */ /* 0x000f280000300800 */
[----:B------:R1:W-:Y:S04]  /*6f4f0*/  STS.U8 [R10+UR4+0xd00], R19 ;  /* 0x000d00130a007988 */ /* 0x0003e80008000004 */
[----:B------:R1:W-:Y:S04]  /*6f500*/  STS.U8 [R10+UR4+0xd40], R12 ;  /* 0x000d400c0a007988 */ /* 0x0003e80008000004 */
[----:B------:R1:W-:Y:S04]  /*6f510*/  STS.U8 [R10+UR4+0xf40], R11 ;  /* 0x000f400b0a007988 */ /* 0x0003e80008000004 */
[----:B------:R1:W-:Y:S04]  /*6f520*/  STS.U8 [R10+UR4+0xf00], R8 ;  /* 0x000f00080a007988 */ /* 0x0003e80008000004 */
[----:B0-----:R-:W4:Y:S04]  /*6f530*/  LDL.LU R21, [R1+0x264] ;  /* 0x0002640001157983 */ /* 0x001f280000300800 */
[----:B------:R-:W4:Y:S04]  /*6f540*/  LDL.LU R16, [R1+0xa8] ;  /* 0x0000a80001107983 */ /* 0x000f280000300800 */
[----:B-1----:R-:W4:Y:S04]  /*6f550*/  LDL.LU R19, [R1+0x274] ;  /* 0x0002740001137983 */ /* 0x002f280000300800 */
[----:B------:R-:W4:Y:S04]  /*6f560*/  LDL.LU R12, [R1+0x98] ;  /* 0x00009800010c7983 */ /* 0x000f280000300800 */
[----:B------:R-:W4:Y:S04]  /*6f570*/  LDL.LU R5, [R1+0x284] ;  /* 0x0002840001057983 */ /* 0x000f280000300800 */
[----:B------:R-:W4:Y:S04]  /*6f580*/  LDL.LU R11, [R1+0x88] ;  /* 0x00008800010b7983 */ /* 0x000f280000300800 */
[----:B------:R0:W-:Y:S04]  /*6f590*/  STS.U8 [R10+UR4+0x1100], R7 ;  /* 0x001100070a007988 */ /* 0x0001e80008000004 */
[----:B------:R-:W4:Y:S04]  /*6f5a0*/  LDL.LU R8, [R1+0x294] ;  /* 0x0002940001087983 */ /* 0x000f280000300800 */
[----:B------:R1:W-:Y:S04]  /*6f5b0*/  STS.U8 [R10+UR4+0x1140], R4 ;  /* 0x001140040a007988 */ /* 0x0003e80008000004 */
[----:B--2---:R2:W-:Y:S04]  /*6f5c0*/  STS.U8 [R10+UR4+0x1340], R3 ;  /* 0x001340030a007988 */ /* 0x0045e80008000004 */
[----:B------:R2:W-:Y:S04]  /*6f5d0*/  STS.U8 [R10+UR4+0x1300], R18 ;  /* 0x001300120a007988 */ /* 0x0005e80008000004 */
[----:B0-----:R-:W4:Y:S04]  /*6f5e0*/  LDL.LU R7, [R1+0x78] ;  /* 0x0000780001077983 */ /* 0x001f280000300800 */
[----:B-1----:R-:W4:Y:S04]  /*6f5f0*/  LDL.LU R4, [R1+0x2a4] ;  /* 0x0002a40001047983 */ /* 0x002f280000300800 */
[----:B------:R-:W4:Y:S04]  /*6f600*/  LDL.LU R0, [R1+0x68] ;  /* 0x0000680001007983 */ /* 0x000f280000300800 */
[----:B--2---:R-:W2:Y:S04]  /*6f610*/  LDL.LU R3, [R1+0x2b4] ;  /* 0x0002b40001037983 */ /* 0x004ea80000300800 */
[----:B------:R-:W2:Y:S04]  /*6f620*/  LDL.LU R18, [R1+0x58] ;  /* 0x0000580001127983 */ /* 0x000ea80000300800 */
[----:B------:R0:W-:Y:S04]  /*6f630*/  STS.U8 [R10+UR4+0x1500], R20 ;  /* 0x001500140a007988 */ /* 0x0001e80008000004 */
[----:B0-----:R-:W2:Y:S04]  /*6f640*/  LDL.LU R20, [R1+0x2c4] ;  /* 0x0002c40001147983 */ /* 0x001ea80000300800 */
[----:B---3--:R0:W-:Y:S04]  /*6f650*/  STS.U8 [R10+UR4+0x1540], R27 ;  /* 0x0015401b0a007988 */ /* 0x0081e80008000004 */
[----:B----4-:R1:W-:Y:S04]  /*6f660*/  STS.U8 [R10+UR4+0x1740], R28 ;  /* 0x0017401c0a007988 */ /* 0x0103e80008000004 */
[----:B0-----:R-:W3:Y:S04]  /*6f670*/  LDL.LU R27, [R1+0x48] ;  /* 0x00004800011b7983 */ /* 0x001ee80000300800 */
[----:B-1----:R-:W4:Y:S04]  /*6f680*/  LDL.LU R28, [R1+0x2d4] ;  /* 0x0002d400011c7983 */ /* 0x002f280000300800 */
        /* <DEDUP_REMOVED lines=31> */
[----:B--2---:R-:W2:Y:S04]  /*6f880*/  LDL.LU R4, [R1+0x6b10] ;  /* 0x006b100001047983 */ /* 0x004ea80000300800 */
[----:B------:R-:W2:Y:S04]  /*6f890*/  LDL.LU R0, [R1+0x354] ;  /* 0x0003540001007983 */ /* 0x000ea80000300800 */
[----:B------:R0:W-:Y:S04]  /*6f8a0*/  STS.U8 [R10+UR4+0x2540], R3 ;  /* 0x002540030a007988 */ /* 0x0001e80008000004 */
[----:B------:R1:W-:Y:S04]  /*6f8b0*/  STS.U8 [R10+UR4+0x2740], R18 ;  /* 0x002740120a007988 */ /* 0x0003e80008000004 */
[----:B0-----:R-:W2:Y:S04]  /*6f8c0*/  LDL.LU R3, [R1+0x6b0c] ;  /* 0x006b0c0001037983 */ /* 0x001ea80000300800 */
[----:B-1----:R-:W2:Y:S04]  /*6f8d0*/  LDL.LU R18, [R1+0x6b08] ;  /* 0x006b080001127983 */ /* 0x002ea80000300800 */
[----:B------:R0:W-:Y:S04]  /*6f8e0*/  STS.U8 [R10+UR4+0x2700], R20 ;  /* 0x002700140a007988 */ /* 0x0001e80008000004 */
[----:B0-----:R-:W2:Y:S04]  /*6f8f0*/  LDL.LU R20, [R1+0x6b04] ;  /* 0x006b040001147983 */ /* 0x001ea80000300800 */
[----:B---3--:R0:W-:Y:S04]  /*6f900*/  STS.U8 [R10+UR4+0x2900], R27 ;  /* 0x0029001b0a007988 */ /* 0x0081e80008000004 */
[----:B----4-:R1:W-:Y:S04]  /*6f910*/  STS.U8 [R10+UR4+0x2940], R28 ;  /* 0x0029401c0a007988 */ /* 0x0103e80008000004 */
[----:B0-----:R-:W3:Y:S04]  /*6f920*/  LDL.LU R27, [R1+0x6b00] ;  /* 0x006b0000011b7983 */ /* 0x001ee80000300800 */
[----:B-1----:R-:W4:Y:S04]  /*6f930*/  LDL.LU R28, [R1+0x6afc] ;  /* 0x006afc00011c7983 */ /* 0x002f280000300800 */
[----:B------:R0:W-:Y:S04]  /*6f940*/  STS.U8 [R10+UR4+0x2b40], R9 ;  /* 0x002b40090a007988 */ /* 0x0001e80008000004 */
[----:B0-----:R-:W3:Y:S04]  /*6f950*/  LDL.LU R9, [R1+0x364] ;  /* 0x0003640001097983 */ /* 0x001ee80000300800 */
[----:B------:R-:W-:Y:S04]  /*6f960*/  STS.U8 [R10+UR4+0x2b00], R24 ;  /* 0x002b00180a007988 */ /* 0x000fe80008000004 */
[----:B------:R0:W-:Y:S04]  /*6f970*/  STS.U8 [R10+UR4+0x2d00], R17 ;  /* 0x002d00110a007988 */ /* 0x0001e80008000004 */
[----:B------:R-:W-:Y:S04]  /*6f980*/  STS.U8 [R10+UR4+0x2d40], R6 ;  /* 0x002d40060a007988 */ /* 0x000fe80008000004 */
[----:B------:R-:W-:Y:S04]  /*6f990*/  STS.U8 [R10+UR4+0x2f40], R2 ;  /* 0x002f40020a007988 */ /* 0x000fe80008000004 */
[----:B------:R-:W-:Y:S04]  /*6f9a0*/  STS.U8 [R10+UR4+0x2f00], R29 ;  /* 0x002f001d0a007988 */ /* 0x000fe80008000004 */
[----:B------:R1:W-:Y:S04]  /*6f9b0*/  STS.U8 [R10+UR4+0x3100], R26 ;  /* 0x0031001a0a007988 */ /* 0x0003e80008000004 */
[----:B0-----:R-:W3:Y:S04]  /*6f9c0*/  LDL.LU R17, [R1+0x374] ;  /* 0x0003740001117983 */ /* 0x001ee80000300800 */
[----:B-1----:R-:W3:Y:S04]  /*6f9d0*/  LDL.LU R26, [R1+0x384] ;  /* 0x00038400011a7983 */ /* 0x002ee80000300800 */
[----:B------:R-:W-:Y:S04]  /*6f9e0*/  STS.U8 [R10+UR4+0x3140], R23 ;  /* 0x003140170a007988 */ /* 0x000fe80008000004 */
[----:B------:R-:W3:Y:S04]  /*6f9f0*/  LDL.LU R6, [R1+0x194] ;  /* 0x0001940001067983 */ /* 0x000ee80000300800 */
[----:B------:R-:W3:Y:S04]  /*6fa00*/  LDL.LU R2, [R1+0x164] ;  /* 0x0001640001027983 */ /* 0x000ee80000300800 */
[----:B----4-:R-:W-:Y:S04]  /*6fa10*/  STS.U8 [R10+UR4+0x3340], R28 ;  /* 0x0033401c0a007988 */ /* 0x010fe80008000004 */
[----:B------:R-:W-:Y:S04]  /*6fa20*/  STS.U8 [R10+UR4+0x3300], R13 ;  /* 0x0033000d0a007988 */ /* 0x000fe80008000004 */
[----:B--2---:R-:W-:Y:S04]  /*6fa30*/  STS.U8 [R10+UR4+0x3500], R20 ;  /* 0x003500140a007988 */ /* 0x004fe80008000004 */
[----:B------:R0:W-:Y:S04]  /*6fa40*/  STS.U8 [R10+UR4+0x3540], R16 ;  /* 0x003540100a007988 */ /* 0x0001e80008000004 */
[----:B------:R1:W-:Y:S04]  /*6fa50*/  STS.U8 [R10+UR4+0x3740], R3 ;  /* 0x003740030a007988 */ /* 0x0003e80008000004 */
[----:B------:R-:W-:Y:S04]  /*6fa60*/  STS.U8 [R10+UR4+0x3700], R5 ;  /* 0x003700050a007988 */ /* 0x000fe80008000004 */
[----:B------:R2:W-:Y:S04]  /*6fa70*/  STS.U8 [R10+UR4+0x3900], R7 ;  /* 0x003900070a007988 */ /* 0x0005e80008000004 */
[----:B------:R4:W-:Y:S04]  /*6fa80*/  STS.U8 [R10+UR4+0x3940], R0 ;  /* 0x003940000a007988 */ /* 0x0009e80008000004 */
[----:B0-----:R-:W3:Y:S04]  /*6fa90*/  LDL.LU R16, [R1+0x1e0] ;  /* 0x0001e00001107983 */ /* 0x001ee80000300800 */
[----:B------:R-:W3:Y:S04]  /*6faa0*/  LDL.LU R29, [R1+0x154] ;  /* 0x00015400011d7983 */ /* 0x000ee80000300800 */
[----:B-1----:R-:W3:Y:S04]  /*6fab0*/  LDL.LU R3, [R1+0x1f4] ;  /* 0x0001f40001037983 */ /* 0x002ee80000300800 */
[----:B------:R-:W3:Y:S04]  /*6fac0*/  LDL.LU R23, [R1+0x144] ;  /* 0x0001440001177983 */ /* 0x000ee80000300800 */
[----:B--2---:R-:W2:Y:S04]  /*6fad0*/  LDL.LU R7, [R1+0x1d4] ;  /* 0x0001d40001077983 */ /* 0x004ea80000300800 */
[----:B----4-:R-:W4:Y:S04]  /*6fae0*/  LDL.LU R0, [R1+0x204] ;  /* 0x0002040001007983 */ /* 0x010f280000300800 */
[----:B------:R-:W4:Y:S04]  /*6faf0*/  LDL.LU R20, [R1+0x134] ;  /* 0x0001340001147983 */ /* 0x000f280000300800 */
[----:B------:R-:W4:Y:S04]  /*6fb00*/  LDL.LU R13, [R1+0x214] ;  /* 0x00021400010d7983 */ /* 0x000f280000300800 */
[----:B------:R-:W4:Y:S04]  /*6fb10*/  LDL.LU R5, [R1+0x124] ;  /* 0x0001240001057983 */ /* 0x000f280000300800 */
[----:B------:R0:W-:Y:S04]  /*6fb20*/  STS.U8 [R10+UR4+0x3b40], R11 ;  /* 0x003b400b0a007988 */ /* 0x0001e80008000004 */
[----:B---3--:R1:W-:Y:S04]  /*6fb30*/  STS.U8 [R10+UR4+0x3b00], R9 ;  /* 0x003b00090a007988 */ /* 0x0083e80008000004 */
[----:B------:R3:W-:Y:S04]  /*6fb40*/  STS.U8 [R10+UR4+0x3d00], R19 ;  /* 0x003d00130a007988 */ /* 0x0007e80008000004 */
[----:B0-----:R-:W2:Y:S04]  /*6fb50*/  LDL.LU R11, [R1+0x174] ;  /* 0x00017400010b7983 */ /* 0x001ea80000300800 */
[----:B------:R-:W4:Y:S04]  /*6fb60*/  LDL.LU R28, [R1+0x224] ;  /* 0x00022400011c7983 */ /* 0x000f280000300800 */
[----:B-1----:R-:W4:Y:S04]  /*6fb70*/  LDL.LU R9, [R1+0x114] ;  /* 0x0001140001097983 */ /* 0x002f280000300800 */
[----:B---3--:R-:W3:Y:S04]  /*6fb80*/  LDL.LU R19, [R1+0x190] ;  /* 0x0001900001137983 */ /* 0x008ee80000300800 */
[----:B------:R0:W-:Y:S04]  /*6fb90*/  STS.U8 [R10+UR4+0x3d40], R17 ;  /* 0x003d40110a007988 */ /* 0x0001e80008000004 */
[----:B------:R-:W-:Y:S04]  /*6fba0*/  STS.U8 [R10+UR4+0x3f40], R25 ;  /* 0x003f40190a007988 */ /* 0x000fe80008000004 */
[----:B------:R-:W4:Y:S04]  /*6fbb0*/  LDL.LU R24, [R1+0x1d0] ;  /* 0x0001d00001187983 */ /* 0x000f280000300800 */
[----:B------:R1:W-:Y:S04]  /*6fbc0*/  STS.U8 [R10+UR4+0x3f00], R26 ;  /* 0x003f001a0a007988 */ /* 0x0003e80008000004 */
[----:B0-----:R-:W4:Y:S04]  /*6fbd0*/  LDL.LU R17, [R1+0x104] ;  /* 0x0001040001117983 */ /* 0x001f280000300800 */
[----:B-1----:R-:W4:Y:S04]  /*6fbe0*/  LDL.LU R10, [R1+0x1c0] ;  /* 0x0001c000010a7983 */ /* 0x002f280000300800 */
[----:B------:R-:W4:Y:S01]  /*6fbf0*/  LDL.LU R26, [R1+0xf4] ;  /* 0x0000f400011a7983 */ /* 0x000f220000300800 */
[----:B------:R-:W-:-:S05]  /*6fc00*/  LOP3.LUT R22, R22, 0x30, RZ, 0x3c, !PT ;  /* 0x0000003016167812 */ /* 0x000fca00078e3cff */
[----:B------:R0:W-:Y:S04]  /*6fc10*/  STS.U8 [R22+UR4+0x180], R6 ;  /* 0x0001800616007988 */ /* 0x0001e80008000004 */
[----:B0-----:R-:W4:Y:S04]  /*6fc20*/  LDL.LU R6, [R1+0x1b0] ;  /* 0x0001b00001067983 */ /* 0x001f280000300800 */
[----:B---3--:R-:W-:Y:S04]  /*6fc30*/  STS.U8 [R22+UR4+0x1c0], R19 ;  /* 0x0001c01316007988 */ /* 0x008fe80008000004 */
[----:B--2---:R-:W-:Y:S04]  /*6fc40*/  STS.U8 [R22+UR4+0x3c0], R11 ;  /* 0x0003c00b16007988 */ /* 0x004fe80008000004 */
[----:B------:R-:W-:Y:S04]  /*6fc50*/  STS.U8 [R22+UR4+0x380], R7 ;  /* 0x0003800716007988 */ /* 0x000fe80008000004 */
[----:B------:R0:W-:Y:S04]  /*6fc60*/  STS.U8 [R22+UR4+0x580], R2 ;  /* 0x0005800216007988 */ /* 0x0001e80008000004 */
[----:B------:R1:W-:Y:S04]  /*6fc70*/  STS.U8 [R22+UR4+0x5c0], R16 ;  /* 0x0005c01016007988 */ /* 0x0003e80008000004 */
[----:B0-----:R-:W2:Y:S04]  /*6fc80*/  LDL.LU R2, [R1+0xe4] ;  /* 0x0000e40001027983 */ /* 0x001ea80000300800 */
[----:B-1----:R-:W3:Y:S04]  /*6fc90*/  LDL.LU R16, [R1+0x238] ;  /* 0x0002380001107983 */ /* 0x002ee80000300800 */
[----:B------:R0:W-:Y:S04]  /*6fca0*/  STS.U8 [R22+UR4+0x7c0], R29 ;  /* 0x0007c01d16007988 */ /* 0x0001e80008000004 */
[----:B------:R-:W-:Y:S04]  /*6fcb0*/  STS.U8 [R22+UR4+0x780], R3 ;  /* 0x0007800316007988 */ /* 0x000fe80008000004 */
[----:B------:R1:W-:Y:S04]  /*6fcc0*/  STS.U8 [R22+UR4+0x980], R23 ;  /* 0x0009801716007988 */ /* 0x0003e80008000004 */
[----:B----4-:R4:W-:Y:S04]  /*6fcd0*/  STS.U8 [R22+UR4+0x9c0], R0 ;  /* 0x0009c00016007988 */ /* 0x0109e80008000004 */
[----:B0-----:R-:W3:Y:S04]  /*6fce0*/  LDL.LU R29, [R1+0xd4] ;  /* 0x0000d400011d7983 */ /* 0x001ee80000300800 */
[----:B-1----:R-:W3:Y:S04]  /*6fcf0*/  LDL.LU R23, [R1+0x248] ;  /* 0x0002480001177983 */ /* 0x002ee80000300800 */
[----:B----4-:R-:W4:Y:S04]  /*6fd00*/  LDL.LU R0, [R1+0xc4] ;  /* 0x0000c40001007983 */ /* 0x010f280000300800 */
[----:B------:R-:W-:Y:S04]  /*6fd10*/  STS.U8 [R22+UR4+0xbc0], R20 ;  /* 0x000bc01416007988 */ /* 0x000fe80008000004 */
[----:B------:R0:W-:Y:S04]  /*6fd20*/  STS.U8 [R22+UR4+0xb80], R13 ;  /* 0x000b800d16007988 */ /* 0x0001e80008000004 */
[----:B------:R1:W-:Y:S04]  /*6fd30*/  STS.U8 [R22+UR4+0xd80], R5 ;  /* 0x000d800516007988 */ /* 0x0003e80008000004 */
[----:B------:R1:W-:Y:S04]  /*6fd40*/  STS.U8 [R22+UR4+0xdc0], R28 ;  /* 0x000dc01c16007988 */ /* 0x0003e80008000004 */
[----:B------:R1:W-:Y:S04]  /*6fd50*/  STS.U8 [R22+UR4+0xfc0], R9 ;  /* 0x000fc00916007988 */ /* 0x0003e80008000004 */
[----:B------:R-:W-:Y:S04]  /*6fd60*/  STS.U8 [R22+UR4+0xf80], R24 ;  /* 0x000f801816007988 */ /* 0x000fe80008000004 */
[----:B------:R-:W-:Y:S04]  /*6fd70*/  STS.U8 [R22+UR4+0x1180], R17 ;  /* 0x0011801116007988 */ /* 0x000fe80008000004 */
[----:B0-----:R-:W4:Y:S04]  /*6fd80*/  LDL.LU R13, [R1+0x258] ;  /* 0x00025800010d7983 */ /* 0x001f280000300800 */
[----:B-1----:R-:W4:Y:S04]  /*6fd90*/  LDL.LU R5, [R1+0xb4] ;  /* 0x0000b40001057983 */ /* 0x002f280000300800 */
[----:B------:R-:W4:Y:S04]  /*6fda0*/  LDL.LU R3, [R1+0x268] ;  /* 0x0002680001037983 */ /* 0x000f280000300800 */
[----:B------:R-:W4:Y:S04]  /*6fdb0*/  LDL.LU R20, [R1+0xa4] ;  /* 0x0000a40001147983 */ /* 0x000f280000300800 */
[----:B------:R-:W4:Y:S04]  /*6fdc0*/  LDL.LU R28, [R1+0x278] ;  /* 0x00027800011c7983 */ /* 0x000f280000300800 */
[----:B------:R-:W4:Y:S04]  /*6fdd0*/  LDL.LU R9, [R1+0x94] ;  /* 0x0000940001097983 */ /* 0x000f280000300800 */
[----:B------:R-:W-:Y:S04]  /*6fde0*/  STS.U8 [R22+UR4+0x11c0], R10 ;  /* 0x0011c00a16007988 */ /* 0x000fe80008000004 */
[----:B------:R0:W-:Y:S04]  /*6fdf0*/  STS.U8 [R22+UR4+0x13c0], R26 ;  /* 0x0013c01a16007988 */ /* 0x0001e80008000004 */
[----:B0-----:R-:W4:Y:S04]  /*6fe00*/  LDL.LU R26, [R1+0x288] ;  /* 0x00028800011a7983 */ /* 0x001f280000300800 */
[----:B------:R-:W4:Y:S04]  /*6fe10*/  LDL.LU R19, [R1+0x84] ;  /* 0x0000840001137983 */ /* 0x000f280000300800 */
[----:B------:R-:W4:Y:S04]  /*6fe20*/  LDL.LU R11, [R1+0x298] ;  /* 0x00029800010b7983 */ /* 0x000f280000300800 */
[----:B------:R-:W4:Y:S04]  /*6fe30*/  LDL.LU R7, [R1+0x74] ;  /* 0x0000740001077983 */ /* 0x000f280000300800 */
[----:B------:R-:W4:Y:S04]  /*6fe40*/  LDL.LU R24, [R1+0x2a8] ;  /* 0x0002a80001187983 */ /* 0x000f280000300800 */
[----:B------:R-:W-:Y:S04]  /*6fe50*/  STS.U8 [R22+UR4+0x1380], R6 ;  /* 0x0013800616007988 */ /* 0x000fe80008000004 */
[----:B------:R-:W4:Y:S04]  /*6fe60*/  LDL.LU R17, [R1+0x64] ;  /* 0x0000640001117983 */ /* 0x000f280000300800 */
[----:B--2---:R-:W-:Y:S04]  /*6fe70*/  STS.U8 [R22+UR4+0x1580], R2 ;  /* 0x0015800216007988 */ /* 0x004fe80008000004 */
[----:B---3--:R0:W-:Y:S04]  /*6fe80*/  STS.U8 [R22+UR4+0x15c0], R16 ;  /* 0x0015c01016007988 */ /* 0x0081e80008000004 */
[----:B0-----:R-:W2:Y:S04]  /*6fe90*/  LDL.LU R16, [R1+0x2b8] ;  /* 0x0002b80001107983 */ /* 0x001ea80000300800 */
[----:B------:R-:W3:Y:S04]  /*6fea0*/  LDL.LU R10, [R1+0x54] ;  /* 0x00005400010a7983 */ /* 0x000ee80000300800 */
[----:B------:R-:W3:Y:S04]  /*6feb0*/  LDL.LU R6, [R1+0x2c8] ;  /* 0x0002c80001067983 */ /* 0x000ee80000300800 */
[----:B------:R0:W-:Y:S04]  /*6fec0*/  STS.U8 [R22+UR4+0x17c0], R29 ;  /* 0x0017c01d16007988 */ /* 0x0001e80008000004 */
[----:B------:R-:W3:Y:S04]  /*6fed0*/  LDL.LU R2, [R1+0x44] ;  /* 0x0000440001027983 */ /* 0x000ee80000300800 */
[----:B------:R1:W-:Y:S04]  /*6fee0*/  STS.U8 [R22+UR4+0x1780], R23 ;  /* 0x0017801716007988 */ /* 0x0003e80008000004 */
[----:B----4-:R4:W-:Y:S04]  /*6fef0*/  STS.U8 [R22+UR4+0x1980], R0 ;  /* 0x0019800016007988 */ /* 0x0109e80008000004 */
[----:B0-----:R-:W3:Y:S04]  /*6ff00*/  LDL.LU R29, [R1+0x2d8] ;  /* 0x0002d800011d7983 */ /* 0x001ee80000300800 */
[----:B-1----:R-:W3:Y:S04]  /*6ff10*/  LDL.LU R23, [R1+0x34] ;  /* 0x0000340001177983 */ /* 0x002ee80000300800 */
[----:B----4-:R-:W4:Y:S04]  /*6ff20*/  LDL.LU R0, [R1+0x2e8] ;  /* 0x0002e80001007983 */ /* 0x010f280000300800 */
        /* <DEDUP_REMOVED lines=13> */
[----:B0-----:R-:W4:Y:S04]  /*70000*/  LDL.LU R26, [R1+0x328] ;  /* 0x00032800011a7983 */ /* 0x001f280000300800 */
[----:B------:R-:W-:Y:S04]  /*70010*/  STS.U8 [R22+UR4+0x2180], R19 ;  /* 0x0021801316007988 */ /* 0x000fe80008000004 */
[----:B------:R-:W-:Y:S04]  /*70020*/  STS.U8 [R22+UR4+0x21c0], R11 ;  /* 0x0021c00b16007988 */ /* 0x000fe80008000004 */
[----:B------:R-:W-:Y:S04]  /*70030*/  STS.U8 [R22+UR4+0x23c0], R7 ;  /* 0x0023c00716007988 */ /* 0x000fe80008000004 */
[----:B------:R0:W-:Y:S04]  /*70040*/  STS.U8 [R22+UR4+0x2380], R24 ;  /* 0x0023801816007988 */ /* 0x0001e80008000004 */
[----:B------:R1:W-:Y:S04]  /*70050*/  STS.U8 [R22+UR4+0x2580], R17 ;  /* 0x0025801116007988 */ /* 0x0003e80008000004 */
[----:B0-----:R-:W4:Y:S04]  /*70060*/  LDL.LU R24, [R1+0x338] ;  /* 0x0003380001187983 */ /* 0x001f280000300800 */
[----:B-1----:R-:W4:Y:S04]  /*70070*/  LDL.LU R17, [R1+0x348] ;  /* 0x0003480001117983 */ /* 0x002f280000300800 */
[----:B--2---:R0:W-:Y:S04]  /*70080*/  STS.U8 [R22+UR4+0x25c0], R16 ;  /* 0x0025c01016007988 */ /* 0x0041e80008000004 */
[----:B0-----:R-:W2:Y:S04]  /*70090*/  LDL.LU R16, [R1+0x358] ;  /* 0x0003580001107983 */ /* 0x001ea80000300800 */
[----:B---3--:R0:W-:Y:S04]  /*700a0*/  STS.U8 [R22+UR4+0x27c0], R10 ;  /* 0x0027c00a16007988 */ /* 0x0081e80008000004 */
[----:B------:R1:W-:Y:S04]  /*700b0*/  STS.U8 [R22+UR4+0x2780], R6 ;  /* 0x0027800616007988 */ /* 0x0003e80008000004 */
[----:B------:R3:W-:Y:S04]  /*700c0*/  STS.U8 [R22+UR4+0x2980], R2 ;  /* 0x0029800216007988 */ /* 0x0007e80008000004 */
[----:B------:R-:W-:Y:S04]  /*700d0*/  STS.U8 [R22+UR4+0x29c0], R29 ;  /* 0x0029c01d16007988 */ /* 0x000fe80008000004 */
[----:B------:R-:W-:Y:S04]  /*700e0*/  STS.U8 [R22+UR4+0x2bc0], R23 ;  /* 0x002bc01716007988 */ /* 0x000fe80008000004 */
[----:B----4-:R4:W-:Y:S04]  /*700f0*/  STS.U8 [R22+UR4+0x2b80], R0 ;  /* 0x002b800016007988 */ /* 0x0109e80008000004 */
[----:B0-----:R-:W2:Y:S04]  /*70100*/  LDL.LU R10, [R1+0x368] ;  /* 0x00036800010a7983 */ /* 0x001ea80000300800 */
[----:B-1----:R-:W2:Y:S04]  /*70110*/  LDL.LU R6, [R1+0x378] ;  /* 0x0003780001067983 */ /* 0x002ea80000300800 */
[----:B---3--:R-:W3:Y:S04]  /*70120*/  LDL.LU R2, [R1+0x1a4] ;  /* 0x0001a40001027983 */ /* 0x008ee80000300800 */
[----:B----4-:R-:W4:Y:S04]  /*70130*/  LDL.LU R0, [R1+0x388] ;  /* 0x0003880001007983 */ /* 0x010f280000300800 */
[----:B------:R-:W-:Y:S04]  /*70140*/  STS.U8 [R22+UR4+0x2d80], R13 ;  /* 0x002d800d16007988 */ /* 0x000fe80008000004 */
[----:B------:R0:W-:Y:S04]  /*70150*/  STS.U8 [R22+UR4+0x2dc0], R5 ;  /* 0x002dc00516007988 */ /* 0x0001e80008000004 */
[----:B------:R-:W-:Y:S04]  /*70160*/  STS.U8 [R22+UR4+0x2fc0], R3 ;  /* 0x002fc00316007988 */ /* 0x000fe80008000004 */
[----:B------:R-:W4:Y:S04]  /*70170*/  LDL.LU R29, [R1+0x39c] ;  /* 0x00039c00011d7983 */ /* 0x000f280000300800 */
[----:B------:R-:W-:Y:S04]  /*70180*/  STS.U8 [R22+UR4+0x2f80], R20 ;  /* 0x002f801416007988 */ /* 0x000fe80008000004 */
[----:B------:R-:W-:Y:S04]  /*70190*/  STS.U8 [R22+UR4+0x3180], R28 ;  /* 0x0031801c16007988 */ /* 0x000fe80008000004 */
[----:B------:R1:W-:Y:S04]  /*701a0*/  STS.U8 [R22+UR4+0x31c0], R9 ;  /* 0x0031c00916007988 */ /* 0x0003e80008000004 */
[----:B------:R-:W-:Y:S04]  /*701b0*/  STS.U8 [R22+UR4+0x33c0], R27 ;  /* 0x0033c01b16007988 */ /* 0x000fe80008000004 */
[----:B0-----:R-:W4:Y:S04]  /*701c0*/  LDL.LU R5, [R1+0x398] ;  /* 0x0003980001057983 */ /* 0x001f280000300800 */
[----:B------:R-:W4:Y:S04]  /*701d0*/  LDL.LU R23, [R1+0x3a4] ;  /* 0x0003a40001177983 */ /* 0x000f280000300800 */
[----:B------:R-:W4:Y:S04]  /*701e0*/  LDL.LU R13, [R1+0x3a0] ;  /* 0x0003a000010d7983 */ /* 0x000f280000300800 */
[----:B------:R0:W-:Y:S04]  /*701f0*/  STS.U8 [R22+UR4+0x3380], R26 ;  /* 0x0033801a16007988 */ /* 0x0001e80008000004 */
[----:B-1----:R-:W4:Y:S04]  /*70200*/  LDL.LU R9, [R1+0x3ac] ;  /* 0x0003ac0001097983 */ /* 0x002f280000300800 */
[----:B0-----:R-:W4:Y:S04]  /*70210*/  LDL.LU R26, [R1+0x3a8] ;  /* 0x0003a800011a7983 */ /* 0x001f280000300800 */
[----:B------:R-:W-:Y:S04]  /*70220*/  STS.U8 [R22+UR4+0x3580], R18 ;  /* 0x0035801216007988 */ /* 0x000fe80008000004 */
[----:B------:R-:W-:Y:S04]  /*70230*/  STS.U8 [R22+UR4+0x35c0], R24 ;  /* 0x0035c01816007988 */ /* 0x000fe80008000004 */
[----:B------:R0:W-:Y:S04]  /*70240*/  STS.U8 [R22+UR4+0x37c0], R4 ;  /* 0x0037c00416007988 */ /* 0x0001e80008000004 */
[----:B------:R-:W-:Y:S04]  /*70250*/  STS.U8 [R22+UR4+0x3780], R17 ;  /* 0x0037801116007988 */ /* 0x000fe80008000004 */
[----:B------:R-:W-:Y:S01]  /*70260*/  STS.U8 [R22+UR4+0x3980], R8 ;  /* 0x0039800816007988 */ /* 0x000fe20008000004 */
[----:B0-----:R-:W-:-:S03]  /*70270*/  IMAD R4, R14, 0x100, R15 ;  /* 0x000001000e047824 */ /* 0x001fc600078e020f */
[----:B--2---:R0:W-:Y:S02]  /*70280*/  STS.U8 [R22+UR4+0x39c0], R16 ;  /* 0x0039c01016007988 */ /* 0x0041e40008000004 */
[----:B0-----:R-:W0:Y:S02]  /*70290*/  S2R R16, SR_TID.X ;  /* 0x0000000000107919 */ /* 0x001e240000002100 */
[----:B------:R-:W-:Y:S04]  /*702a0*/  STS.U8 [R22+UR4+0x3bc0], R12 ;  /* 0x003bc00c16007988 */ /* 0x000fe80008000004 */
[----:B------:R-:W-:Y:S04]  /*702b0*/  STS.U8 [R22+UR4+0x3b80], R10 ;  /* 0x003b800a16007988 */ /* 0x000fe80008000004 */
[----:B------:R-:W-:Y:S04]  /*702c0*/  STS.U8 [R22+UR4+0x3d80], R21 ;  /* 0x003d801516007988 */ /* 0x000fe80008000004 */
[----:B------:R1:W-:Y:S04]  /*702d0*/  STS.U8 [R22+UR4+0x3dc0], R6 ;  /* 0x003dc00616007988 */ /* 0x0003e80008000004 */
[----:B---3--:R-:W-:Y:S04]  /*702e0*/  STS.U8 [R22+UR4+0x3fc0], R2 ;  /* 0x003fc00216007988 */ /* 0x008fe80008000004 */
[----:B----4-:R-:W-:Y:S01]  /*702f0*/  STS.U8 [R22+UR4+0x3f80], R0 ;  /* 0x003f800016007988 */ /* 0x010fe20008000004 */
[----:B------:R-:W-:Y:S01]  /*70300*/  BAR.SYNC.DEFER_BLOCKING 0x0 ;  /* 0x0000000000007b1d */ /* 0x000fe20000010000 */
[C---:B0-----:R-:W-:Y:S01]  /*70310*/  IMAD.SHL.U32 R17, R16.reuse, 0x2, RZ ;  /* 0x0000000210117824 */ /* 0x041fe200078e00ff */
[----:B------:R-:W-:-:S05]  /*70320*/  LOP3.LUT R16, R16, 0x7, RZ, 0xc0, !PT ;  /* 0x0000000710107812 */ /* 0x000fca00078ec0ff */
[----:B------:R-:W-:Y:S01]  /*70330*/  IMAD R16, R16, 0x90, RZ ;  /* 0x0000009010107824 */ /* 0x000fe200078e02ff */
[----:B------:R-:W-:Y:S04]  /*70340*/  STL [R1+0x6af8], R26 ;  /* 0x006af81a01007387 */ /* 0x000fe80000100800 */
[----:B------:R-:W-:Y:S01]  /*70350*/  LOP3.LUT R16, R16, 0x30, R17, 0x78, !PT ;  /* 0x0000003010107812 */ /* 0x000fe200078e7811 */
[----:B-1----:R-:W-:-:S04]  /*70360*/  IMAD R6, R13, 0x100, R23 ;  /* 0x000001000d067824 */ /* 0x002fc800078e0217 */
[----:B------:R-:W0:Y:S04]  /*70370*/  LDSM.16.M88.4 R24, [R16+UR4] ;  /* 0x000000041018783b */ /* 0x000e280008000200 */
[----:B------:R-:W1:Y:S04]  /*70380*/  LDSM.16.M88.4 R12, [R16+UR4+0x400] ;  /* 0x00040004100c783b */ /* 0x000e680008000200 */
[----:B0-----:R-:W-:Y:S04]  /*70390*/  STL.64 [R1+0x1470], R24 ;  /* 0x0014701801007387 */ /* 0x001fe80000100a00 */
[----:B------:R0:W-:Y:S04]  /*703a0*/  STL.64 [R1+0x1478], R26 ;  /* 0x0014781a01007387 */ /* 0x0001e80000100a00 */
[----:B0-----:R-:W2:Y:S04]  /*703b0*/  LDL.LU R26, [R1+0x6af8] ;  /* 0x006af800011a7983 */ /* 0x001ea80000300800 */
[----:B-1----:R-:W-:Y:S04]  /*703c0*/  STL.64 [R1+0x1480], R12 ;  /* 0x0014800c01007387 */ /* 0x002fe80000100a00 */
[----:B------:R-:W-:Y:S04]  /*703d0*/  STL.64 [R1+0x1488], R14 ;  /* 0x0014880e01007387 */ /* 0x000fe80000100a00 */
[----:B------:R-:W3:Y:S04]  /*703e0*/  LDL.LU.64 R20, [R1+0xfe0] ;  /* 0x000fe00001147983 */ /* 0x000ee80000300a00 */
[----:B------:R-:W4:Y:S01]  /*703f0*/  LDL.LU.64 R22, [R1+0xfe8] ;  /* 0x000fe80001167983 */ /* 0x000f220000300a00 */
[----:B------:R-:W-:-:S02]  /*70400*/  IMAD.MOV.U32 R3, RZ, RZ, R12 ;  /* 0x000000ffff037224 */ /* 0x000fc400078e000c */
[----:B------:R-:W-:Y:S02]  /*70410*/  IMAD.MOV.U32 R2, RZ, RZ, R13 ;  /* 0x000000ffff027224 */ /* 0x000fe400078e000d */
[----:B------:R-:W0:Y:S01]  /*70420*/  LDSM.16.M88.4 R12, [R16+UR4+0x800] ;  /* 0x00080004100c783b */ /* 0x000e220008000200 */
[----:B------:R-:W-:Y:S02]  /*70430*/  IMAD.MOV.U32 R0, RZ, RZ, R25 ;  /* 0x000000ffff007224 */ /* 0x000fe400078e0019 */
[----:B------:R-:W-:-:S03]  /*70440*/  IMAD.MOV.U32 R10, RZ, RZ, R24 ;  /* 0x000000ffff0a7224 */ /* 0x000fc600078e0018 */
[----:B------:R-:W-:Y:S01]  /*70450*/  F2FP.F16.E4M3.UNPACK_B R11, R0 ;  /* 0x00000000ff0b723e */ /* 0x000fe200020006ff */
[----:B----4-:R-:W-:Y:S04]  /*70460*/  STL.64 [R1+0x6af0], R22 ;  /* 0x006af01601007387 */ /* 0x010fe80000100a00 */
[----:B---3--:R-:W-:Y:S04]  /*70470*/  STL.64 [R1+0x6ae8], R20 ;  /* 0x006ae81401007387 */ /* 0x008fe80000100a00 */
[----:B------:R-:W1:Y:S04]  /*70480*/  LDSM.16.M88.4 R20, [R16+UR4+0xc00] ;  /* 0x000c00041014783b */ /* 0x000e680008000200 */
[----:B0-----:R0:W-:Y:S04]  /*70490*/  STL.64 [R1+0x1490], R12 ;  /* 0x0014900c01007387 */ /* 0x0011e80000100a00 */
[----:B------:R-:W-:Y:S01]  /*704a0*/  STL.64 [R1+0x1498], R14 ;  /* 0x0014980e01007387 */ /* 0x000fe20000100a00 */
[----:B--2---:R-:W-:-:S03]  /*704b0*/  IMAD R7, R26, 0x100, R9 ;  /* 0x000001001a077824 */ /* 0x004fc600078e0209 */
[----:B------:R-:W2:Y:S04]  /*704c0*/  LDL.LU.64 R24, [R1+0xfd0] ;  /* 0x000fd00001187983 */ /* 0x000ea80000300a00 */
[----:B------:R-:W2:Y:S01]  /*704d0*/  LDL.LU.64 R26, [R1+0xfd8] ;  /* 0x000fd800011a7983 */ /* 0x000ea20000300a00 */
[----:B------:R-:W-:-:S03]  /*704e0*/  IMAD.MOV.U32 R9, RZ, RZ, R12 ;  /* 0x000000ffff097224 */ /* 0x000fc600078e000c */
[----:B-1----:R-:W-:Y:S04]  /*704f0*/  STL.64 [R1+0x14a0], R20 ;  /* 0x0014a01401007387 */ /* 0x002fe80000100a00 */
[----:B------:R1:W-:Y:S01]  /*70500*/  STL.64 [R1+0x14a8], R22 ;  /* 0x0014a81601007387 */ /* 0x0003e20000100a00 */
[----:B0-----:R-:W-:Y:S02]  /*70510*/  IMAD.MOV.U32 R12, RZ, RZ, R20 ;  /* 0x000000ffff0c7224 */ /* 0x001fe400078e0014 */
[----:B------:R-:W-:Y:S01]  /*70520*/  IMAD.MOV.U32 R0, RZ, RZ, R21 ;  /* 0x000000ffff007224 */ /* 0x000fe200078e0015 */
[----:B-1----:R-:W3:Y:S04]  /*70530*/  LDL.LU.64 R22, [R1+0x6af0] ;  /* 0x006af00001167983 */ /* 0x002ee80000300a00 */
[----:B------:R-:W3:Y:S01]  /*70540*/  LDL.LU.64 R20, [R1+0x6ae8] ;  /* 0x006ae80001147983 */ /* 0x000ee20000300a00 */
[----:B------:R-:W-:Y:S01]  /*70550*/  IMAD R5, R5, 0x100, R29 ;  /* 0x0000010005057824 */ /* 0x000fe200078e021d */
[----:B------:R-:W-:-:S02]  /*70560*/  F2FP.F16.E4M3.UNPACK_B R4, R4 ;  /* 0x00000004ff04723e */ /* 0x000fc400020006ff */
[----:B------:R-:W-:Y:S02]  /*70570*/  F2FP.F16.E4M3.UNPACK_B R6, R6 ;  /* 0x00000006ff06723e */ /* 0x000fe400020006ff */
[----:B------:R-:W-:Y:S02]  /*70580*/  F2FP.F16.E4M3.UNPACK_B R7, R7 ;  /* 0x00000007ff07723e */ /* 0x000fe400020006ff */
[----:B------:R-:W-:Y:S02]  /*70590*/  F2FP.F16.E4M3.UNPACK_B R10, R10 ;  /* 0x0000000aff0a723e */ /* 0x000fe400020006ff */
[----:B------:R-:W-:-:S03]  /*705a0*/  F2FP.F16.E4M3.UNPACK_B R5, R5 ;  /* 0x00000005ff05723e */ /* 0x000fc600020006ff */
[----:B------:R0:W-:Y:S04]  /*705b0*/  STL.64 [R1+0x10], R10 ;  /* 0x0000100a01007387 */ /* 0x0001e80000100a00 */
[----:B---3--:R-:W-:-:S15]  /*705c0*/  HMMA.16816.F32 R20, R4, R10, R20 ;  /* 0x0000000a0414723c */ /* 0x008fde0000001814 */
[----:B------:R-:W-:-:S08]  /*705d0*/  NOP ;  /* 0x0000000000007918 */ /* 0x000fd00000000000 */
[----:B------:R-:W-:Y:S04]  /*705e0*/  STL.64 [R1+0x30], R20 ;  /* 0x0000301401007387 */ /* 0x000fe80000100a00 */
[----:B------:R-:W-:Y:S04]  /*705f0*/  STL.64 [R1+0x38], R22 ;  /* 0x0000381601007387 */ /* 0x000fe80000100a00 */
[----:B------:R-:W1:Y:S01]  /*70600*/  LDSM.16.M88.4 R20, [R16+UR4+0x1000] ;  /* 0x001000041014783b */ /* 0x000e620008000200 */
[----:B0-----:R-:W-:Y:S02]  /*70610*/  F2FP.F16.E4M3.UNPACK_B R10, R3 ;  /* 0x00000003ff0a723e */ /* 0x001fe400020006ff */
[----:B------:R-:W-:Y:S01]  /*70620*/  F2FP.F16.E4M3.UNPACK_B R11, R2 ;  /* 0x00000002ff0b723e */ /* 0x000fe200020006ff */
[----:B-1----:R0:W-:Y:S04]  /*70630*/  STL.64 [R1+0x14b0], R20 ;  /* 0x0014b01401007387 */ /* 0x0021e80000100a00 */
[----:B------:R1:W-:Y:S01]  /*70640*/  STL.64 [R1+0x14b8], R22 ;  /* 0x0014b81601007387 */ /* 0x0003e20000100a00 */
[----:B------:R-:W-:-:S02]  /*70650*/  IMAD.MOV.U32 R3, RZ, RZ, R20 ;  /* 0x000000ffff037224 */ /* 0x000fc400078e0014 */
[----:B------:R-:W-:Y:S01]  /*70660*/  IMAD.MOV.U32 R2, RZ, RZ, R21 ;  /* 0x000000ffff027224 */ /* 0x000fe200078e0015 */
[----:B------:R-:W-:Y:S04]  /*70670*/  STL.64 [R1+0x8], R10 ;  /* 0x0000080a01007387 */ /* 0x000fe80000100a00 */
[----:B0-----:R-:W3:Y:S04]  /*70680*/  LDL.LU.64 R20, [R1+0xfc0] ;  /* 0x000fc00001147983 */ /* 0x001ee80000300a00 */
[----:B-1----:R-:W4:Y:S01]  /*70690*/  LDL.LU.64 R22, [R1+0xfc8] ;  /* 0x000fc80001167983 */ /* 0x002f220000300a00 */
[----:B------:R-:W-:Y:S01]  /*706a0*/  IMAD.MOV.U32 R8, RZ, RZ, R13 ;  /* 0x000000ffff087224 */ /* 0x000fe200078e000d */
[----:B------:R-:W-:-:S04]  /*706b0*/  F2FP.F16.E4M3.UNPACK_B R14, R9 ;  /* 0x00000009ff0e723e */ /* 0x000fc800020006ff */
[----:B------:R-:W-:Y:S01]  /*706c0*/  F2FP.F16.E4M3.UNPACK_B R15, R8 ;  /* 0x00000008ff0f723e */ /* 0x000fe200020006ff */
[----:B----4-:R-:W-:Y:S04]  /*706d0*/  STL.64 [R1+0x6ae0], R22 ;  /* 0x006ae01601007387 */ /* 0x010fe80000100a00 */
[----:B---3--:R2:W-:Y:S02]  /*706e0*/  STL.64 [R1+0x6ad8], R20 ;  /* 0x006ad81401007387 */ /* 0x0085e40000100a00 */
[----:B--2---:R-:W-:-:S15]  /*706f0*/  HMMA.16816.F32 R20, R4, R10, R24 ;  /* 0x0000000a0414723c */ /* 0x004fde0000001818 */
[----:B------:R-:W-:-:S08]  /*70700*/  NOP ;  /* 0x0000000000007918 */ /* 0x000fd00000000000 */
[----:B------:R-:W-:Y:S04]  /*70710*/  STL.64 [R1+0x40], R20 ;  /* 0x0000401401007387 */ /* 0x000fe80000100a00 */
[----:B------:R-:W-:Y:S04]  /*70720*/  STL.64 [R1+0x48], R22 ;  /* 0x0000481601007387 */ /* 0x000fe80000100a00 */
[----:B------:R-:W0:Y:S04]  /*70730*/  LDSM.16.M88.4 R20, [R16+UR4+0x1400] ;  /* 0x001400041014783b */ /* 0x000e280008000200 */
[----:B------:R-:W2:Y:S04]  /*70740*/  LDL.LU.64 R24, [R1+0xfb0] ;  /* 0x000fb00001187983 */ /* 0x000ea80000300a00 */
[----:B------:R-:W2:Y:S04]  /*70750*/  LDL.LU.64 R26, [R1+0xfb8] ;  /* 0x000fb800011a7983 */ /* 0x000ea80000300a00 */
[----:B------:R-:W-:Y:S04]  /*70760*/  STL [R1], R14 ;  /* 0x0000000e01007387 */ /* 0x000fe80000100800 */
[----:B0-----:R-:W-:Y:S01]  /*70770*/  STL.64 [R1+0x14c0], R20 ;  /* 0x0014c01401007387 */ /* 0x001fe20000100a00 */
[----:B------:R-:W-:-:S02]  /*70780*/  IMAD.MOV.U32 R8, RZ, RZ, R21 ;  /* 0x000000ffff087224 */ /* 0x000fc400078e0015 */
[----:B------:R-:W-:Y:S01]  /*70790*/  IMAD.MOV.U32 R9, RZ, RZ, R20 ;  /* 0x000000ffff097224 */ /* 0x000fe200078e0014 */
[----:B------:R0:W-:Y:S04]  /*707a0*/  STL.64 [R1+0x14c8], R22 ;  /* 0x0014c81601007387 */ /* 0x0001e80000100a00 */
[----:B0-----:R-:W3:Y:S04]  /*707b0*/  LDL.LU.64 R22, [R1+0x6ae0] ;  /* 0x006ae00001167983 */ /* 0x001ee80000300a00 */
[----:B------:R-:W3:Y:S04]  /*707c0*/  LDL.LU.64 R20, [R1+0x6ad8] ;  /* 0x006ad80001147983 */ /* 0x000ee80000300a00 */
[----:B------:R-:W-:Y:S04]  /*707d0*/  STL [R1+0x4], R15 ;  /* 0x0000040f01007387 */ /* 0x000fe80000100800 */
[----:B------:R-:W-:Y:S04]  /*707e0*/  STL [R1+0x6ac0], R8 ;  /* 0x006ac00801007387 */ /* 0x000fe80000100800 */
[----:B------:R0:W-:Y:S04]  /*707f0*/  STL [R1+0x6ac4], R9 ;  /* 0x006ac40901007387 */ /* 0x0001e80000100800 */
[----:B0-----:R-:W4:Y:S04]  /*70800*/  LDL.LU.64 R8, [R1+0xfa0] ;  /* 0x000fa00001087983 */ /* 0x001f280000300a00 */
[----:B------:R-:W2:Y:S01]  /*70810*/  LDL.LU.64 R10, [R1+0xfa8] ;  /* 0x000fa800010a7983 */ /* 0x000ea20000300a00 */
[----:B------:R-:W-:-:S02]  /*70820*/  F2FP.F16.E4M3.UNPACK_B R28, R12 ;  /* 0x0000000cff1c723e */ /* 0x000fc400020006ff */
[----:B------:R-:W-:Y:S01]  /*70830*/  F2FP.F16.E4M3.UNPACK_B R29, R0 ;  /* 0x00000000ff1d723e */ /* 0x000fe200020006ff */
[----:B--2---:R-:W-:Y:S04]  /*70840*/  STL.64 [R1+0x6ad0], R10 ;  /* 0x006ad00a01007387 */ /* 0x004fe80000100a00 */
[----:B----4-:R3:W-:Y:S02]  /*70850*/  STL.64 [R1+0x6ac8], R8 ;  /* 0x006ac80801007387 */ /* 0x0107e40000100a00 */
[----:B---3--:R-:W-:-:S15]  /*70860*/  HMMA.16816.F32 R8, R4, R14, R20 ;  /* 0x0000000e0408723c */ /* 0x008fde0000001814 */
[----:B------:R-:W-:-:S08]  /*70870*/  NOP ;  /* 0x0000000000007918 */ /* 0x000fd00000000000 */
[----:B------:R-:W-:Y:S04]  /*70880*/  STL.64 [R1+0x50], R8 ;  /* 0x0000500801007387 */ /* 0x000fe80000100a00 */
[----:B------:R-:W-:Y:S04]  /*70890*/  STL.64 [R1+0x58], R10 ;  /* 0x0000580a01007387 */ /* 0x000fe80000100a00 */
[----:B------:R-:W0:Y:S04]  /*708a0*/  LDSM.16.M88.4 R8, [R16+UR4+0x1800] ;  /* 0x001800041008783b */ /* 0x000e280008000200 */
[----:B------:R-:W2:Y:S04]  /*708b0*/  LDL.LU.64 R20, [R1+0xf90] ;  /* 0x000f900001147983 */ /* 0x000ea80000300a00 */
[----:B------:R-:W2:Y:S04]  /*708c0*/  LDL.LU.64 R22, [R1+0xf98] ;  /* 0x000f980001167983 */ /* 0x000ea80000300a00 */
[----:B0-----:R-:W-:Y:S01]  /*708d0*/  STL.64 [R1+0x14d0], R8 ;  /* 0x0014d00801007387 */ /* 0x001fe20000100a00 */
[----:B------:R-:W-:-:S03]  /*708e0*/  IMAD.MOV.U32 R0, RZ, RZ, R8 ;  /* 0x000000ffff007224 */ /* 0x000fc600078e0008 */
[----:B------:R0:W-:Y:S01]  /*708f0*/  STL.64 [R1+0x14d8], R10 ;  /* 0x0014d80a01007387 */ /* 0x0001e20000100a00 */
[----:B------:R-:W-:Y:S02]  /*70900*/  IMAD.MOV.U32 R15, RZ, RZ, R9 ;  /* 0x000000ffff0f7224 */ /* 0x000fe400078e0009 */
[----:B0-----:R-:W-:-:S15]  /*70910*/  HMMA.16816.F32 R8, R4, R28, R24 ;  /* 0x0000001c0408723c */ /* 0x001fde0000001818 */
[----:B------:R-:W-:-:S08]  /*70920*/  NOP ;  /* 0x0000000000007918 */ /* 0x000fd00000000000 */
[----:B------:R-:W-:Y:S04]  /*70930*/  STL.64 [R1+0x60], R8 ;  /* 0x0000600801007387 */ /* 0x000fe80000100a00 */
[----:B------:R-:W-:Y:S04]  /*70940*/  STL.64 [R1+0x68], R10 ;  /* 0x0000680a01007387 */ /* 0x000fe80000100a00 */
[----:B------:R-:W0:Y:S01]  /*70950*/  LDSM.16.M88.4 R8, [R16+UR4+0x1c00] ;  /* 0x001c00041008783b */ /* 0x000e220008000200 */
[----:B------:R-:W-:Y:S02]  /*70960*/  F2FP.F16.E4M3.UNPACK_B R26, R3 ;  /* 0x00000003ff1a723e */ /* 0x000fe400020006ff */
[----:B------:R-:W-:Y:S01]  /*70970*/  F2FP.F16.E4M3.UNPACK_B R27, R2 ;  /* 0x00000002ff1b723e */ /* 0x000fe200020006ff */
[----:B0-----:R-:W-:Y:S04]  /*70980*/  STL.64 [R1+0x14e0], R8 ;  /* 0x0014e00801007387 */ /* 0x001fe80000100a00 */
[----:B------:R0:W-:Y:S01]  /*70990*/  STL.64 [R1+0x14e8], R10 ;  /* 0x0014e80a01007387 */ /* 0x0001e20000100a00 */
[----:B------:R-:W-:-:S02]  /*709a0*/  IMAD.MOV.U32 R3, RZ, RZ, R8 ;  /* 0x000000ffff037224 */ /* 0x000fc400078e0008 */
[----:B------:R-:W-:Y:S01]  /*709b0*/  IMAD.MOV.U32 R2, RZ, RZ, R9 ;  /* 0x000000ffff027224 */ /* 0x000fe200078e0009 */
[----:B0-----:R-:W3:Y:S04]  /*709c0*/  LDL.LU.64 R10, [R1+0x6ad0] ;  /* 0x006ad000010a7983 */ /* 0x001ee80000300a00 */
[----:B------:R-:W3:Y:S02]  /*709d0*/  LDL.LU.64 R8, [R1+0x6ac8] ;  /* 0x006ac80001087983 */ /* 0x000ee40000300a00 */
[----:B---3--:R-:W-:-:S15]  /*709e0*/  HMMA.16816.F32 R8, R4, R26, R8 ;  /* 0x0000001a0408723c */ /* 0x008fde0000001808 */
[----:B------:R-:W-:-:S08]  /*709f0*/  NOP ;  /* 0x0000000000007918 */ /* 0x000fd00000000000 */
[----:B------:R0:W-:Y:S04]  /*70a00*/  STL.64 [R1+0x70], R8 ;  /* 0x0000700801007387 */ /* 0x0001e80000100a00 */
[----:B------:R-:W-:Y:S04]  /*70a10*/  STL.64 [R1+0x78], R10 ;  /* 0x0000780a01007387 */ /* 0x000fe80000100a00 */
[----:B0-----:R-:W3:Y:S02]  /*70a20*/  LDL.LU R9, [R1+0x6ac4] ;  /* 0x006ac40001097983 */ /* 0x001ee40000300800 */
[----:B---3--:R-:W-:-:S02]  /*70a30*/  F2FP.F16.E4M3.UNPACK_B R24, R9 ;  /* 0x00000009ff18723e */ /* 0x008fc400020006ff */
[----:B------:R-:W0:Y:S04]  /*70a40*/  LDSM.16.M88.4 R8, [R16+UR4+0x2000] ;  /* 0x002000041008783b */ /* 0x000e280008000200 */
[----:B0-----:R0:W-:Y:S01]  /*70a50*/  STL.64 [R1+0x14f0], R8 ;  /* 0x0014f00801007387 */ /* 0x0011e20000100a00 */
[----:B------:R-:W-:-:S03]  /*70a60*/  IMAD.MOV.U32 R13, RZ, RZ, R8 ;  /* 0x000000ffff0d7224 */ /* 0x000fc600078e0008 */
[----:B------:R1:W-:Y:S04]  /*70a70*/  STL.64 [R1+0x14f8], R10 ;  /* 0x0014f80a01007387 */ /* 0x0003e80000100a00 */
[----:B0-----:R-:W3:Y:S01]  /*70a80*/  LDL.LU R8, [R1+0x6ac0] ;  /* 0x006ac00001087983 */ /* 0x001ee20000300800 */
[----:B------:R-:W-:Y:S01]  /*70a90*/  IMAD.MOV.U32 R12, RZ, RZ, R9 ;  /* 0x000000ffff0c7224 */ /* 0x000fe200078e0009 */
[----:B---3--:R-:W-:Y:S02]  /*70aa0*/  F2FP.F16.E4M3.UNPACK_B R25, R8 ;  /* 0x00000008ff19723e */ /* 0x008fe400020006ff */
[----:B------:R-:W3:Y:S04]  /*70ab0*/  LDL.LU.64 R8, [R1+0xf80] ;  /* 0x000f800001087983 */ /* 0x000ee80000300a00 */
[----:B-1----:R-:W3:Y:S01]  /*70ac0*/  LDL.LU.64 R10, [R1+0xf88] ;  /* 0x000f8800010a7983 */ /* 0x002ee20000300a00 */
[----:B--2---:R-:W-:Y:S03]  /*70ad0*/  HMMA.16816.F32 R20, R4, R24, R20 ;  /* 0x000000180414723c */ /* 0x004fe60000001814 */
[----:B------:R-:W-:Y:S04]  /*70ae0*/  STL.64 [R1+0x6a08], R26 ;  /* 0x006a081a01007387 */ /* 0x000fe80000100a00 */
[----:B------:R0:W-:-:S15]  /*70af0*/  STL.64 [R1+0x6a00], R24 ;  /* 0x006a001801007387 */ /* 0x0001de0000100a00 */
[----:B------:R-:W-:-:S01]  /*70b00*/  NOP ;  /* 0x0000000000007918 */ /* 0x000fc20000000000 */
[----:B------:R-:W-:Y:S04]  /*70b10*/  STL.64 [R1+0x80], R20 ;  /* 0x0000801401007387 */ /* 0x000fe80000100a00 */
[----:B------:R-:W-:Y:S04]  /*70b20*/  STL.64 [R1+0x88], R22 ;  /* 0x0000881601007387 */ /* 0x000fe80000100a00 */
[----:B0-----:R-:W2:Y:S04]  /*70b30*/  LDL.LU.64 R24, [R1+0xf60] ;  /* 0x000f600001187983 */ /* 0x001ea80000300a00 */
[----:B------:R-:W4:Y:S04]  /*70b40*/  LDL.LU.64 R26, [R1+0xf68] ;  /* 0x000f6800011a7983 */ /* 0x000f280000300a00 */
[----:B----4-:R-:W-:Y:S04]  /*70b50*/  STL.64 [R1+0x6aa8], R26 ;  /* 0x006aa81a01007387 */ /* 0x010fe80000100a00 */
[----:B--2---:R0:W-:Y:S04]  /*70b60*/  STL.64 [R1+0x6aa0], R24 ;  /* 0x006aa01801007387 */ /* 0x0041e80000100a00 */
[----:B0-----:R-:W2:Y:S04]  /*70b70*/  LDL.LU.64 R24, [R1+0xf70] ;  /* 0x000f700001187983 */ /* 0x001ea80000300a00 */
[----:B------:R-:W4:Y:S01]  /*70b80*/  LDL.LU.64 R26, [R1+0xf78] ;  /* 0x000f7800011a7983 */ /* 0x000f220000300a00 */
[----:B------:R-:W-:-:S02]  /*70b90*/  F2FP.F16.E4M3.UNPACK_B R22, R0 ;  /* 0x00000000ff16723e */ /* 0x000fc400020006ff */
[----:B------:R-:W-:Y:S02]  /*70ba0*/  F2FP.F16.E4M3.UNPACK_B R23, R15 ;  /* 0x0000000fff17723e */ /* 0x000fe400020006ff */
[----:B------:R-:W-:Y:S02]  /*70bb0*/  F2FP.F16.E4M3.UNPACK_B R20, R3 ;  /* 0x00000003ff14723e */ /* 0x000fe400020006ff */
[----:B------:R-:W-:Y:S01]  /*70bc0*/  F2FP.F16.E4M3.UNPACK_B R21, R2 ;  /* 0x00000002ff15723e */ /* 0x000fe200020006ff */
[----:B----4-:R-:W-:Y:S04]  /*70bd0*/  STL.64 [R1+0x6ab8], R26 ;  /* 0x006ab81a01007387 */ /* 0x010fe80000100a00 */
[----:B--2---:R-:W-:Y:S04]  /*70be0*/  STL.64 [R1+0x6ab0], R24 ;  /* 0x006ab01801007387 */ /* 0x004fe80000100a00 */
[----:B------:R-:W0:Y:S04]  /*70bf0*/  LDSM.16.M88.4 R24, [R16+UR4+0x2400] ;  /* 0x002400041018783b */ /* 0x000e280008000200 */
[----:B0-----:R-:W-:Y:S01]  /*70c00*/  STL.64 [R1+0x1500], R24 ;  /* 0x0015001801007387 */ /* 0x001fe20000100a00 */
[----:B------:R-:W-:-:S03]  /*70c10*/  IMAD.MOV.U32 R14, RZ, RZ, R24 ;  /* 0x000000ffff0e7224 */ /* 0x000fc600078e0018 */
[----:B------:R3:W-:Y:S01]  /*70c20*/  STL.64 [R1+0x1508], R26 ;  /* 0x0015081a01007387 */ /* 0x0007e20000100a00 */
[----:B------:R-:W-:Y:S02]  /*70c30*/  IMAD.MOV.U32 R0, RZ, RZ, R25 ;  /* 0x000000ffff007224 */ /* 0x000fe400078e0019 */
[----:B---3--:R-:W-:Y:S01]  /*70c40*/  HMMA.16816.F32 R24, R4, R22, R8 ;  /* 0x000000160418723c */ /* 0x008fe20000001808 */
[----:B------:R-:W2:Y:S04]  /*70c50*/  LDL.LU.64 R8, [R1+0xf50] ;  /* 0x000f500001087983 */ /* 0x000ea80000300a00 */
[----:B------:R-:W2:-:S15]  /*70c60*/  LDL.LU.64 R10, [R1+0xf58] ;  /* 0x000f5800010a7983 */ /* 0x000e9e0000300a00 */
[----:B------:R-:W-:-:S03]  /*70c70*/  NOP ;  /* 0x0000000000007918 */ /* 0x000fc60000000000 */
[----:B------:R-:W-:Y:S04]  /*70c80*/  STL.64 [R1+0x90], R24 ;  /* 0x0000901801007387 */ /* 0x000fe80000100a00 */
[----:B------:R-:W-:Y:S04]  /*70c90*/  STL.64 [R1+0x98], R26 ;  /* 0x0000981a01007387 */ /* 0x000fe80000100a00 */
[----:B------:R-:W0:Y:S04]  /*70ca0*/  LDSM.16.M88.4 R24, [R16+UR4+0x2800] ;  /* 0x002800041018783b */ /* 0x000e280008000200 */
        /* <DEDUP_REMOVED lines=8> */
[----:B------:R-:W-:Y:S04]  /*70d30*/  STL.64 [R1+0xa0], R24 ;  /* 0x0000a01801007387 */ /* 0x000fe80000100a00 */
[----:B------:R0:W-:Y:S04]  /*70d40*/  STL.64 [R1+0xa8], R26 ;  /* 0x0000a81a01007387 */ /* 0x0001e80000100a00 */
[----:B0-----:R-:W3:Y:S04]  /*70d50*/  LDL.LU.64 R26, [R1+0x6aa8] ;  /* 0x006aa800011a7983 */ /* 0x001ee80000300a00 */
[----:B------:R-:W3:Y:S01]  /*70d60*/  LDL.LU.64 R24, [R1+0x6aa0] ;  /* 0x006aa00001187983 */ /* 0x000ee20000300a00 */
[----:B------:R-:W-:-:S02]  /*70d70*/  F2FP.F16.E4M3.UNPACK_B R18, R13 ;  /* 0x0000000dff12723e */ /* 0x000fc400020006ff */
[----:B------:R-:W-:Y:S01]  /*70d80*/  F2FP.F16.E4M3.UNPACK_B R19, R12 ;  /* 0x0000000cff13723e */ /* 0x000fe200020006ff */
[----:B------:R0:W-:Y:S04]  /*70d90*/  STL.64 [R1+0x69e8], R22 ;  /* 0x0069e81601007387 */ /* 0x0001e80000100a00 */
[----:B------:R-:W-:Y:S01]  /*70da0*/  STL.64 [R1+0x69e0], R20 ;  /* 0x0069e01401007387 */ /* 0x000fe20000100a00 */
[----:B0-----:R-:W-:Y:S01]  /*70db0*/  IMAD.MOV.U32 R23, RZ, RZ, R16 ;  /* 0x000000ffff177224 */ /* 0x001fe200078e0010 */
[----:B------:R-:W-:Y:S02]  /*70dc0*/  F2FP.F16.E4M3.UNPACK_B R16, R14 ;  /* 0x0000000eff10723e */ /* 0x000fe400020006ff */
[----:B------:R-:W-:-:S07]  /*70dd0*/  F2FP.F16.E4M3.UNPACK_B R17, R0 ;  /* 0x00000000ff11723e */ /* 0x000fce00020006ff */
[C---:B--2---:R-:W-:Y:S06]  /*70de0*/  HMMA.16816.F32 R8, R4.reuse, R16, R8 ;  /* 0x000000100408723c */ /* 0x044fec0000001808 */
[----:B---3--:R-:W-:-:S15]  /*70df0*/  HMMA.16816.F32 R24, R4, R18, R24 ;  /* 0x000000120418723c */ /* 0x008fde0000001818 */
[----:B------:R-:W-:-:S08]  /*70e00*/  NOP ;  /* 0x0000000000007918 */ /* 0x000fd00000000000 */
[----:B------:R-:W-:Y:S04]  /*70e10*/  STL.64 [R1+0xb0], R24 ;  /* 0x0000b01801007387 */ /* 0x000fe80000100a00 */
[----:B------:R-:W-:Y:S04]  /*70e20*/  STL.64 [R1+0xb8], R26 ;  /* 0x0000b81a01007387 */ /* 0x000fe80000100a00 */
[----:B------:R-:W0:Y:S04]  /*70e30*/  LDSM.16.M88.4 R24, [R23+UR4+0x2c00] ;  /* 0x002c00041718783b */ /* 0x000e280008000200 */
[----:B0-----:R0:W-:Y:S04]  /*70e40*/  STL.64 [R1+0x1520], R24 ;  /* 0x0015201801007387 */ /* 0x0011e80000100a00 */
[----:B------:R-:W-:Y:S04]  /*70e50*/  STL.64 [R1+0x1528], R26 ;  /* 0x0015281a01007387 */ /* 0x000fe80000100a00 */
[----:B------:R-:W-:Y:S04]  /*70e60*/  STL.64 [R1+0x6a98], R6 ;  /* 0x006a980601007387 */ /* 0x000fe80000100a00 */
[----:B------:R-:W-:Y:S04]  /*70e70*/  STL.64 [R1+0x6a90], R4 ;  /* 0x006a900401007387 */ /* 0x000fe80000100a00 */
[----:B------:R-:W1:Y:S04]  /*70e80*/  LDSM.16.M88.4 R4, [R23+UR4+0x3000] ;  /* 0x003000041704783b */ /* 0x000e680008000200 */
[----:B------:R-:W-:Y:S01]  /*70e90*/  STL.64 [R1+0xc0], R8 ;  /* 0x0000c00801007387 */ /* 0x000fe20000100a00 */
[----:B------:R-:W-:-:S03]  /*70ea0*/  IMAD.MOV.U32 R13, RZ, RZ, R25 ;  /* 0x000000ffff0d7224 */ /* 0x000fc600078e0019 */
[----:B------:R-:W-:Y:S04]  /*70eb0*/  STL.64 [R1+0xc8], R10 ;  /* 0x0000c80a01007387 */ /* 0x000fe80000100a00 */
[----:B0-----:R-:W2:Y:S04]  /*70ec0*/  LDL.LU R25, [R1+0x3b4] ;  /* 0x0003b40001197983 */ /* 0x001ea80000300800 */
[----:B------:R-:W3:Y:S04]  /*70ed0*/  LDL.LU R0, [R1+0x3b0] ;  /* 0x0003b00001007983 */ /* 0x000ee80000300800 */
[----:B------:R-:W-:Y:S04]  /*70ee0*/  STL.64 [R1+0x69f8], R18 ;  /* 0x0069f81201007387 */ /* 0x000fe80000100a00 */
[----:B------:R0:W-:Y:S04]  /*70ef0*/  STL.64 [R1+0x69f0], R16 ;  /* 0x0069f01001007387 */ /* 0x0001e80000100a00 */
[----:B0-----:R-:W4:Y:S04]  /*70f00*/  LDL.LU.64 R16, [R1+0xf40] ;  /* 0x000f400001107983 */ /* 0x001f280000300a00 */
[----:B------:R-:W4:Y:S04]  /*70f10*/  LDL.LU.64 R18, [R1+0xf48] ;  /* 0x000f480001127983 */ /* 0x000f280000300a00 */
[----:B-1----:R-:W-:Y:S01]  /*70f20*/  STL.64 [R1+0x1530], R4 ;  /* 0x0015300401007387 */ /* 0x002fe20000100a00 */
[----:B------:R-:W-:-:S03]  /*70f30*/  IMAD.MOV.U32 R10, RZ, RZ, R4 ;  /* 0x000000ffff0a7224 */ /* 0x000fc600078e0004 */
[----:B------:R-:W-:Y:S01]  /*70f40*/  STL.64 [R1+0x1538], R6 ;  /* 0x0015380601007387 */ /* 0x000fe20000100a00 */
[----:B------:R-:W-:-:S03]  /*70f50*/  IMAD.MOV.U32 R11, RZ, RZ, R5 ;  /* 0x000000ffff0b7224 */ /* 0x000fc600078e0005 */
[----:B------:R-:W0:Y:S04]  /*70f60*/  LDSM.16.M88.4 R4, [R23+UR4+0x3400] ;  /* 0x003400041704783b */ /* 0x000e280008000200 */
[----:B0-----:R-:W-:Y:S04]  /*70f70*/  STL.64 [R1+0x1540], R4 ;  /* 0x0015400401007387 */ /* 0x001fe80000100a00 */
[----:B------:R0:W-:Y:S01]  /*70f80*/  STL.64 [R1+0x1548], R6 ;  /* 0x0015480601007387 */ /* 0x0001e20000100a00 */
[----:B------:R-:W-:Y:S02]  /*70f90*/  IMAD.MOV.U32 R8, RZ, RZ, R4 ;  /* 0x000000ffff087224 */ /* 0x000fe400078e0004 */
[----:B------:R-:W-:Y:S01]  /*70fa0*/  IMAD.MOV.U32 R9, RZ, RZ, R5 ;  /* 0x000000ffff097224 */ /* 0x000fe200078e0005 */
[----:B0-----:R-:W4:Y:S04]  /*70fb0*/  LDL.LU.64 R6, [R1+0x6a98] ;  /* 0x006a980001067983 */ /* 0x001f280000300a00 */
[----:B------:R-:W4:Y:S01]  /*70fc0*/  LDL.LU.64 R4, [R1+0x6a90] ;  /* 0x006a900001047983 */ /* 0x000f220000300a00 */
[----:B------:R-:W-:-:S02]  /*70fd0*/  F2FP.F16.E4M3.UNPACK_B R14, R3 ;  /* 0x00000003ff0e723e */ /* 0x000fc400020006ff */
[----:B------:R-:W-:Y:S01]  /*70fe0*/  F2FP.F16.E4M3.UNPACK_B R15, R2 ;  /* 0x00000002ff0f723e */ /* 0x000fe200020006ff */
[----:B------:R-:W-:Y:S04]  /*70ff0*/  STL.64 [R1+0x6a88], R10 ;  /* 0x006a880a01007387 */ /* 0x000fe80000100a00 */
[----:B------:R4:W-:Y:S02]  /*71000*/  STL.64 [R1+0x6a80], R8 ;  /* 0x006a800801007387 */ /* 0x0009e40000100a00 */
[----:B----4-:R-:W-:Y:S02]  /*71010*/  HMMA.16816.F32 R8, R4, R14, R16 ;  /* 0x0000000e0408723c */ /* 0x010fe40000001810 */
[----:B------:R-:W4:Y:S04]  /*71020*/  LDL.LU.64 R16, [R1+0x1030] ;  /* 0x0010300001107983 */ /* 0x000f280000300a00 */
[----:B------:R-:W4:-:S15]  /*71030*/  LDL.LU.64 R18, [R1+0x1038] ;  /* 0x0010380001127983 */ /* 0x000f1e0000300a00 */
[----:B------:R-:W-:-:S02]  /*71040*/  NOP ;  /* 0x0000000000007918 */ /* 0x000fc40000000000 */
[----:B------:R-:W-:Y:S04]  /*71050*/  STL.64 [R1+0xd0], R8 ;  /* 0x0000d00801007387 */ /* 0x000fe80000100a00 */
[----:B------:R-:W-:Y:S04]  /*71060*/  STL.64 [R1+0xd8], R10 ;  /* 0x0000d80a01007387 */ /* 0x000fe80000100a00 */
[----:B------:R-:W2:Y:S04]  /*71070*/  LDL.LU R26, [R1+0x3bc] ;  /* 0x0003bc00011a7983 */ /* 0x000ea80000300800 */
[----:B------:R-:W2:Y:S04]  /*71080*/  LDL.LU R27, [R1+0x3b8] ;  /* 0x0003b800011b7983 */ /* 0x000ea80000300800 */
[----:B------:R-:W0:Y:S01]  /*71090*/  LDSM.16.M88.4 R8, [R23+UR4+0x3800] ;  /* 0x003800041708783b */ /* 0x000e220008000200 */
[----:B------:R-:W-:-:S03]  /*710a0*/  IMAD.MOV.U32 R12, RZ, RZ, R24 ;  /* 0x000000ffff0c7224 */ /* 0x000fc600078e0018 */
[----:B--2---:R-:W-:Y:S04]  /*710b0*/  STL.64 [R1+0x6a68], R26 ;  /* 0x006a681a01007387 */ /* 0x004fe80000100a00 */
[----:B------:R1:W-:Y:S04]  /*710c0*/  STL [R1+0x6a60], R25 ;  /* 0x006a601901007387 */ /* 0x0003e80000100800 */
[----:B0-----:R-:W-:Y:S04]  /*710d0*/  STL.64 [R1+0x1550], R8 ;  /* 0x0015500801007387 */ /* 0x001fe80000100a00 */
[----:B------:R-:W-:Y:S04]  /*710e0*/  STL.64 [R1+0x1558], R10 ;  /* 0x0015580a01007387 */ /* 0x000fe80000100a00 */
[----:B-1----:R-:W2:Y:S04]  /*710f0*/  LDL.LU.64 R24, [R1+0xf30] ;  /* 0x000f300001187983 */ /* 0x002ea80000300a00 */
[----:B------:R-:W3:Y:S01]  /*71100*/  LDL.LU.64 R26, [R1+0xf38] ;  /* 0x000f3800011a7983 */ /* 0x000ee20000300a00 */
[----:B------:R-:W-:-:S02]  /*71110*/  IMAD.MOV.U32 R2, RZ, RZ, R8 ;  /* 0x000000ffff027224 */ /* 0x000fc400078e0008 */
[----:B------:R-:W-:Y:S02]  /*71120*/  IMAD.MOV.U32 R3, RZ, RZ, R9 ;  /* 0x000000ffff037224 */ /* 0x000fe400078e0009 */
[----:B------:R-:W0:Y:S04]  /*71130*/  LDSM.16.M88.4 R8, [R23+UR4+0x3c00] ;  /* 0x003c00041708783b */ /* 0x000e280008000200 */
[----:B---3--:R-:W-:Y:S04]  /*71140*/  STL.64 [R1+0x6a78], R26 ;  /* 0x006a781a01007387 */ /* 0x008fe80000100a00 */
[----:B--2---:R1:W-:Y:S04]  /*71150*/  STL.64 [R1+0x6a70], R24 ;  /* 0x006a701801007387 */ /* 0x0043e80000100a00 */
[----:B-1----:R-:W2:Y:S04]  /*71160*/  LDL.LU.64 R24, [R1+0xff0] ;  /* 0x000ff00001187983 */ /* 0x002ea80000300a00 */
[----:B------:R-:W2:Y:S04]  /*71170*/  LDL.LU.64 R26, [R1+0xff8] ;  /* 0x000ff800011a7983 */ /* 0x000ea80000300a00 */
[----:B0-----:R-:W-:Y:S04]  /*71180*/  STL.64 [R1+0x1560], R8 ;  /* 0x0015600801007387 */ /* 0x001fe80000100a00 */
[----:B------:R0:W-:Y:S04]  /*71190*/  STL.64 [R1+0x1568], R10 ;  /* 0x0015680a01007387 */ /* 0x0001e80000100a00 */
[----:B0-----:R-:W3:Y:S01]  /*711a0*/  LDL.LU.64 R10, [R1+0x6a88] ;  /* 0x006a8800010a7983 */ /* 0x001ee20000300a00 */
[----:B------:R-:W-:-:S02]  /*711b0*/  F2FP.F16.E4M3.UNPACK_B R12, R12 ;  /* 0x0000000cff0c723e */ /* 0x000fc400020006ff */
[----:B------:R-:W-:-:S07]  /*711c0*/  F2FP.F16.E4M3.UNPACK_B R13, R13 ;  /* 0x0000000dff0d723e */ /* 0x000fce00020006ff */
[----:B----4-:R-:W-:Y:S01]  /*711d0*/  HMMA.16816.F32 R16, R4, R12, R16 ;  /* 0x0000000c0410723c */ /* 0x010fe20000001810 */
[----:B------:R-:W-:Y:S02]  /*711e0*/  IMAD.MOV.U32 R21, RZ, RZ, R8 ;  /* 0x000000ffff157224 */ /* 0x000fe400078e0008 */
[----:B------:R-:W-:Y:S02]  /*711f0*/  IMAD.MOV.U32 R20, RZ, RZ, R9 ;  /* 0x000000ffff147224 */ /* 0x000fe400078e0009 */
[----:B------:R-:W4:-:S15]  /*71200*/  LDL.LU.64 R8, [R1+0x6a80] ;  /* 0x006a800001087983 */ /* 0x000f1e0000300a00 */
[----:B------:R-:W-:-:S03]  /*71210*/  NOP ;  /* 0x0000000000007918 */ /* 0x000fc60000000000 */
[----:B------:R0:W-:Y:S04]  /*71220*/  STL.64 [R1+0xe0], R16 ;  /* 0x0000e01001007387 */ /* 0x0001e80000100a00 */
[----:B------:R1:W-:Y:S04]  /*71230*/  STL.64 [R1+0xe8], R18 ;  /* 0x0000e81201007387 */ /* 0x0003e80000100a00 */
[----:B0-----:R-:W4:Y:S04]  /*71240*/  LDL.LU.64 R16, [R1+0x1000] ;  /* 0x0010000001107983 */ /* 0x001f280000300a00 */
[----:B-1----:R-:W4:Y:S04]  /*71250*/  LDL.LU.64 R18, [R1+0x1008] ;  /* 0x0010080001127983 */ /* 0x002f280000300a00 */
[----:B------:R-:W-:Y:S04]  /*71260*/  STL.64 [R1+0x69c0], R14 ;  /* 0x0069c00e01007387 */ /* 0x000fe80000100a00 */
[----:B------:R0:W-:Y:S04]  /*71270*/  STL.64 [R1+0x69b8], R12 ;  /* 0x0069b80c01007387 */ /* 0x0001e80000100a00 */
[----:B0-----:R-:W4:Y:S04]  /*71280*/  LDL.LU.64 R12, [R1+0x1020] ;  /* 0x00102000010c7983 */ /* 0x001f280000300a00 */
[----:B------:R-:W4:Y:S01]  /*71290*/  LDL.LU.64 R14, [R1+0x1028] ;  /* 0x00102800010e7983 */ /* 0x000f220000300a00 */
[----:B---3--:R-:W-:-:S02]  /*712a0*/  F2FP.F16.E4M3.UNPACK_B R10, R10 ;  /* 0x0000000aff0a723e */ /* 0x008fc400020006ff */
[----:B------:R-:W-:-:S07]  /*712b0*/  F2FP.F16.E4M3.UNPACK_B R11, R11 ;  /* 0x0000000bff0b723e */ /* 0x000fce00020006ff */
[----:B--2---:R-:W-:-:S15]  /*712c0*/  HMMA.16816.F32 R24, R4, R10, R24 ;  /* 0x0000000a0418723c */ /* 0x004fde0000001818 */
[----:B------:R-:W-:-:S08]  /*712d0*/  NOP ;  /* 0x0000000000007918 */ /* 0x000fd00000000000 */
[----:B------:R-:W-:Y:S04]  /*712e0*/  STL.64 [R1+0xf0], R24 ;  /* 0x0000f01801007387 */ /* 0x000fe80000100a00 */
[----:B------:R0:W-:Y:S04]  /*712f0*/  STL.64 [R1+0xf8], R26 ;  /* 0x0000f81a01007387 */ /* 0x0001e80000100a00 */
[----:B0-----:R-:W2:Y:S04]  /*71300*/  LDL.LU.64 R26, [R1+0x6a78] ;  /* 0x006a7800011a7983 */ /* 0x001ea80000300a00 */
[----:B------:R-:W2:Y:S01]  /*71310*/  LDL.LU.64 R24, [R1+0x6a70] ;  /* 0x006a700001187983 */ /* 0x000ea20000300a00 */
[----:B----4-:R-:W-:-:S02]  /*71320*/  F2FP.F16.E4M3.UNPACK_B R8, R8 ;  /* 0x00000008ff08723e */ /* 0x010fc400020006ff */
[----:B------:R-:W-:Y:S02]  /*71330*/  F2FP.F16.E4M3.UNPACK_B R9, R9 ;  /* 0x00000009ff09723e */ /* 0x000fe400020006ff */
[----:B------:R-:W-:Y:S02]  /*71340*/  F2FP.F16.E4M3.UNPACK_B R2, R2 ;  /* 0x00000002ff02723e */ /* 0x000fe400020006ff */
[----:B------:R-:W-:-:S03]  /*71350*/  F2FP.F16.E4M3.UNPACK_B R3, R3 ;  /* 0x00000003ff03723e */ /* 0x000fc600020006ff */
[----:B--2---:R-:W-:-:S15]  /*71360*/  HMMA.16816.F32 R24, R4, R8, R24 ;  /* 0x000000080418723c */ /* 0x004fde0000001818 */
[----:B------:R-:W-:-:S08]  /*71370*/  NOP ;  /* 0x0000000000007918 */ /* 0x000fd00000000000 */
[----:B------:R-:W-:Y:S04]  /*71380*/  STL.64 [R1+0x440], R24 ;  /* 0x0004401801007387 */ /* 0x000fe80000100a00 */
[----:B------:R0:W-:Y:S04]  /*71390*/  STL.64 [R1+0x448], R26 ;  /* 0x0004481a01007387 */ /* 0x0001e80000100a00 */
[----:B0-----:R-:W2:Y:S04]  /*713a0*/  LDL.LU.64 R26, [R1+0x6a68] ;  /* 0x006a6800011a7983 */ /* 0x001ea80000300a00 */
[----:B------:R-:W3:Y:S04]  /*713b0*/  LDL.LU R25, [R1+0x6a60] ;  /* 0x006a600001197983 */ /* 0x000ee80000300800 */
[----:B------:R-:W-:Y:S04]  /*713c0*/  STL.64 [R1+0x69a0], R10 ;  /* 0x0069a00a01007387 */ /* 0x000fe80000100a00 */
[----:B------:R0:W-:Y:S02]  /*713d0*/  STL.64 [R1+0x6998], R8 ;  /* 0x0069980801007387 */ /* 0x0001e40000100a00 */
[----:B0-----:R-:W-:Y:S06]  /*713e0*/  HMMA.16816.F32 R8, R4, R2, R12 ;  /* 0x000000020408723c */ /* 0x001fec000000180c */
[----:B------:R-:W-:Y:S04]  /*713f0*/  STL [R1+0x69dc], R2 ;  /* 0x0069dc0201007387 */ /* 0x000fe80000100800 */
[----:B------:R-:W-:-:S13]  /*71400*/  STL [R1+0x69d8], R3 ;  /* 0x0069d80301007387 */ /* 0x000fda0000100800 */
[----:B------:R0:W-:Y:S02]  /*71410*/  STL.64 [R1+0x430], R8 ;  /* 0x0004300801007387 */ /* 0x0001e40000100a00 */
[----:B0-----:R-:W-:Y:S02]  /*71420*/  F2FP.F16.E4M3.UNPACK_B R8, R21 ;  /* 0x00000015ff08723e */ /* 0x001fe400020006ff */
[----:B------:R-:W-:-:S07]  /*71430*/  F2FP.F16.E4M3.UNPACK_B R9, R20 ;  /* 0x00000014ff09723e */ /* 0x000fce00020006ff */
[----:B------:R-:W-:Y:S01]  /*71440*/  HMMA.16816.F32 R4, R4, R8, R16 ;  /* 0x000000080404723c */ /* 0x000fe20000001810 */
[----:B------:R-:W-:Y:S05]  /*71450*/  STL.64 [R1+0x438], R10 ;  /* 0x0004380a01007387 */ /* 0x000fea0000100a00 */
[----:B------:R-:W-:-:S15]  /*71460*/  STL.64 [R1+0x18], R8 ;  /* 0x0000180801007387 */ /* 0x000fde0000100a00 */
[----:B------:R-:W-:-:S02]  /*71470*/  NOP ;  /* 0x0000000000007918 */ /* 0x000fc40000000000 */
[----:B------:R3:W-:Y:S04]  /*71480*/  STL.64 [R1+0x3c0], R4 ;  /* 0x0003c00401007387 */ /* 0x0007e80000100a00 */
[----:B------:R-:W-:Y:S04]  /*71490*/  STL.64 [R1+0x3c8], R6 ;  /* 0x0003c80601007387 */ /* 0x000fe80000100a00 */
[----:B------:R-:W4:Y:S04]  /*714a0*/  LDL.LU R13, [R1+0x3d4] ;  /* 0x0003d400010d7983 */ /* 0x000f280000300800 */
[----:B------:R-:W4:Y:S04]  /*714b0*/  LDL.LU R14, [R1+0x3d0] ;  /* 0x0003d000010e7983 */ /* 0x000f280000300800 */
[----:B------:R-:W4:Y:S01]  /*714c0*/  LDL.LU R15, [R1+0x3dc] ;  /* 0x0003dc00010f7983 */ /* 0x000f220000300800 */
[----:B---3--:R-:W-:-:S02]  /*714d0*/  IMAD R4, R0, 0x100, R25 ;  /* 0x0000010000047824 */ /* 0x008fc400078e0219 */
[----:B--2---:R-:W-:Y:S01]  /*714e0*/  IMAD R5, R27, 0x100, R26 ;  /* 0x000001001b057824 */ /* 0x004fe200078e021a */
[----:B------:R-:W2:Y:S04]  /*714f0*/  LDL.LU R0, [R1+0x3d8] ;  /* 0x0003d80001007983 */ /* 0x000ea80000300800 */
[----:B------:R-:W3:Y:S04]  /*71500*/  LDL.LU.64 R24, [R1+0xef0] ;  /* 0x000ef00001187983 */ /* 0x000ee80000300a00 */
[----:B------:R-:W4:Y:S04]  /*71510*/  LDL.LU.64 R26, [R1+0xef8] ;  /* 0x000ef800011a7983 */ /* 0x000f280000300a00 */
[----:B----4-:R0:W-:Y:S04]  /*71520*/  STL.64 [R1+0x6a18], R26 ;  /* 0x006a181a01007387 */ /* 0x0101e80000100a00 */
[----:B0-----:R-:W4:Y:S04]  /*71530*/  LDL R26, [R1] ;  /* 0x00000000011a7983 */ /* 0x001f280000100800 */
[----:B------:R-:W4:Y:S04]  /*71540*/  LDL R27, [R1+0x4] ;  /* 0x00000400011b7983 */ /* 0x000f280000100800 */
[----:B---3--:R0:W-:Y:S04]  /*71550*/  STL.64 [R1+0x6a10], R24 ;  /* 0x006a101801007387 */ /* 0x0081e80000100a00 */
[----:B0-----:R-:W3:Y:S04]  /*71560*/  LDL R24, [R1+0x8] ;  /* 0x0000080001187983 */ /* 0x001ee80000100800 */
[----:B------:R-:W3:Y:S04]  /*71570*/  LDL R25, [R1+0xc] ;  /* 0x00000c0001197983 */ /* 0x000ee80000100800 */
[----:B----4-:R0:W-:Y:S04]  /*71580*/  STL.64 [R1+0x6a30], R26 ;  /* 0x006a301a01007387 */ /* 0x0101e80000100a00 */
[----:B0-----:R-:W4:Y:S04]  /*71590*/  LDL R26, [R1+0x10] ;  /* 0x00001000011a7983 */ /* 0x001f280000100800 */
[----:B------:R-:W4:Y:S04]  /*715a0*/  LDL R27, [R1+0x14] ;  /* 0x00001400011b7983 */ /* 0x000f280000100800 */
[----:B---3--:R-:W-:Y:S04]  /*715b0*/  STL.64 [R1+0x6a48], R24 ;  /* 0x006a481801007387 */ /* 0x008fe80000100a00 */
[----:B------:R-:W3:Y:S04]  /*715c0*/  LDL.LU.64 R16, [R1+0xee0] ;  /* 0x000ee00001107983 */ /* 0x000ee80000300a00 */
[----:B------:R-:W2:Y:S04]  /*715d0*/  LDL.LU.64 R18, [R1+0xee8] ;  /* 0x000ee80001127983 */ /* 0x000ea80000300a00 */
[----:B--2---:R-:W-:Y:S04]  /*715e0*/  STL.64 [R1+0x6a28], R18 ;  /* 0x006a281201007387 */ /* 0x004fe80000100a00 */
[----:B---3--:R0:W-:Y:S04]  /*715f0*/  STL.64 [R1+0x6a20], R16 ;  /* 0x006a201001007387 */ /* 0x0081e80000100a00 */
[----:B0-----:R-:W2:Y:S04]  /*71600*/  LDL.LU.64 R16, [R1+0xf00] ;  /* 0x000f000001107983 */ /* 0x001ea80000300a00 */
[----:B------:R-:W3:Y:S04]  /*71610*/  LDL.LU.64 R18, [R1+0xf08] ;  /* 0x000f080001127983 */ /* 0x000ee80000300a00 */
[----:B---3--:R-:W-:Y:S04]  /*71620*/  STL.64 [R1+0x6a40], R18 ;  /* 0x006a401201007387 */ /* 0x008fe80000100a00 */
[----:B--2---:R0:W-:Y:S04]  /*71630*/  STL.64 [R1+0x6a38], R16 ;  /* 0x006a381001007387 */ /* 0x0041e80000100a00 */
[----:B0-----:R-:W2:Y:S04]  /*71640*/  LDL.LU.64 R16, [R1+0xf10] ;  /* 0x000f100001107983 */ /* 0x001ea80000300a00 */
[----:B------:R-:W3:Y:S01]  /*71650*/  LDL.LU.64 R18, [R1+0xf18] ;  /* 0x000f180001127983 */ /* 0x000ee20000300a00 */
[----:B------:R-:W-:-:S02]  /*71660*/  IMAD R6, R14, 0x100, R13 ;  /* 0x000001000e067824 */ /* 0x000fc400078e020d */
[----:B------:R-:W-:Y:S01]  /*71670*/  IMAD R7, R0, 0x100, R15 ;  /* 0x0000010000077824 */ /* 0x000fe200078e020f */
[----:B------:R-:W-:Y:S02]  /*71680*/  F2FP.F16.E4M3.UNPACK_B R4, R4 ;  /* 0x00000004ff04723e */ /* 0x000fe400020006ff */
[----:B------:R-:W-:Y:S01]  /*71690*/  F2FP.F16.E4M3.UNPACK_B R5, R5 ;  /* 0x00000005ff05723e */ /* 0x000fe200020006ff */
[----:B---3--:R-:W-:Y:S04]  /*716a0*/  STL.64 [R1+0x6a58], R18 ;  /* 0x006a581201007387 */ /* 0x008fe80000100a00 */
[----:B--2---:R0:W-:Y:S04]  /*716b0*/  STL.64 [R1+0x6a50], R16 ;  /* 0x006a501001007387 */ /* 0x0041e80000100a00 */
[----:B0-----:R-:W4:Y:S04]  /*716c0*/  LDL.LU.64 R16, [R1+0xf20] ;  /* 0x000f200001107983 */ /* 0x001f280000300a00 */
[----:B------:R-:W4:Y:S01]  /*716d0*/  LDL.LU.64 R18, [R1+0xf28] ;  /* 0x000f280001127983 */ /* 0x000f220000300a00 */
[----:B------:R-:W-:-:S02]  /*716e0*/  F2FP.F16.E4M3.UNPACK_B R6, R6 ;  /* 0x00000006ff06723e */ /* 0x000fc400020006ff */
[----:B------:R-:W-:Y:S01]  /*716f0*/  F2FP.F16.E4M3.UNPACK_B R7, R7 ;  /* 0x00000007ff07723e */ /* 0x000fe200020006ff */
[----:B------:R-:W2:Y:S04]  /*71700*/  LDL.LU.64 R20, [R1+0x15b0] ;  /* 0x0015b00001147983 */ /* 0x000ea80000300a00 */
[----:B------:R-:W2:Y:S04]  /*71710*/  LDL.LU.64 R22, [R1+0x15b8] ;  /* 0x0015b80001167983 */ /* 0x000ea80000300a00 */
[----:B------:R-:W3:Y:S01]  /*71720*/  LDL.LU.64 R12, [R1+0x15a0] ;  /* 0x0015a000010c7983 */ /* 0x000ee20000300a00 */
[----:B------:R-:W-:-:S02]  /*71730*/  IMAD.MOV.U32 R2, RZ, RZ, R8 ;  /* 0x000000ffff027224 */ /* 0x000fc400078e0008 */
[----:B------:R-:W-:Y:S01]  /*71740*/  IMAD.MOV.U32 R3, RZ, RZ, R9 ;  /* 0x000000ffff037224 */ /* 0x000fe200078e0009 */
[----:B------:R-:W3:Y:S04]  /*71750*/  LDL.LU.64 R14, [R1+0x15a8] ;  /* 0x0015a800010e7983 */ /* 0x000ee80000300a00 */
[----:B------:R-:W3:Y:S04]  /*71760*/  LDL.LU.64 R8, [R1+0x1590] ;  /* 0x0015900001087983 */ /* 0x000ee80000300a00 */
[----:B------:R-:W3:Y:S04]  /*71770*/  LDL.LU.64 R10, [R1+0x1598] ;  /* 0x00159800010a7983 */ /* 0x000ee80000300a00 */
[----:B------:R-:W3:Y:S01]  /*71780*/  LDL.LU R0, [R1+0x3e0] ;  /* 0x0003e00001007983 */ /* 0x000ee20000300800 */
[----:B----4-:R-:W-:Y:S03]  /*71790*/  HMMA.16816.F32 R24, R4, R26, R16 ;  /* 0x0000001a0418723c */ /* 0x010fe60000001810 */
[----:B------:R-:W4:Y:S04]  /*717a0*/  LDL.LU.64 R18, [R1+0x6a58] ;  /* 0x006a580001127983 */ /* 0x000f280000300a00 */
[----:B------:R-:W4:-:S15]  /*717b0*/  LDL.LU.64 R16, [R1+0x6a50] ;  /* 0x006a500001107983 */ /* 0x000f1e0000300a00 */
[----:B------:R-:W-:-:S01]  /*717c0*/  NOP ;  /* 0x0000000000007918 */ /* 0x000fc20000000000 */
[----:B------:R0:W-:Y:S04]  /*717d0*/  STL.64 [R1+0x3b0], R24 ;  /* 0x0003b01801007387 */ /* 0x0001e80000100a00 */
[----:B------:R4:W-:Y:S04]  /*717e0*/  STL.64 [R1+0x3b8], R26 ;  /* 0x0003b81a01007387 */ /* 0x0009e80000100a00 */
[----:B0-----:R-:W4:Y:S02]  /*717f0*/  LDL.LU.64 R24, [R1+0x6a48] ;  /* 0x006a480001187983 */ /* 0x001f240000300a00 */
[----:B----4-:R-:W-:Y:S02]  /*71800*/  HMMA.16816.F32 R24, R4, R24, R16 ;  /* 0x000000180418723c */ /* 0x010fe40000001810 */
[----:B------:R-:W4:Y:S04]  /*71810*/  LDL.LU.64 R18, [R1+0x6a40] ;  /* 0x006a400001127983 */ /* 0x000f280000300a00 */
[----:B------:R-:W4:-:S15]  /*71820*/  LDL.LU.64 R16, [R1+0x6a38] ;  /* 0x006a380001107983 */ /* 0x000f1e0000300a00 */
[----:B------:R-:W-:-:S02]  /*71830*/  NOP ;  /* 0x0000000000007918 */ /* 0x000fc40000000000 */
[----:B------:R-:W-:Y:S04]  /*71840*/  STL.64 [R1+0x3a0], R24 ;  /* 0x0003a01801007387 */ /* 0x000fe80000100a00 */
        /* <DEDUP_REMOVED lines=8> */
[----:B0-----:R-:W2:Y:S04]  /*718d0*/  LDL.LU.64 R26, [R1+0x6a18] ;  /* 0x006a1800011a7983 */ /* 0x001ea80000300a00 */
[----:B------:R-:W2:Y:S02]  /*718e0*/  LDL.LU.64 R24, [R1+0x6a10] ;  /* 0x006a100001187983 */ /* 0x000ea40000300a00 */
[----:B--2---:R-:W-:-:S15]  /*718f0*/  HMMA.16816.F32 R24, R4, R28, R24 ;  /* 0x0000001c0418723c */ /* 0x004fde0000001818 */
[----:B------:R-:W-:-:S08]  /*71900*/  NOP ;  /* 0x0000000000007918 */ /* 0x000fd00000000000 */
[----:B------:R-:W-:Y:S04]  /*71910*/  STL.64 [R1+0x380], R24 ;  /* 0x0003801801007387 */ /* 0x000fe80000100a00 */
[----:B------:R0:W-:Y:S04]  /*71920*/  STL.64 [R1+0x388], R26 ;  /* 0x0003881a01007387 */ /* 0x0001e80000100a00 */
[----:B0-----:R-:W4:Y:S04]  /*71930*/  LDL.LU.64 R26, [R1+0x6a08] ;  /* 0x006a0800011a7983 */ /* 0x001f280000300a00 */
[----:B------:R-:W2:Y:S01]  /*71940*/  LDL.LU.64 R24, [R1+0x6a00] ;  /* 0x006a000001187983 */ /* 0x000ea20000300a00 */
[C---:B----4-:R-:W-:Y:S06]  /*71950*/  HMMA.16816.F32 R16, R4.reuse, R26, R16 ;  /* 0x0000001a0410723c */ /* 0x050fec0000001810 */
[----:B--2---:R-:W-:-:S15]  /*71960*/  HMMA.16816.F32 R20, R4, R24, R20 ;  /* 0x000000180414723c */ /* 0x004fde0000001814 */
[----:B------:R-:W-:-:S02]  /*71970*/  NOP ;  /* 0x0000000000007918 */ /* 0x000fc40000000000 */
[----:B------:R-:W-:Y:S04]  /*71980*/  STL.64 [R1+0x370], R16 ;  /* 0x0003701001007387 */ /* 0x000fe80000100a00 */
[----:B------:R0:W-:Y:S04]  /*71990*/  STL.64 [R1+0x378], R18 ;  /* 0x0003781201007387 */ /* 0x0001e80000100a00 */
[----:B0-----:R-:W2:Y:S04]  /*719a0*/  LDL.LU.64 R18, [R1+0x69f8] ;  /* 0x0069f80001127983 */ /* 0x001ea80000300a00 */
[----:B------:R-:W4:Y:S04]  /*719b0*/  LDL.LU.64 R16, [R1+0x69f0] ;  /* 0x0069f00001107983 */ /* 0x000f280000300a00 */
[----:B------:R-:W-:Y:S04]  /*719c0*/  STL.64 [R1+0x360], R20 ;  /* 0x0003601401007387 */ /* 0x000fe80000100a00 */
[----:B------:R0:W-:Y:S04]  /*719d0*/  STL.64 [R1+0x368], R22 ;  /* 0x0003681601007387 */ /* 0x0001e80000100a00 */
[----:B0-----:R-:W3:Y:S04]  /*719e0*/  LDL.LU.64 R22, [R1+0x69e8] ;  /* 0x0069e80001167983 */ /* 0x001ee80000300a00 */
[----:B------:R-:W2:Y:S04]  /*719f0*/  LDL.LU.64 R20, [R1+0x69e0] ;  /* 0x0069e00001147983 */ /* 0x000ea80000300a00 */
[----:B------:R0:W-:Y:S04]  /*71a00*/  STL.64 [R1+0x6920], R26 ;  /* 0x0069201a01007387 */ /* 0x0001e80000100a00 */
[----:B0-----:R-:W4:Y:S04]  /*71a10*/  LDL.LU R26, [R1+0x3ec] ;  /* 0x0003ec00011a7983 */ /* 0x001f280000300800 */
[----:B------:R-:W4:Y:S04]  /*71a20*/  LDL.LU R27, [R1+0x3e8] ;  /* 0x0003e800011b7983 */ /* 0x000f280000300800 */
[----:B------:R0:W-:Y:S04]  /*71a30*/  STL.64 [R1+0x6918], R24 ;  /* 0x0069181801007387 */ /* 0x0001e80000100a00 */
[----:B0-----:R-:W3:Y:S04]  /*71a40*/  LDL.LU R25, [R1+0x3e4] ;  /* 0x0003e40001197983 */ /* 0x001ee80000300800 */
[----:B----4-:R-:W-:Y:S04]  /*71a50*/  STL.64 [R1+0x6980], R26 ;  /* 0x0069801a01007387 */ /* 0x010fe80000100a00 */
[----:B---3--:R0:W-:Y:S02]  /*71a60*/  STL [R1+0x6978], R25 ;  /* 0x0069781901007387 */ /* 0x0081e40000100800 */
[----:B0-----:R-:W-:Y:S02]  /*71a70*/  HMMA.16816.F32 R24, R4, R22, R12 ;  /* 0x000000160418723c */ /* 0x001fe4000000180c */
[----:B------:R-:W3:-:S15]  /*71a80*/  LDL.LU.64 R12, [R1+0x1570] ;  /* 0x00157000010c7983 */ /* 0x000ede0000300a00 */
[----:B------:R-:W-:-:S06]  /*71a90*/  NOP ;  /* 0x0000000000007918 */ /* 0x000fcc0000000000 */
[----:B------:R-:W-:Y:S04]  /*71aa0*/  STL.64 [R1+0x350], R24 ;  /* 0x0003501801007387 */ /* 0x000fe80000100a00 */
[----:B------:R-:W-:Y:S04]  /*71ab0*/  STL.64 [R1+0x358], R26 ;  /* 0x0003581a01007387 */ /* 0x000fe80000100a00 */
[----:B------:R-:W4:Y:S01]  /*71ac0*/  LDL.LU.64 R14, [R1+0x1578] ;  /* 0x00157800010e7983 */ /* 0x000f220000300a00 */
[----:B--2---:R-:W-:-:S15]  /*71ad0*/  HMMA.16816.F32 R8, R4, R20, R8 ;  /* 0x000000140408723c */ /* 0x004fde0000001808 */
[----:B------:R-:W-:-:S08]  /*71ae0*/  NOP ;  /* 0x0000000000007918 */ /* 0x000fd00000000000 */
[----:B------:R-:W-:Y:S04]  /*71af0*/  STL.64 [R1+0x340], R8 ;  /* 0x0003400801007387 */ /* 0x000fe80000100a00 */
[----:B------:R-:W-:Y:S04]  /*71b00*/  STL.64 [R1+0x348], R10 ;  /* 0x0003480a01007387 */ /* 0x000fe80000100a00 */
[----:B----4-:R-:W-:Y:S04]  /*71b10*/  STL.64 [R1+0x69d0], R14 ;  /* 0x0069d00e01007387 */ /* 0x010fe80000100a00 */
[----:B---3--:R0:W-:Y:S04]  /*71b20*/  STL.64 [R1+0x69c8], R12 ;  /* 0x0069c80c01007387 */ /* 0x0081e80000100a00 */
[----:B0-----:R-:W2:Y:S04]  /*71b30*/  LDL.LU.64 R12, [R1+0x1580] ;  /* 0x00158000010c7983 */ /* 0x001ea80000300a00 */
[----:B------:R-:W2:Y:S04]  /*71b40*/  LDL.LU.64 R14, [R1+0x1588] ;  /* 0x00158800010e7983 */ /* 0x000ea80000300a00 */
[----:B------:R-:W3:Y:S04]  /*71b50*/  LDL.LU.64 R8, [R1+0x1450] ;  /* 0x0014500001087983 */ /* 0x000ee80000300a00 */
[----:B------:R-:W4:Y:S04]  /*71b60*/  LDL.LU.64 R10, [R1+0x1458] ;  /* 0x00145800010a7983 */ /* 0x000f280000300a00 */
[----:B----4-:R-:W-:Y:S04]  /*71b70*/  STL.64 [R1+0x69b0], R10 ;  /* 0x0069b00a01007387 */ /* 0x010fe80000100a00 */
[----:B---3--:R0:W-:Y:S04]  /*71b80*/  STL.64 [R1+0x69a8], R8 ;  /* 0x0069a80801007387 */ /* 0x0081e80000100a00 */
[----:B0-----:R-:W3:Y:S04]  /*71b90*/  LDL.LU.64 R8, [R1+0x1460] ;  /* 0x0014600001087983 */ /* 0x001ee80000300a00 */
[----:B------:R-:W3:Y:S04]  /*71ba0*/  LDL.LU.64 R10, [R1+0x1468] ;  /* 0x00146800010a7983 */ /* 0x000ee80000300a00 */
[----:B------:R-:W4:Y:S04]  /*71bb0*/  LDL.LU.64 R24, [R1+0x1430] ;  /* 0x0014300001187983 */ /* 0x000f280000300a00 */
[----:B------:R-:W3:Y:S01]  /*71bc0*/  LDL.LU.64 R26, [R1+0x1438] ;  /* 0x00143800011a7983 */ /* 0x000ee20000300a00 */
[----:B--2---:R-:W-:Y:S03]  /*71bd0*/  HMMA.16816.F32 R12, R4, R18, R12 ;  /* 0x00000012040c723c */ /* 0x004fe6000000180c */
[----:B---3--:R-:W-:Y:S04]  /*71be0*/  STL.64 [R1+0x6990], R26 ;  /* 0x0069901a01007387 */ /* 0x008fe80000100a00 */
[----:B----4-:R0:W-:Y:S04]  /*71bf0*/  STL.64 [R1+0x6988], R24 ;  /* 0x0069881801007387 */ /* 0x0101e80000100a00 */
[----:B0-----:R-:W2:Y:S04]  /*71c00*/  LDL.LU.64 R24, [R1+0x1440] ;  /* 0x0014400001187983 */ /* 0x001ea80000300a00 */
[----:B------:R-:W2:Y:S04]  /*71c10*/  LDL.LU.64 R26, [R1+0x1448] ;  /* 0x00144800011a7983 */ /* 0x000ea80000300a00 */
[----:B------:R0:W-:Y:S02]  /*71c20*/  STL.64 [R1+0x6900], R22 ;  /* 0x0069001601007387 */ /* 0x0001e40000100a00 */
[----:B0-----:R-:W-:-:S02]  /*71c30*/  IMAD.MOV.U32 R22, RZ, RZ, R2 ;  /* 0x000000ffff167224 */ /* 0x001fc400078e0002 */
[----:B------:R-:W-:Y:S01]  /*71c40*/  IMAD.MOV.U32 R23, RZ, RZ, R3 ;  /* 0x000000ffff177224 */ /* 0x000fe200078e0003 */
[----:B------:R-:W3:Y:S04]  /*71c50*/  LDL.LU R2, [R1+0x69dc] ;  /* 0x0069dc0001027983 */ /* 0x000ee80000300800 */
[----:B------:R-:W3:Y:S04]  /*71c60*/  LDL.LU R3, [R1+0x69d8] ;  /* 0x0069d80001037983 */ /* 0x000ee80000300800 */
[----:B------:R-:W-:Y:S04]  /*71c70*/  STL.64 [R1+0x68f8], R20 ;  /* 0x0068f81401007387 */ /* 0x000fe80000100a00 */
[----:B------:R-:W-:Y:S04]  /*71c80*/  STL.64 [R1+0x330], R12 ;  /* 0x0003300c01007387 */ /* 0x000fe80000100a00 */
[----:B------:R0:W-:Y:S04]  /*71c90*/  STL.64 [R1+0x338], R14 ;  /* 0x0003380e01007387 */ /* 0x0001e80000100a00 */
[----:B0-----:R-:W4:Y:S04]  /*71ca0*/  LDL.LU.64 R14, [R1+0x69d0] ;  /* 0x0069d000010e7983 */ /* 0x001f280000300a00 */
[----:B------:R-:W4:Y:S02]  /*71cb0*/  LDL.LU.64 R12, [R1+0x69c8] ;  /* 0x0069c800010c7983 */ /* 0x000f240000300a00 */
[----:B----4-:R-:W-:-:S15]  /*71cc0*/  HMMA.16816.F32 R12, R4, R16, R12 ;  /* 0x00000010040c723c */ /* 0x010fde000000180c */
[----:B------:R-:W-:-:S08]  /*71cd0*/  NOP ;  /* 0x0000000000007918 */ /* 0x000fd00000000000 */
[----:B------:R-:W-:Y:S04]  /*71ce0*/  STL.64 [R1+0x320], R12 ;  /* 0x0003200c01007387 */ /* 0x000fe80000100a00 */
[----:B------:R0:W-:Y:S04]  /*71cf0*/  STL.64 [R1+0x328], R14 ;  /* 0x0003280e01007387 */ /* 0x0001e80000100a00 */
[----:B0-----:R-:W4:Y:S04]  /*71d00*/  LDL.LU.64 R14, [R1+0x69c0] ;  /* 0x0069c000010e7983 */ /* 0x001f280000300a00 */
[----:B------:R-:W2:Y:S04]  /*71d10*/  LDL.LU.64 R12, [R1+0x69b8] ;  /* 0x0069b800010c7983 */ /* 0x000ea80000300a00 */
[----:B------:R-:W-:Y:S04]  /*71d20*/  STL.64 [R1+0x6910], R18 ;  /* 0x0069101201007387 */ /* 0x000fe80000100a00 */
[----:B------:R0:W-:Y:S04]  /*71d30*/  STL.64 [R1+0x6908], R16 ;  /* 0x0069081001007387 */ /* 0x0001e80000100a00 */
[----:B0-----:R-:W3:Y:S04]  /*71d40*/  LDL.LU.64 R16, [R1+0xe30] ;  /* 0x000e300001107983 */ /* 0x001ee80000300a00 */
[----:B------:R-:W3:Y:S01]  /*71d50*/  LDL.LU.64 R18, [R1+0xe38] ;  /* 0x000e380001127983 */ /* 0x000ee20000300a00 */
[----:B----4-:R-:W-:-:S15]  /*71d60*/  HMMA.16816.F32 R8, R4, R14, R8 ;  /* 0x0000000e0408723c */ /* 0x010fde0000001808 */
[----:B------:R-:W-:-:S08]  /*71d70*/  NOP ;  /* 0x0000000000007918 */ /* 0x000fd00000000000 */
        /* <DEDUP_REMOVED lines=8> */
[----:B0-----:R-:W2:Y:S04]  /*71e00*/  LDL.LU.64 R10, [R1+0x69a0] ;  /* 0x0069a000010a7983 */ /* 0x001ea80000300a00 */
[----:B------:R-:W4:Y:S04]  /*71e10*/  LDL.LU.64 R8, [R1+0x6998] ;  /* 0x0069980001087983 */ /* 0x000f280000300a00 */
[----:B------:R-:W-:Y:S04]  /*71e20*/  STL.64 [R1+0x68e0], R14 ;  /* 0x0068e00e01007387 */ /* 0x000fe80000100a00 */
[----:B------:R0:W-:Y:S04]  /*71e30*/  STL.64 [R1+0x68d8], R12 ;  /* 0x0068d80c01007387 */ /* 0x0001e80000100a00 */
[----:B0-----:R-:W3:Y:S04]  /*71e40*/  LDL.LU.64 R12, [R1+0x1420] ;  /* 0x00142000010c7983 */ /* 0x001ee80000300a00 */
[----:B------:R-:W3:Y:S01]  /*71e50*/  LDL.LU.64 R14, [R1+0x1428] ;  /* 0x00142800010e7983 */ /* 0x000ee20000300a00 */
[----:B--2---:R-:W-:-:S15]  /*71e60*/  HMMA.16816.F32 R24, R4, R10, R24 ;  /* 0x0000000a0418723c */ /* 0x004fde0000001818 */
[----:B------:R-:W-:-:S08]  /*71e70*/  NOP ;  /* 0x0000000000007918 */ /* 0x000fd00000000000 */
[----:B------:R-:W-:Y:S04]  /*71e80*/  STL.64 [R1+0x2f0], R24 ;  /* 0x0002f01801007387 */ /* 0x000fe80000100a00 */
[----:B------:R0:W-:Y:S04]  /*71e90*/  STL.64 [R1+0x2f8], R26 ;  /* 0x0002f81a01007387 */ /* 0x0001e80000100a00 */
[----:B0-----:R-:W4:Y:S04]  /*71ea0*/  LDL.LU.64 R26, [R1+0x6990] ;  /* 0x00699000011a7983 */ /* 0x001f280000300a00 */
[----:B------:R-:W4:Y:S01]  /*71eb0*/  LDL.LU.64 R24, [R1+0x6988] ;  /* 0x0069880001187983 */ /* 0x000f220000300a00 */
[C---:B---3--:R-:W-:Y:S06]  /*71ec0*/  HMMA.16816.F32 R12, R4.reuse, R2, R12 ;  /* 0x00000002040c723c */ /* 0x048fec000000180c */
[----:B----4-:R-:W-:-:S15]  /*71ed0*/  HMMA.16816.F32 R24, R4, R8, R24 ;  /* 0x000000080418723c */ /* 0x010fde0000001818 */
[----:B------:R-:W-:-:S08]  /*71ee0*/  NOP ;  /* 0x0000000000007918 */ /* 0x000fd00000000000 */
[----:B------:R-:W-:Y:S04]  /*71ef0*/  STL.64 [R1+0x420], R24 ;  /* 0x0004201801007387 */ /* 0x000fe80000100a00 */
[----:B------:R0:W-:Y:S04]  /*71f00*/  STL.64 [R1+0x428], R26 ;  /* 0x0004281a01007387 */ /* 0x0001e80000100a00 */
[----:B0-----:R-:W2:Y:S04]  /*71f10*/  LDL.LU.64 R26, [R1+0x6980] ;  /* 0x00698000011a7983 */ /* 0x001ea80000300a00 */
[----:B------:R-:W3:Y:S04]  /*71f20*/  LDL.LU R25, [R1+0x6978] ;  /* 0x0069780001197983 */ /* 0x000ee80000300800 */
[----:B------:R-:W-:Y:S04]  /*71f30*/  STL.64 [R1+0x68c0], R10 ;  /* 0x0068c00a01007387 */ /* 0x000fe80000100a00 */
[----:B------:R0:W-:Y:S02]  /*71f40*/  STL.64 [R1+0x68b8], R8 ;  /* 0x0068b80801007387 */ /* 0x0001e40000100a00 */
[----:B0-----:R-:W-:Y:S02]  /*71f50*/  HMMA.16816.F32 R8, R4, R22, R16 ;  /* 0x000000160408723c */ /* 0x001fe40000001810 */
[----:B------:R0:W-:Y:S04]  /*71f60*/  STL.64 [R1+0x410], R12 ;  /* 0x0004100c01007387 */ /* 0x0001e80000100a00 */
[----:B------:R1:W-:Y:S04]  /*71f70*/  STL.64 [R1+0x418], R14 ;  /* 0x0004180e01007387 */ /* 0x0003e80000100a00 */
[----:B0-----:R-:W4:-:S13]  /*71f80*/  LDL.LU R13, [R1+0x3f4] ;  /* 0x0003f400010d7983 */ /* 0x001f1a0000300800 */
[----:B------:R-:W-:Y:S04]  /*71f90*/  STL.64 [R1+0x2e0], R8 ;  /* 0x0002e00801007387 */ /* 0x000fe80000100a00 */
[----:B------:R-:W-:Y:S04]  /*71fa0*/  STL.64 [R1+0x2e8], R10 ;  /* 0x0002e80a01007387 */ /* 0x000fe80000100a00 */
[----:B-1----:R-:W4:Y:S04]  /*71fb0*/  LDL.LU R14, [R1+0x3f0] ;  /* 0x0003f000010e7983 */ /* 0x002f280000300800 */
        /* <DEDUP_REMOVED lines=38> */
[----:B------:R-:W3:Y:S04]  /*72220*/  LDL.LU.64 R12, [R1+0x13c0] ;  /* 0x0013c000010c7983 */ /* 0x000ee80000300a00 */
        /* <DEDUP_REMOVED lines=72> */
[C---:B--2---:R-:W-:Y:S03]  /*726b0*/  HMMA.16816.F32 R12, R4.reuse, R18, R12 ;  /* 0x00000012040c723c */ /* 0x044fe6000000180c */
[----:B---3--:R-:W-:Y:S04]  /*726c0*/  STL.64 [R1+0x68b0], R26 ;  /* 0x0068b01a01007387 */ /* 0x008fe80000100a00 */
[----:B----4-:R0:W-:Y:S04]  /*726d0*/  STL.64 [R1+0x68a8], R24 ;  /* 0x0068a81801007387 */ /* 0x0101e80000100a00 */
[----:B0-----:R-:W2:Y:S04]  /*726e0*/  LDL.LU.64 R24, [R1+0x1360] ;  /* 0x0013600001187983 */ /* 0x001ea80000300a00 */
[----:B------:R-:W2:Y:S04]  /*726f0*/  LDL.LU.64 R26, [R1+0x1368] ;  /* 0x00136800011a7983 */ /* 0x000ea80000300a00 */
[----:B------:R0:W-:Y:S04]  /*72700*/  STL.64 [R1+0x6820], R22 ;  /* 0x0068201601007387 */ /* 0x0001e80000100a00 */
[----:B0-----:R-:W3:Y:S04]  /*72710*/  LDL R22, [R1+0x18] ;  /* 0x0000180001167983 */ /* 0x001ee80000100800 */
[----:B------:R-:W3:Y:S04]  /*72720*/  LDL R23, [R1+0x1c] ;  /* 0x00001c0001177983 */ /* 0x000ee80000100800 */
        /* <DEDUP_REMOVED lines=1079> */
[----:B------:R-:W-:Y:S04]  /*76aa0*/  STL.64 [R1+0xa20], R12 ;  /* 0x000a200c01007387 */ /* 0x000fe80000100a00 */
[----:B------:R0:W-:-:S15]  /*76ab0*/  STL.64 [R1+0xa28], R14 ;  /* 0x000a280e01007387 */ /* 0x0001de0000100a00 */
[----:B------:R-:W-:-:S02]  /*76ac0*/  NOP ;  /* 0x0000000000007918 */ /* 0x000fc40000000000 */
[----:B------:R-:W-:Y:S04]  /*76ad0*/  STL.64 [R1+0xa10], R8 ;  /* 0x000a100801007387 */ /* 0x000fe80000100a00 */
[----:B------:R1:W-:Y:S04]  /*76ae0*/  STL.64 [R1+0xa18], R10 ;  /* 0x000a180a01007387 */ /* 0x0003e80000100a00 */
[----:B0-----:R-:W4:Y:S04]  /*76af0*/  LDL.LU R14, [R1+0xc44] ;  /* 0x000c4400010e7983 */ /* 0x001f280000300800 */
[----:B------:R-:W4:Y:S04]  /*76b00*/  LDL.LU R15, [R1+0xc40] ;  /* 0x000c4000010f7983 */ /* 0x000f280000300800 */
[----:B-1----:R-:W4:Y:S01]  /*76b10*/  LDL.LU R11, [R1+0xc4c] ;  /* 0x000c4c00010b7983 */ /* 0x002f220000300800 */
[----:B--2---:R-:W-:-:S02]  /*76b20*/  IMAD R5, R0, 0x100, R27 ;  /* 0x0000010000057824 */ /* 0x004fc400078e021b */
[----:B---3--:R-:W-:Y:S01]  /*76b30*/  IMAD R4, R26, 0x100, R25 ;  /* 0x000001001a047824 */ /* 0x008fe200078e0219 */
        /* <DEDUP_REMOVED lines=38> */
[----:B------:R-:W3:Y:S01]  /*76da0*/  LDL.LU.64 R10, [R1+0xaa8] ;  /* 0x000aa800010a7983 */ /* 0x000ee20000300a00 */
        /* <DEDUP_REMOVED lines=27> */
[----:B------:R-:W2:Y:S04]  /*76f60*/  LDL.LU.64 R24, [R1+0x62f8] ;  /* 0x0062f80001187983 */ /* 0x000ea80000300a00 */
[----:B------:R-:W-:Y:S01]  /*76f70*/  STL.64 [R1+0x6268], R28 ;  /* 0x0062681c01007387 */ /* 0x000fe20000100a00 */
        /* <DEDUP_REMOVED lines=11> */
[----:B------:R-:W-:Y:S04]  /*77030*/  STL.64 [R1+0x6260], R26 ;  /* 0x0062601a01007387 */ /* 0x000fe80000100a00 */
[----:B------:R0:W-:Y:S04]  /*77040*/  STL.64 [R1+0x6258], R24 ;  /* 0x0062581801007387 */ /* 0x0001e80000100a00 */
[----:B0-----:R-:W4:Y:S04]  /*77050*/  LDL.LU R24, [R1+0x18a0] ;  /* 0x0018a00001187983 */ /* 0x001f280000300800 */
[----:B------:R-:W4:Y:S01]  /*77060*/  LDL.LU R25, [R1+0x18ac] ;  /* 0x0018ac0001197983 */ /* 0x000f220000300800 */
[C---:B---3--:R-:W-:Y:S06]  /*77070*/  HMMA.16816.F32 R12, R4.reuse, R22, R12 ;  /* 0x00000016040c723c */ /* 0x048fec000000180c */
[----:B--2---:R-:W-:-:S15]  /*77080*/  HMMA.16816.F32 R8, R4, R20, R8 ;  /* 0x000000140408723c */ /* 0x004fde0000001808 */
[----:B------:R-:W-:-:S02]  /*77090*/  NOP ;  /* 0x0000000000007918 */ /* 0x000fc40000000000 */
[----:B------:R0:W-:Y:S04]  /*770a0*/  STL.64 [R1+0xa90], R12 ;  /* 0x000a900c01007387 */ /* 0x0001e80000100a00 */
[----:B------:R1:W-:Y:S04]  /*770b0*/  STL.64 [R1+0xa98], R14 ;  /* 0x000a980e01007387 */ /* 0x0003e80000100a00 */
[----:B------:R-:W2:Y:S04]  /*770c0*/  LDL.LU R0, [R1+0x18a8] ;  /* 0x0018a80001007983 */ /* 0x000ea80000300800 */
[----:B0-----:R-:W3:Y:S04]  /*770d0*/  LDL.LU.64 R12, [R1+0xab0] ;  /* 0x000ab000010c7983 */ /* 0x001ee80000300a00 */
[----:B-1----:R-:W3:Y:S04]  /*770e0*/  LDL.LU.64 R14, [R1+0xab8] ;  /* 0x000ab800010e7983 */ /* 0x002ee80000300a00 */
[----:B------:R0:W-:Y:S04]  /*770f0*/  STL.64 [R1+0xaa0], R8 ;  /* 0x000aa00801007387 */ /* 0x0001e80000100a00 */
[----:B------:R1:W-:Y:S04]  /*77100*/  STL.64 [R1+0xaa8], R10 ;  /* 0x000aa80a01007387 */ /* 0x0003e80000100a00 */
[----:B0-----:R-:W4:Y:S04]  /*77110*/  LDL.LU.64 R8, [R1+0xae0] ;  /* 0x000ae00001087983 */ /* 0x001f280000300a00 */
[----:B-1----:R-:W2:Y:S04]  /*77120*/  LDL.LU.64 R10, [R1+0xae8] ;  /* 0x000ae800010a7983 */ /* 0x002ea80000300a00 */
[----:B--2---:R-:W-:Y:S04]  /*77130*/  STL.64 [R1+0x62c0], R10 ;  /* 0x0062c00a01007387 */ /* 0x004fe80000100a00 */
[----:B----4-:R0:W-:Y:S04]  /*77140*/  STL.64 [R1+0x62b8], R8 ;  /* 0x0062b80801007387 */ /* 0x0101e80000100a00 */
[----:B0-----:R-:W2:Y:S04]  /*77150*/  LDL.LU.64 R8, [R1+0xb20] ;  /* 0x000b200001087983 */ /* 0x001ea80000300a00 */
[----:B------:R-:W2:Y:S04]  /*77160*/  LDL.LU.64 R10, [R1+0xb28] ;  /* 0x000b2800010a7983 */ /* 0x000ea80000300a00 */
[----:B------:R-:W4:Y:S01]  /*77170*/  LDL.64 R26, [R1+0x10] ;  /* 0x00001000011a7983 */ /* 0x000f220000100a00 */
[C---:B---3--:R-:W-:Y:S03]  /*77180*/  HMMA.16816.F32 R12, R4.reuse, R18, R12 ;  /* 0x00000012040c723c */ /* 0x048fe6000000180c */
[----:B----4-:R-:W-:Y:S04]  /*77190*/  STL.64 [R1+0x6290], R26 ;  /* 0x0062901a01007387 */ /* 0x010fe80000100a00 */
[----:B------:R0:W-:Y:S04]  /*771a0*/  STL.64 [R1+0x6288], R24 ;  /* 0x0062881801007387 */ /* 0x0001e80000100a00 */
[----:B0-----:R-:W3:Y:S04]  /*771b0*/  LDL.LU.64 R24, [R1+0xe10] ;  /* 0x000e100001187983 */ /* 0x001ee80000300a00 */
[----:B------:R-:W3:Y:S04]  /*771c0*/  LDL.LU.64 R26, [R1+0xe18] ;  /* 0x000e1800011a7983 */ /* 0x000ee80000300a00 */
[----:B------:R0:W-:Y:S04]  /*771d0*/  STL.64 [R1+0x6240], R22 ;  /* 0x0062401601007387 */ /* 0x0001e80000100a00 */
[----:B0-----:R-:W4:Y:S04]  /*771e0*/  LDL.LU R22, [R1+0xc58] ;  /* 0x000c580001167983 */ /* 0x001f280000300800 */
[----:B------:R-:W4:Y:S04]  /*771f0*/  LDL.LU R23, [R1+0x18a4] ;  /* 0x0018a40001177983 */ /* 0x000f280000300800 */
[----:B------:R0:W-:Y:S04]  /*77200*/  STL.64 [R1+0x6238], R20 ;  /* 0x0062381401007387 */ /* 0x0001e80000100a00 */
[----:B0-----:R-:W2:Y:S04]  /*77210*/  LDL.LU R20, [R1+0xc50] ;  /* 0x000c500001147983 */ /* 0x001ea80000300800 */
[----:B------:R-:W2:Y:S04]  /*77220*/  LDL.LU R21, [R1+0xc5c] ;  /* 0x000c5c0001157983 */ /* 0x000ea80000300800 */
[----:B----4-:R-:W-:Y:S04]  /*77230*/  STL.64 [R1+0x62a0], R22 ;  /* 0x0062a01601007387 */ /* 0x010fe80000100a00 */
[----:B--2---:R0:W-:Y:S04]  /*77240*/  STL.64 [R1+0x6298], R20 ;  /* 0x0062981401007387 */ /* 0x0041e80000100a00 */
[----:B0-----:R-:W2:Y:S04]  /*77250*/  LDL.LU.64 R20, [R1+0xaf0] ;  /* 0x000af00001147983 */ /* 0x001ea80000300a00 */
[----:B------:R-:W2:Y:S04]  /*77260*/  LDL.LU.64 R22, [R1+0xaf8] ;  /* 0x000af80001167983 */ /* 0x000ea80000300a00 */
[----:B------:R-:W-:Y:S04]  /*77270*/  STL.64 [R1+0xab0], R12 ;  /* 0x000ab00c01007387 */ /* 0x000fe80000100a00 */
[----:B------:R0:W-:Y:S04]  /*77280*/  STL.64 [R1+0xab8], R14 ;  /* 0x000ab80e01007387 */ /* 0x0001e80000100a00 */
[----:B0-----:R-:W4:Y:S01]  /*77290*/  LDL.LU.64 R14, [R1+0x62d0] ;  /* 0x0062d000010e7983 */ /* 0x001f220000300a00 */
[----:B---3--:R-:W-:Y:S03]  /*772a0*/  HMMA.16816.F32 R24, R4, R16, R24 ;  /* 0x000000100418723c */ /* 0x008fe60000001818 */
[----:B------:R-:W3:-:S15]  /*772b0*/  LDL.LU.64 R12, [R1+0x62c8] ;  /* 0x0062c800010c7983 */ /* 0x000ede0000300a00 */
[----:B------:R-:W-:-:S05]  /*772c0*/  NOP ;  /* 0x0000000000007918 */ /* 0x000fca0000000000 */
[----:B------:R0:W-:Y:S04]  /*772d0*/  STL.64 [R1+0xac0], R24 ;  /* 0x000ac01801007387 */ /* 0x0001e80000100a00 */
[----:B------:R1:W-:Y:S04]  /*772e0*/  STL.64 [R1+0xac8], R26 ;  /* 0x000ac81a01007387 */ /* 0x0003e80000100a00 */
[----:B0-----:R-:W2:Y:S04]  /*772f0*/  LDL.LU.64 R24, [R1+0xb10] ;  /* 0x000b100001187983 */ /* 0x001ea80000300a00 */
[----:B-1----:R-:W2:Y:S04]  /*77300*/  LDL.LU.64 R26, [R1+0xb18] ;  /* 0x000b1800011a7983 */ /* 0x002ea80000300a00 */
[----:B------:R-:W-:Y:S04]  /*77310*/  STL.64 [R1+0x6220], R18 ;  /* 0x0062201201007387 */ /* 0x000fe80000100a00 */
[----:B------:R0:W-:Y:S04]  /*77320*/  STL.64 [R1+0x6218], R16 ;  /* 0x0062181001007387 */ /* 0x0001e80000100a00 */
[----:B0-----:R-:W2:Y:S04]  /*77330*/  LDL.LU.64 R16, [R1+0xb00] ;  /* 0x000b000001107983 */ /* 0x001ea80000300a00 */
[----:B------:R-:W2:Y:S01]  /*77340*/  LDL.LU.64 R18, [R1+0xb08] ;  /* 0x000b080001127983 */ /* 0x000ea20000300a00 */
[----:B----4-:R-:W-:-:S15]  /*77350*/  HMMA.16816.F32 R8, R4, R14, R8 ;  /* 0x0000000e0408723c */ /* 0x010fde0000001808 */
[----:B------:R-:W-:-:S08]  /*77360*/  NOP ;  /* 0x0000000000007918 */ /* 0x000fd00000000000 */
[----:B------:R-:W-:Y:S04]  /*77370*/  STL.64 [R1+0xad0], R8 ;  /* 0x000ad00801007387 */ /* 0x000fe80000100a00 */
[----:B------:R0:W-:Y:S04]  /*77380*/  STL.64 [R1+0xad8], R10 ;  /* 0x000ad80a01007387 */ /* 0x0001e80000100a00 */
[----:B0-----:R-:W3:Y:S04]  /*77390*/  LDL.LU.64 R10, [R1+0x62c0] ;  /* 0x0062c000010a7983 */ /* 0x001ee80000300a00 */
[----:B------:R-:W3:Y:S04]  /*773a0*/  LDL.LU.64 R8, [R1+0x62b8] ;  /* 0x0062b80001087983 */ /* 0x000ee80000300a00 */
[----:B------:R0:W-:Y:S04]  /*773b0*/  STL [R1+0x6214], R15 ;  /* 0x0062140f01007387 */ /* 0x0001e80000100800 */
[----:B0-----:R-:W4:Y:S01]  /*773c0*/  LDL.LU R15, [R1+0xc54] ;  /* 0x000c5400010f7983 */ /* 0x001f220000300800 */
[----:B---3--:R-:W-:-:S15]  /*773d0*/  HMMA.16816.F32 R8, R4, R12, R8 ;  /* 0x0000000c0408723c */ /* 0x008fde0000001808 */
[----:B------:R-:W-:-:S08]  /*773e0*/  NOP ;  /* 0x0000000000007918 */ /* 0x000fd00000000000 */
[----:B------:R-:W-:Y:S04]  /*773f0*/  STL.64 [R1+0xae0], R8 ;  /* 0x000ae00801007387 */ /* 0x000fe80000100a00 */
[----:B------:R0:W-:Y:S04]  /*77400*/  STL.64 [R1+0xae8], R10 ;  /* 0x000ae80a01007387 */ /* 0x0001e80000100a00 */
[----:B0-----:R-:W3:Y:S04]  /*77410*/  LDL.LU.64 R10, [R1+0x62b0] ;  /* 0x0062b000010a7983 */ /* 0x001ee80000300a00 */
[----:B------:R-:W4:Y:S04]  /*77420*/  LDL.LU.64 R8, [R1+0x62a8] ;  /* 0x0062a80001087983 */ /* 0x000f280000300a00 */
[----:B------:R-:W-:Y:S04]  /*77430*/  STL [R1+0x6210], R12 ;  /* 0x0062100c01007387 */ /* 0x000fe80000100800 */
[----:B------:R0:W-:Y:S04]  /*77440*/  STL [R1+0x620c], R13 ;  /* 0x00620c0d01007387 */ /* 0x0001e80000100800 */
[----:B0-----:R-:W4:Y:S01]  /*77450*/  LDL.64 R12, [R1+0x18] ;  /* 0x00001800010c7983 */ /* 0x001f220000100a00 */
[C---:B--2---:R-:W-:Y:S06]  /*77460*/  HMMA.16816.F32 R24, R4.reuse, R2, R24 ;  /* 0x000000020418723c */ /* 0x044fec0000001818 */
[C---:B---3--:R-:W-:Y:S06]  /*77470*/  HMMA.16816.F32 R20, R4.reuse, R10, R20 ;  /* 0x0000000a0414723c */ /* 0x048fec0000001814 */
[----:B----4-:R-:W-:-:S15]  /*77480*/  HMMA.16816.F32 R16, R4, R8, R16 ;  /* 0x000000080410723c */ /* 0x010fde0000001810 */
[----:B------:R-:W-:-:S02]  /*77490*/  NOP ;  /* 0x0000000000007918 */ /* 0x000fc40000000000 */
[----:B------:R-:W-:Y:S04]  /*774a0*/  STL.64 [R1+0xaf0], R20 ;  /* 0x000af01401007387 */ /* 0x000fe80000100a00 */
[----:B------:R0:W-:Y:S04]  /*774b0*/  STL.64 [R1+0xaf8], R22 ;  /* 0x000af81601007387 */ /* 0x0001e80000100a00 */
[----:B0-----:R-:W2:Y:S04]  /*774c0*/  LDL.LU.64 R22, [R1+0x62a0] ;  /* 0x0062a00001167983 */ /* 0x001ea80000300a00 */
[----:B------:R-:W3:Y:S04]  /*774d0*/  LDL.LU.64 R20, [R1+0x6298] ;  /* 0x0062980001147983 */ /* 0x000ee80000300a00 */
[----:B------:R0:W-:Y:S04]  /*774e0*/  STL.64 [R1+0xb00], R16 ;  /* 0x000b001001007387 */ /* 0x0001e80000100a00 */
[----:B------:R1:W-:Y:S04]  /*774f0*/  STL.64 [R1+0xb08], R18 ;  /* 0x000b081201007387 */ /* 0x0003e80000100a00 */
[----:B0-----:R-:W4:Y:S04]  /*77500*/  LDL.LU.64 R16, [R1+0xb30] ;  /* 0x000b300001107983 */ /* 0x001f280000300a00 */
[----:B-1----:R-:W4:Y:S04]  /*77510*/  LDL.LU.64 R18, [R1+0xb38] ;  /* 0x000b380001127983 */ /* 0x002f280000300a00 */
[----:B------:R-:W-:Y:S04]  /*77520*/  STL.64 [R1+0x61f0], R10 ;  /* 0x0061f00a01007387 */ /* 0x000fe80000100a00 */
[----:B------:R0:W-:Y:S04]  /*77530*/  STL.64 [R1+0x61e8], R8 ;  /* 0x0061e80801007387 */ /* 0x0001e80000100a00 */
[----:B0-----:R-:W2:Y:S04]  /*77540*/  LDL.LU.64 R8, [R1+0x750] ;  /* 0x0007500001087983 */ /* 0x001ea80000300a00 */
[----:B------:R-:W2:Y:S04]  /*77550*/  LDL.LU.64 R10, [R1+0x758] ;  /* 0x00075800010a7983 */ /* 0x000ea80000300a00 */
[----:B------:R-:W-:Y:S04]  /*77560*/  STL.64 [R1+0xb20], R24 ;  /* 0x000b201801007387 */ /* 0x000fe80000100a00 */
[----:B------:R0:W-:Y:S04]  /*77570*/  STL.64 [R1+0xb28], R26 ;  /* 0x000b281a01007387 */ /* 0x0001e80000100a00 */
[----:B0-----:R-:W4:Y:S04]  /*77580*/  LDL.LU.64 R26, [R1+0x6290] ;  /* 0x00629000011a7983 */ /* 0x001f280000300a00 */
[----:B------:R-:W4:Y:S04]  /*77590*/  LDL.LU.64 R24, [R1+0x6288] ;  /* 0x0062880001187983 */ /* 0x000f280000300a00 */
[----:B------:R0:W-:Y:S04]  /*775a0*/  STL.64 [R1+0x6278], R2 ;  /* 0x0062780201007387 */ /* 0x0001e80000100a00 */
[----:B------:R-:W4:Y:S04]  /*775b0*/  LDL.64 R28, [R1] ;  /* 0x00000000011c7983 */ /* 0x000f280000100a00 */
[----:B0-----:R-:W4:Y:S01]  /*775c0*/  LDL.64 R2, [R1+0x8] ;  /* 0x0000080001027983 */ /* 0x001f220000100a00 */
[----:B--2---:R-:W-:Y:S07]  /*775d0*/  HMMA.16816.F32 R4, R4, R12, R8 ;  /* 0x0000000c0404723c */ /* 0x004fee0000001808 */
[----:B------:R-:W-:-:S02]  /*775e0*/  IMAD.MOV.U32 R11, RZ, RZ, R12 ;  /* 0x000000ffff0b7224 */ /* 0x000fc400078e000c */
[----:B------:R-:W-:-:S14]  /*775f0*/  IMAD.MOV.U32 R10, RZ, RZ, R13 ;  /* 0x000000ffff0a7224 */ /* 0x000fdc00078e000d */
[----:B------:R3:W-:Y:S04]  /*77600*/  STL.64 [R1+0xb10], R4 ;  /* 0x000b100401007387 */ /* 0x0007e80000100a00 */
[----:B------:R4:W-:Y:S01]  /*77610*/  STL.64 [R1+0xb18], R6 ;  /* 0x000b180601007387 */ /* 0x0009e20000100a00 */
[----:B---3--:R-:W-:Y:S02]  /*77620*/  IMAD R4, R20, 0x100, R15 ;  /* 0x0000010014047824 */ /* 0x008fe400078e020f */
[----:B------:R-:W-:Y:S02]  /*77630*/  IMAD R5, R22, 0x100, R21 ;  /* 0x0000010016057824 */ /* 0x000fe400078e0215 */
[----:B----4-:R-:W-:Y:S02]  /*77640*/  IMAD R6, R24, 0x100, R23 ;  /* 0x0000010018067824 */ /* 0x010fe400078e0217 */
[----:B------:R-:W-:Y:S01]  /*77650*/  IMAD R7, R0, 0x100, R25 ;  /* 0x0000010000077824 */ /* 0x000fe200078e0219 */
[----:B------:R-:W-:-:S02]  /*77660*/  F2FP.F16.E4M3.UNPACK_B R4, R4 ;  /* 0x00000004ff04723e */ /* 0x000fc400020006ff */
[----:B------:R-:W-:Y:S02]  /*77670*/  F2FP.F16.E4M3.UNPACK_B R5, R5 ;  /* 0x00000005ff05723e */ /* 0x000fe400020006ff */
[----:B------:R-:W-:Y:S02]  /*77680*/  F2FP.F16.E4M3.UNPACK_B R6, R6 ;  /* 0x00000006ff06723e */ /* 0x000fe400020006ff */
[----:B------:R-:W-:Y:S01]  /*77690*/  F2FP.F16.E4M3.UNPACK_B R7, R7 ;  /* 0x00000007ff07723e */ /* 0x000fe200020006ff */
[----:B------:R0:W-:Y:S06]  /*776a0*/  STL.64 [R1+0x6270], R10 ;  /* 0x0062700a01007387 */ /* 0x0001ec0000100a00 */
[----:B0-----:R-:W-:Y:S06]  /*776b0*/  HMMA.16816.F32 R8, R4, R26, R16 ;  /* 0x0000001a0408723c */ /* 0x001fec0000001810 */
[----:B------:R-:W-:-:S02]  /*776c0*/  IMAD.MOV.U32 R13, RZ, RZ, R26 ;  /* 0x000000ffff0d7224 */ /* 0x000fc400078e001a */
[----:B------:R-:W-:-:S15]  /*776d0*/  IMAD.MOV.U32 R0, RZ, RZ, R27 ;  /* 0x000000ffff007224 */ /* 0x000fde00078e001b */
[----:B------:R-:W-:Y:S04]  /*776e0*/  STL.64 [R1+0xb30], R8 ;  /* 0x000b300801007387 */ /* 0x000fe80000100a00 */
[----:B------:R-:W-:Y:S04]  /*776f0*/  STL.64 [R1+0xb38], R10 ;  /* 0x000b380a01007387 */ /* 0x000fe80000100a00 */
[----:B------:R-:W-:Y:S04]  /*77700*/  STL [R1+0x6284], R14 ;  /* 0x0062840e01007387 */ /* 0x000fe80000100800 */
[----:B------:R0:W-:Y:S04]  /*77710*/  STL [R1+0x6280], R13 ;  /* 0x0062800d01007387 */ /* 0x0001e80000100800 */
[----:B0-----:R-:W2:Y:S04]  /*77720*/  LDL.LU.64 R12, [R1+0xb50] ;  /* 0x000b5000010c7983 */ /* 0x001ea80000300a00 */
[----:B------:R-:W2:Y:S04]  /*77730*/  LDL.LU.64 R14, [R1+0xb58] ;  /* 0x000b5800010e7983 */ /* 0x000ea80000300a00 */
[----:B------:R-:W3:Y:S04]  /*77740*/  LDL.LU.64 R8, [R1+0xb60] ;  /* 0x000b600001087983 */ /* 0x000ee80000300a00 */
[----:B------:R-:W3:Y:S04]  /*77750*/  LDL.LU.64 R10, [R1+0xb68] ;  /* 0x000b6800010a7983 */ /* 0x000ee80000300a00 */
[----:B------:R-:W4:Y:S04]  /*77760*/  LDL.LU.64 R24, [R1+0xb70] ;  /* 0x000b700001187983 */ /* 0x000f280000300a00 */
[----:B------:R-:W4:Y:S04]  /*77770*/  LDL.LU.64 R26, [R1+0xb78] ;  /* 0x000b7800011a7983 */ /* 0x000f280000300a00 */
[----:B------:R-:W2:Y:S04]  /*77780*/  LDL.LU.64 R20, [R1+0xb90] ;  /* 0x000b900001147983 */ /* 0x000ea80000300a00 */
[----:B------:R-:W3:Y:S04]  /*77790*/  LDL.LU.64 R22, [R1+0xb98] ;  /* 0x000b980001167983 */ /* 0x000ee80000300a00 */
[----:B---3--:R-:W-:Y:S04]  /*777a0*/  STL.64 [R1+0x6250], R22 ;  /* 0x0062501601007387 */ /* 0x008fe80000100a00 */
[----:B--2---:R0:W-:Y:S04]  /*777b0*/  STL.64 [R1+0x6248], R20 ;  /* 0x0062481401007387 */ /* 0x0041e80000100a00 */
[----:B0-----:R-:W2:Y:S04]  /*777c0*/  LDL.LU.64 R20, [R1+0xb80] ;  /* 0x000b800001147983 */ /* 0x001ea80000300a00 */
[----:B------:R-:W2:Y:S04]  /*777d0*/  LDL.LU.64 R22, [R1+0xb88] ;  /* 0x000b880001167983 */ /* 0x000ea80000300a00 */
[----:B------:R-:W3:Y:S04]  /*777e0*/  LDL.LU.64 R16, [R1+0xdf0] ;  /* 0x000df00001107983 */ /* 0x000ee80000300a00 */
[----:B------:R-:W4:Y:S01]  /*777f0*/  LDL.LU.64 R18, [R1+0xdf8] ;  /* 0x000df80001127983 */ /* 0x000f220000300a00 */
[C---:B------:R-:W-:Y:S06]  /*77800*/  HMMA.16816.F32 R12, R4.reuse, R2, R12 ;  /* 0x00000002040c723c */ /* 0x040fec000000180c */
[----:B------:R-:W-:Y:S01]  /*77810*/  HMMA.16816.F32 R8, R4, R28, R8 ;  /* 0x0000001c0408723c */ /* 0x000fe20000001808 */
[----:B----4-:R-:W-:Y:S04]  /*77820*/  STL.64 [R1+0x6230], R18 ;  /* 0x0062301201007387 */ /* 0x010fe80000100a00 */
[----:B---3--:R0:W-:Y:S04]  /*77830*/  STL.64 [R1+0x6228], R16 ;  /* 0x0062281001007387 */ /* 0x0081e80000100a00 */
[----:B0-----:R-:W3:Y:S04]  /*77840*/  LDL.LU.64 R16, [R1+0xe00] ;  /* 0x000e000001107983 */ /* 0x001ee80000300a00 */
[----:B------:R-:W3:Y:S04]  /*77850*/  LDL.LU.64 R18, [R1+0xe08] ;  /* 0x000e080001127983 */ /* 0x000ee80000300a00 */
[----:B------:R0:W-:Y:S04]  /*77860*/  STL.64 [R1+0xb50], R12 ;  /* 0x000b500c01007387 */ /* 0x0001e80000100a00 */
[----:B------:R1:W-:Y:S01]  /*77870*/  STL.64 [R1+0xb58], R14 ;  /* 0x000b580e01007387 */ /* 0x0003e20000100a00 */
[----:B0-----:R-:W-:-:S03]  /*77880*/  IMAD.MOV.U32 R12, RZ, RZ, R3 ;  /* 0x000000ffff0c7224 */ /* 0x001fc600078e0003 */
[----:B-1----:R-:W4:Y:S04]  /*77890*/  LDL.LU R14, [R1+0x6284] ;  /* 0x00628400010e7983 */ /* 0x002f280000300800 */
[----:B------:R-:W4:Y:S01]  /*778a0*/  LDL.LU R13, [R1+0x6280] ;  /* 0x00628000010d7983 */ /* 0x000f220000300800 */
[----:B------:R-:W-:-:S03]  /*778b0*/  IMAD.MOV.U32 R15, RZ, RZ, R2 ;  /* 0x000000ffff0f7224 */ /* 0x000fc600078e0002 */
[----:B------:R-:W4:Y:S04]  /*778c0*/  LDL.LU.64 R2, [R1+0x6278] ;  /* 0x0062780001027983 */ /* 0x000f280000300a00 */
[----:B------:R0:W-:Y:S04]  /*778d0*/  STL.64 [R1+0xb60], R8 ;  /* 0x000b600801007387 */ /* 0x0001e80000100a00 */
[----:B------:R1:W-:Y:S01]  /*778e0*/  STL.64 [R1+0xb68], R10 ;  /* 0x000b680a01007387 */ /* 0x0003e20000100a00 */
[----:B0-----:R-:W-:-:S03]  /*778f0*/  IMAD.MOV.U32 R9, RZ, RZ, R28 ;  /* 0x000000ffff097224 */ /* 0x001fc600078e001c */
[----:B-1----:R-:W4:Y:S01]  /*77900*/  LDL.LU.64 R10, [R1+0x6270] ;  /* 0x00627000010a7983 */ /* 0x002f220000300a00 */
[----:B------:R-:W-:-:S03]  /*77910*/  IMAD.MOV.U32 R8, RZ, RZ, R29 ;  /* 0x000000ffff087224 */ /* 0x000fc600078e001d */
[----:B------:R-:W2:Y:S02]  /*77920*/  LDL.LU.64 R28, [R1+0x6268] ;  /* 0x00626800011c7983 */ /* 0x000ea40000300a00 */
[----:B--2---:R-:W-:-:S15]  /*77930*/  HMMA.16816.F32 R24, R4, R28, R24 ;  /* 0x0000001c0418723c */ /* 0x004fde0000001818 */
[----:B------:R-:W-:-:S08]  /*77940*/  NOP ;  /* 0x0000000000007918 */ /* 0x000fd00000000000 */
[----:B------:R-:W-:Y:S04]  /*77950*/  STL.64 [R1+0xb70], R24 ;  /* 0x000b701801007387 */ /* 0x000fe80000100a00 */
[----:B------:R0:W-:Y:S04]  /*77960*/  STL.64 [R1+0xb78], R26 ;  /* 0x000b781a01007387 */ /* 0x0001e80000100a00 */
[----:B0-----:R-:W2:Y:S04]  /*77970*/  LDL.LU.64 R26, [R1+0x6260] ;  /* 0x00626000011a7983 */ /* 0x001ea80000300a00 */
[----:B------:R-:W3:Y:S01]  /*77980*/  LDL.LU.64 R24, [R1+0x6258] ;  /* 0x0062580001187983 */ /* 0x000ee20000300a00 */
[----:B--2---:R-:W-:-:S15]  /*77990*/  HMMA.16816.F32 R20, R4, R26, R20 ;  /* 0x0000001a0414723c */ /* 0x004fde0000001814 */
[----:B------:R-:W-:-:S08]  /*779a0*/  NOP ;  /* 0x0000000000007918 */ /* 0x000fd00000000000 */
[----:B------:R-:W-:Y:S04]  /*779b0*/  STL.64 [R1+0xb80], R20 ;  /* 0x000b801401007387 */ /* 0x000fe80000100a00 */
[----:B------:R0:W-:Y:S04]  /*779c0*/  STL.64 [R1+0xb88], R22 ;  /* 0x000b881601007387 */ /* 0x0001e80000100a00 */
[----:B0-----:R-:W3:Y:S04]  /*779d0*/  LDL.LU.64 R22, [R1+0x6250] ;  /* 0x0062500001167983 */ /* 0x001ee80000300a00 */
[----:B------:R-:W3:Y:S02]  /*779e0*/  LDL.LU.64 R20, [R1+0x6248] ;  /* 0x0062480001147983 */ /* 0x000ee40000300a00 */
[----:B---3--:R-:W-:-:S15]  /*779f0*/  HMMA.16816.F32 R20, R4, R24, R20 ;  /* 0x000000180414723c */ /* 0x008fde0000001814 */
[----:B------:R-:W-:-:S08]  /*77a00*/  NOP ;  /* 0x0000000000007918 */ /* 0x000fd00000000000 */
[----:B------:R-:W-:Y:S04]  /*77a10*/  STL.64 [R1+0xb90], R20 ;  /* 0x000b901401007387 */ /* 0x000fe80000100a00 */
[----:B------:R0:W-:Y:S04]  /*77a20*/  STL.64 [R1+0xb98], R22 ;  /* 0x000b981601007387 */ /* 0x0001e80000100a00 */
[----:B0-----:R-:W2:Y:S04]  /*77a30*/  LDL.LU.64 R22, [R1+0x6240] ;  /* 0x0062400001167983 */ /* 0x001ea80000300a00 */
[----:B------:R-:W3:Y:S04]  /*77a40*/  LDL.LU.64 R20, [R1+0x6238] ;  /* 0x0062380001147983 */ /* 0x000ee80000300a00 */
[----:B------:R-:W-:Y:S04]  /*77a50*/  STL.64 [R1+0x6198], R26 ;  /* 0x0061981a01007387 */ /* 0x000fe80000100a00 */
[----:B------:R0:W-:Y:S04]  /*77a60*/  STL.64 [R1+0x6190], R24 ;  /* 0x0061901801007387 */ /* 0x0001e80000100a00 */
[----:B0-----:R-:W4:Y:S04]  /*77a70*/  LDL.LU.64 R24, [R1+0xdd0] ;  /* 0x000dd00001187983 */ /* 0x001f280000300a00 */
[----:B------:R-:W4:Y:S01]  /*77a80*/  LDL.LU.64 R26, [R1+0xdd8] ;  /* 0x000dd800011a7983 */ /* 0x000f220000300a00 */
        /* <DEDUP_REMOVED lines=12> */
[----:B------:R4:W-:Y:S04]  /*77b50*/  STL.64 [R1+0x6188], R22 ;  /* 0x0061881601007387 */ /* 0x0009e80000100a00 */
[----:B------:R0:W-:Y:S01]  /*77b60*/  STL.64 [R1+0x6180], R20 ;  /* 0x0061801401007387 */ /* 0x0001e20000100a00 */
[----:B----4-:R-:W-:-:S02]  /*77b70*/  IMAD.MOV.U32 R22, RZ, RZ, R11 ;  /* 0x000000ffff167224 */ /* 0x010fc400078e000b */
[----:B------:R-:W-:-:S05]  /*77b80*/  IMAD.MOV.U32 R23, RZ, RZ, R10 ;  /* 0x000000ffff177224 */ /* 0x000fca00078e000a */
[----:B------:R1:W-:Y:S04]  /*77b90*/  STL.64 [R1+0x61d0], R22 ;  /* 0x0061d01601007387 */ /* 0x0003e80000100a00 */
[----:B0-----:R-:W2:Y:S04]  /*77ba0*/  LDL.LU.64 R20, [R1+0xde0] ;  /* 0x000de00001147983 */ /* 0x001ea80000300a00 */
[----:B-1----:R-:W2:Y:S02]  /*77bb0*/  LDL.LU.64 R22, [R1+0xde8] ;  /* 0x000de80001167983 */ /* 0x002ea40000300a00 */
[----:B--2---:R-:W-:-:S15]  /*77bc0*/  HMMA.16816.F32 R20, R4, R18, R20 ;  /* 0x000000120414723c */ /* 0x004fde0000001814 */
[----:B------:R-:W-:-:S08]  /*77bd0*/  NOP ;  /* 0x0000000000007918 */ /* 0x000fd00000000000 */
[----:B------:R-:W-:Y:S04]  /*77be0*/  STL.64 [R1+0xbf0], R20 ;  /* 0x000bf01401007387 */ /* 0x000fe80000100a00 */
[----:B------:R3:W-:Y:S02]  /*77bf0*/  STL.64 [R1+0xbf8], R22 ;  /* 0x000bf81601007387 */ /* 0x0007e40000100a00 */
[----:B---3--:R-:W-:Y:S02]  /*77c00*/  HMMA.16816.F32 R20, R4, R16, R24 ;  /* 0x000000100414723c */ /* 0x008fe40000001818 */
[----:B------:R0:W-:Y:S02]  /*77c10*/  STL.64 [R1+0x6168], R18 ;  /* 0x0061681201007387 */ /* 0x0001e40000100a00 */
[----:B0-----:R-:W-:-:S02]  /*77c20*/  IMAD.MOV.U32 R18, RZ, RZ, R9 ;  /* 0x000000ffff127224 */ /* 0x001fc400078e0009 */
[----:B------:R-:W-:-:S15]  /*77c30*/  IMAD.MOV.U32 R19, RZ, RZ, R8 ;  /* 0x000000ffff137224 */ /* 0x000fde00078e0008 */
[----:B------:R-:W-:-:S02]  /*77c40*/  NOP ;  /* 0x0000000000007918 */ /* 0x000fc40000000000 */
[----:B------:R-:W-:Y:S04]  /*77c50*/  STL.64 [R1+0xc10], R20 ;  /* 0x000c101401007387 */ /* 0x000fe80000100a00 */
[----:B------:R-:W-:Y:S04]  /*77c60*/  STL.64 [R1+0xc18], R22 ;  /* 0x000c181601007387 */ /* 0x000fe80000100a00 */
[----:B------:R-:W2:Y:S04]  /*77c70*/  LDL.LU.64 R8, [R1+0xd80] ;  /* 0x000d800001087983 */ /* 0x000ea80000300a00 */
[----:B------:R-:W3:Y:S04]  /*77c80*/  LDL.LU.64 R10, [R1+0xd88] ;  /* 0x000d8800010a7983 */ /* 0x000ee80000300a00 */
[----:B---3--:R-:W-:Y:S04]  /*77c90*/  STL.64 [R1+0x6200], R10 ;  /* 0x0062000a01007387 */ /* 0x008fe80000100a00 */
[----:B--2---:R0:W-:Y:S04]  /*77ca0*/  STL.64 [R1+0x61f8], R8 ;  /* 0x0061f80801007387 */ /* 0x0041e80000100a00 */
        /* <DEDUP_REMOVED lines=8> */
[----:B------:R-:W4:Y:S04]  /*77d30*/  LDL.LU R24, [R1+0x18b4] ;  /* 0x0018b40001187983 */ /* 0x000f280000300800 */
[----:B------:R-:W4:Y:S04]  /*77d40*/  LDL.LU R25, [R1+0x18b0] ;  /* 0x0018b00001197983 */ /* 0x000f280000300800 */
[----:B------:R-:W4:Y:S04]  /*77d50*/  LDL.LU R26, [R1+0x18bc] ;  /* 0x0018bc00011a7983 */ /* 0x000f280000300800 */
[----:B------:R-:W4:Y:S04]  /*77d60*/  LDL.LU R27, [R1+0x18b8] ;  /* 0x0018b800011b7983 */ /* 0x000f280000300800 */
[----:B------:R0:W-:Y:S02]  /*77d70*/  STL.64 [R1+0x6160], R16 ;  /* 0x0061601001007387 */ /* 0x0001e40000100a00 */
[----:B0-----:R-:W-:-:S02]  /*77d80*/  IMAD.MOV.U32 R16, RZ, RZ, R15 ;  /* 0x000000ffff107224 */ /* 0x001fc400078e000f */
[----:B------:R-:W2:Y:S01]  /*77d90*/  LDL.LU R15, [R1+0x6214] ;  /* 0x00621400010f7983 */ /* 0x000ea20000300800 */
[----:B------:R-:W-:-:S03]  /*77da0*/  IMAD.MOV.U32 R17, RZ, RZ, R12 ;  /* 0x000000ffff117224 */ /* 0x000fc600078e000c */
[----:B------:R-:W3:Y:S04]  /*77db0*/  LDL.LU R12, [R1+0x6210] ;  /* 0x00621000010c7983 */ /* 0x000ee80000300800 */
[----:B------:R0:W-:Y:S02]  /*77dc0*/  STL.64 [R1+0x61a0], R18 ;  /* 0x0061a01201007387 */ /* 0x0001e40000100a00 */
[----:B0-----:R-:W-:Y:S02]  /*77dd0*/  IMAD.MOV.U32 R18, RZ, RZ, R13 ;  /* 0x000000ffff127224 */ /* 0x001fe400078e000d */
[----:B------:R-:W-:Y:S01]  /*77de0*/  IMAD.MOV.U32 R19, RZ, RZ, R0 ;  /* 0x000000ffff137224 */ /* 0x000fe200078e0000 */
[----:B------:R-:W3:Y:S04]  /*77df0*/  LDL.LU R13, [R1+0x620c] ;  /* 0x00620c00010d7983 */ /* 0x000ee80000300800 */
[----:B------:R-:W4:Y:S04]  /*77e00*/  LDL.LU R0, [R1+0x6208] ;  /* 0x0062080001007983 */ /* 0x000f280000300800 */
[----:B------:R0:W-:Y:S04]  /*77e10*/  STL.64 [R1+0x61b8], R16 ;  /* 0x0061b81001007387 */ /* 0x0001e80000100a00 */
[----:B0-----:R-:W4:Y:S04]  /*77e20*/  LDL.LU R16, [R1+0x18c0] ;  /* 0x0018c00001107983 */ /* 0x001f280000300800 */
[----:B------:R-:W4:Y:S01]  /*77e30*/  LDL.LU R17, [R1+0x18cc] ;  /* 0x0018cc0001117983 */ /* 0x000f220000300800 */
        /* <DEDUP_REMOVED lines=26> */
[----:B0-----:R-:W4:Y:S04]  /*77fe0*/  LDL.LU.64 R22, [R1+0x61d0] ;  /* 0x0061d00001167983 */ /* 0x001f280000300a00 */
[----:B------:R-:W-:Y:S04]  /*77ff0*/  STL.64 [R1+0x6148], R10 ;  /* 0x0061480a01007387 */ /* 0x000fe80000100a00 */
[----:B------:R0:W-:Y:S04]  /*78000*/  STL.64 [R1+0x6140], R8 ;  /* 0x0061400801007387 */ /* 0x0001e80000100a00 */
[----:B0-----:R-:W2:Y:S04]  /*78010*/  LDL.LU.64 R8, [R1+0xc70] ;  /* 0x000c700001087983 */ /* 0x001ea80000300a00 */
[----:B------:R-:W2:Y:S02]  /*78020*/  LDL.LU.64 R10, [R1+0xc78] ;  /* 0x000c7800010a7983 */ /* 0x000ea40000300a00 */
[----:B--2---:R-:W-:-:S15]  /*78030*/  HMMA.16816.F32 R8, R4, R2, R8 ;  /* 0x000000020408723c */ /* 0x004fde0000001808 */
[----:B------:R-:W-:-:S08]  /*78040*/  NOP ;  /* 0x0000000000007918 */ /* 0x000fd00000000000 */
[----:B------:R-:W-:Y:S04]  /*78050*/  STL.64 [R1+0xc80], R8 ;  /* 0x000c800801007387 */ /* 0x000fe80000100a00 */
[----:B------:R4:W-:Y:S02]  /*78060*/  STL.64 [R1+0xc88], R10 ;  /* 0x000c880a01007387 */ /* 0x0009e40000100a00 */
[----:B----4-:R-:W-:Y:S02]  /*78070*/  HMMA.16816.F32 R8, R4, R22, R12 ;  /* 0x000000160408723c */ /* 0x010fe4000000180c */
[----:B------:R-:W2:Y:S04]  /*78080*/  LDL.LU R7, [R1+0x18c4] ;  /* 0x0018c40001077983 */ /* 0x000ea80000300800 */
[----:B------:R-:W3:-:S15]  /*78090*/  LDL.LU.64 R12, [R1+0xcb0] ;  /* 0x000cb000010c7983 */ /* 0x000ede0000300a00 */
[----:B------:R-:W-:-:S02]  /*780a0*/  NOP ;  /* 0x0000000000007918 */ /* 0x000fc40000000000 */
[----:B------:R-:W-:Y:S04]  /*780b0*/  STL.64 [R1+0xc70], R8 ;  /* 0x000c700801007387 */ /* 0x000fe80000100a00 */
[----:B------:R-:W-:Y:S04]  /*780c0*/  STL.64 [R1+0xc78], R10 ;  /* 0x000c780a01007387 */ /* 0x000fe80000100a00 */
[----:B------:R-:W4:Y:S04]  /*780d0*/  LDL.LU.64 R14, [R1+0xcb8] ;  /* 0x000cb800010e7983 */ /* 0x000f280000300a00 */
[----:B----4-:R-:W-:Y:S04]  /*780e0*/  STL.64 [R1+0x61b0], R14 ;  /* 0x0061b00e01007387 */ /* 0x010fe80000100a00 */
[----:B---3--:R0:W-:Y:S04]  /*780f0*/  STL.64 [R1+0x61a8], R12 ;  /* 0x0061a80c01007387 */ /* 0x0081e80000100a00 */
[----:B0-----:R-:W3:Y:S04]  /*78100*/  LDL.LU.64 R12, [R1+0xca0] ;  /* 0x000ca000010c7983 */ /* 0x001ee80000300a00 */
[----:B------:R-:W4:Y:S01]  /*78110*/  LDL.LU.64 R14, [R1+0xca8] ;  /* 0x000ca800010e7983 */ /* 0x000f220000300a00 */
[----:B--2---:R-:W-:-:S02]  /*78120*/  IMAD R6, R16, 0x100, R7 ;  /* 0x0000010010067824 */ /* 0x004fc400078e0207 */
[----:B------:R-:W-:Y:S02]  /*78130*/  IMAD R4, R25, 0x100, R24 ;  /* 0x0000010019047824 */ /* 0x000fe400078e0218 */
[----:B------:R-:W-:Y:S02]  /*78140*/  IMAD R5, R27, 0x100, R26 ;  /* 0x000001001b057824 */ /* 0x000fe400078e021a */
[----:B------:R-:W-:Y:S01]  /*78150*/  IMAD R7, R0, 0x100, R17 ;  /* 0x0000010000077824 */ /* 0x000fe200078e0211 */
[----:B----4-:R-:W-:Y:S04]  /*78160*/  STL.64 [R1+0x61c8], R14 ;  /* 0x0061c80e01007387 */ /* 0x010fe80000100a00 */
[----:B---3--:R0:W-:Y:S04]  /*78170*/  STL.64 [R1+0x61c0], R12 ;  /* 0x0061c00c01007387 */ /* 0x0081e80000100a00 */
[----:B0-----:R-:W2:Y:S04]  /*78180*/  LDL.LU.64 R12, [R1+0xc90] ;  /* 0x000c9000010c7983 */ /* 0x001ea80000300a00 */
[----:B------:R-:W2:Y:S01]  /*78190*/  LDL.LU.64 R14, [R1+0xc98] ;  /* 0x000c9800010e7983 */ /* 0x000ea20000300a00 */
[----:B------:R-:W-:-:S02]  /*781a0*/  F2FP.F16.E4M3.UNPACK_B R4, R4 ;  /* 0x00000004ff04723e */ /* 0x000fc400020006ff */
[----:B------:R-:W-:Y:S02]  /*781b0*/  F2FP.F16.E4M3.UNPACK_B R5, R5 ;  /* 0x00000005ff05723e */ /* 0x000fe400020006ff */
[----:B------:R-:W-:Y:S02]  /*781c0*/  F2FP.F16.E4M3.UNPACK_B R6, R6 ;  /* 0x00000006ff06723e */ /* 0x000fe400020006ff */
[----:B------:R-:W-:Y:S01]  /*781d0*/  F2FP.F16.E4M3.UNPACK_B R7, R7 ;  /* 0x00000007ff07723e */ /* 0x000fe200020006ff */
[----:B------:R-:W3:Y:S04]  /*781e0*/  LDL.LU.64 R24, [R1+0xcc0] ;  /* 0x000cc00001187983 */ /* 0x000ee80000300a00 */
[----:B------:R-:W3:Y:S04]  /*781f0*/  LDL.LU.64 R26, [R1+0xcc8] ;  /* 0x000cc800011a7983 */ /* 0x000ee80000300a00 */
[----:B------:R-:W4:Y:S04]  /*78200*/  LDL.LU.64 R20, [R1+0xcd0] ;  /* 0x000cd00001147983 */ /* 0x000f280000300a00 */
[----:B------:R-:W4:Y:S04]  /*78210*/  LDL.LU.64 R22, [R1+0xcd8] ;  /* 0x000cd80001167983 */ /* 0x000f280000300a00 */
[----:B------:R-:W4:Y:S04]  /*78220*/  LDL.LU.64 R8, [R1+0xce0] ;  /* 0x000ce00001087983 */ /* 0x000f280000300a00 */
[----:B------:R-:W4:Y:S01]  /*78230*/  LDL.LU.64 R10, [R1+0xce8] ;  /* 0x000ce800010a7983 */ /* 0x000f220000300a00 */
[----:B--2---:R-:W-:Y:S03]  /*78240*/  HMMA.16816.F32 R16, R4, R18, R12 ;  /* 0x000000120410723c */ /* 0x004fe6000000180c */
[----:B------:R-:W2:Y:S04]  /*78250*/  LDL.LU.64 R14, [R1+0x61c8] ;  /* 0x0061c800010e7983 */ /* 0x000ea80000300a00 */
[----:B------:R-:W2:-:S15]  /*78260*/  LDL.LU.64 R12, [R1+0x61c0] ;  /* 0x0061c000010c7983 */ /* 0x000e9e0000300a00 */
[----:B------:R-:W-:-:S01]  /*78270*/  NOP ;  /* 0x0000000000007918 */ /* 0x000fc20000000000 */
[----:B------:R0:W-:Y:S04]  /*78280*/  STL.64 [R1+0xc90], R16 ;  /* 0x000c901001007387 */ /* 0x0001e80000100a00 */
[----:B------:R2:W-:Y:S04]  /*78290*/  STL.64 [R1+0xc98], R18 ;  /* 0x000c981201007387 */ /* 0x0005e80000100a00 */
[----:B0-----:R-:W2:Y:S02]  /*782a0*/  LDL.LU.64 R16, [R1+0x61b8] ;  /* 0x0061b80001107983 */ /* 0x001ea40000300a00 */
[----:B--2---:R-:W-:Y:S02]  /*782b0*/  HMMA.16816.F32 R16, R4, R16, R12 ;  /* 0x000000100410723c */ /* 0x004fe4000000180c */
[----:B------:R-:W2:Y:S04]  /*782c0*/  LDL.LU.64 R14, [R1+0x61b0] ;  /* 0x0061b000010e7983 */ /* 0x000ea80000300a00 */
[----:B------:R-:W2:-:S15]  /*782d0*/  LDL.LU.64 R12, [R1+0x61a8] ;  /* 0x0061a800010c7983 */ /* 0x000e9e0000300a00 */
[----:B------:R-:W-:-:S02]  /*782e0*/  NOP ;  /* 0x0000000000007918 */ /* 0x000fc40000000000 */
[----:B------:R-:W-:Y:S04]  /*782f0*/  STL.64 [R1+0xca0], R16 ;  /* 0x000ca01001007387 */ /* 0x000fe80000100a00 */
[----:B------:R0:W-:Y:S04]  /*78300*/  STL.64 [R1+0xca8], R18 ;  /* 0x000ca81201007387 */ /* 0x0001e80000100a00 */
[----:B0-----:R-:W2:Y:S01]  /*78310*/  LDL.LU.64 R18, [R1+0x61a0] ;  /* 0x0061a00001127983 */ /* 0x001ea20000300a00 */
[C---:B---3--:R-:W-:Y:S06]  /*78320*/  HMMA.16816.F32 R24, R4.reuse, R28, R24 ;  /* 0x0000001c0418723c */ /* 0x048fec0000001818 */
[----:B--2---:R-:W-:Y:S01]  /*78330*/  HMMA.16816.F32 R16, R4, R18, R12 ;  /* 0x000000120410723c */ /* 0x004fe2000000180c */
[----:B------:R-:W2:Y:S04]  /*78340*/  LDL.LU.64 R12, [R1+0xcf0] ;  /* 0x000cf000010c7983 */ /* 0x000ea80000300a00 */
[----:B------:R-:W2:-:S15]  /*78350*/  LDL.LU.64 R14, [R1+0xcf8] ;  /* 0x000cf800010e7983 */ /* 0x000e9e0000300a00 */
[----:B------:R-:W-:-:S03]  /*78360*/  NOP ;  /* 0x0000000000007918 */ /* 0x000fc60000000000 */
[----:B------:R0:W-:Y:S04]  /*78370*/  STL.64 [R1+0xcb0], R16 ;  /* 0x000cb01001007387 */ /* 0x0001e80000100a00 */
[----:B------:R1:W-:Y:S04]  /*78380*/  STL.64 [R1+0xcb8], R18 ;  /* 0x000cb81201007387 */ /* 0x0003e80000100a00 */
[----:B0-----:R-:W3:Y:S04]  /*78390*/  LDL.LU.64 R16, [R1+0xd00] ;  /* 0x000d000001107983 */ /* 0x001ee80000300a00 */
[----:B-1----:R-:W3:Y:S04]  /*783a0*/  LDL.LU.64 R18, [R1+0xd08] ;  /* 0x000d080001127983 */ /* 0x002ee80000300a00 */
        /* <DEDUP_REMOVED lines=16> */
[----:B------:R0:W-:Y:S04]  /*784b0*/  STL.64 [R1+0x60f0], R26 ;  /* 0x0060f01a01007387 */ /* 0x0001e80000100a00 */
[----:B0-----:R-:W4:Y:S04]  /*784c0*/  LDL.64 R26, [R1+0x10] ;  /* 0x00001000011a7983 */ /* 0x001f280000100a00 */
[----:B------:R0:W-:Y:S04]  /*784d0*/  STL.64 [R1+0x60e8], R24 ;  /* 0x0060e81801007387 */ /* 0x0001e80000100a00 */
[----:B0-----:R-:W4:Y:S04]  /*784e0*/  LDL.LU R24, [R1+0x18ec] ;  /* 0x0018ec0001187983 */ /* 0x001f280000300800 */
[----:B------:R-:W4:Y:S01]  /*784f0*/  LDL.LU R25, [R1+0x18e8] ;  /* 0x0018e80001197983 */ /* 0x000f220000300800 */
[C---:B--2---:R-:W-:Y:S06]  /*78500*/  HMMA.16816.F32 R12, R4.reuse, R22, R12 ;  /* 0x00000016040c723c */ /* 0x044fec000000180c */
[C---:B---3--:R-:W-:Y:S01]  /*78510*/  HMMA.16816.F32 R16, R4.reuse, R20, R16 ;  /* 0x000000140410723c */ /* 0x048fe20000001810 */
[----:B----4-:R-:W-:Y:S04]  /*78520*/  STL.64 [R1+0x6118], R26 ;  /* 0x0061181a01007387 */ /* 0x010fe80000100a00 */
[----:B------:R0:W-:Y:S04]  /*78530*/  STL.64 [R1+0x6110], R24 ;  /* 0x0061101801007387 */ /* 0x0001e80000100a00 */
[----:B0-----:R-:W2:Y:S04]  /*78540*/  LDL.LU.64 R24, [R1+0xd10] ;  /* 0x000d100001187983 */ /* 0x001ea80000300a00 */
[----:B------:R-:W2:Y:S04]  /*78550*/  LDL.LU.64 R26, [R1+0xd18] ;  /* 0x000d1800011a7983 */ /* 0x000ea80000300a00 */
[----:B------:R-:W-:Y:S04]  /*78560*/  STL.64 [R1+0xcf0], R12 ;  /* 0x000cf00c01007387 */ /* 0x000fe80000100a00 */
[----:B------:R0:W-:Y:S04]  /*78570*/  STL.64 [R1+0xcf8], R14 ;  /* 0x000cf80e01007387 */ /* 0x0001e80000100a00 */
[----:B0-----:R-:W3:Y:S04]  /*78580*/  LDL.LU.64 R14, [R1+0x6178] ;  /* 0x00617800010e7983 */ /* 0x001ee80000300a00 */
[----:B------:R-:W4:Y:S04]  /*78590*/  LDL.LU.64 R12, [R1+0x6170] ;  /* 0x00617000010c7983 */ /* 0x000f280000300a00 */
[----:B------:R-:W-:Y:S04]  /*785a0*/  STL.64 [R1+0xd00], R16 ;  /* 0x000d001001007387 */ /* 0x000fe80000100a00 */
[----:B------:R0:W-:Y:S04]  /*785b0*/  STL.64 [R1+0xd08], R18 ;  /* 0x000d081201007387 */ /* 0x0001e80000100a00 */
[----:B0-----:R-:W2:Y:S04]  /*785c0*/  LDL.LU.64 R18, [R1+0x6168] ;  /* 0x0061680001127983 */ /* 0x001ea80000300a00 */
[----:B------:R-:W3:Y:S04]  /*785d0*/  LDL.LU.64 R16, [R1+0x6160] ;  /* 0x0061600001107983 */ /* 0x000ee80000300a00 */
[----:B------:R0:W-:Y:S04]  /*785e0*/  STL.64 [R1+0x60d0], R22 ;  /* 0x0060d01601007387 */ /* 0x0001e80000100a00 */
[----:B0-----:R-:W4:Y:S04]  /*785f0*/  LDL.LU R22, [R1+0x18e4] ;  /* 0x0018e40001167983 */ /* 0x001f280000300800 */
[----:B------:R-:W4:Y:S04]  /*78600*/  LDL.LU R23, [R1+0x18e0] ;  /* 0x0018e00001177983 */ /* 0x000f280000300800 */
[----:B------:R0:W-:Y:S04]  /*78610*/  STL.64 [R1+0x60c8], R20 ;  /* 0x0060c81401007387 */ /* 0x0001e80000100a00 */
[----:B0-----:R-:W3:Y:S04]  /*78620*/  LDL.LU R20, [R1+0x18dc] ;  /* 0x0018dc0001147983 */ /* 0x001ee80000300800 */
[----:B------:R-:W3:Y:S01]  /*78630*/  LDL.LU R21, [R1+0x18d8] ;  /* 0x0018d80001157983 */ /* 0x000ee20000300800 */
[C---:B--2---:R-:W-:Y:S03]  /*78640*/  HMMA.16816.F32 R24, R4.reuse, R18, R24 ;  /* 0x000000120418723c */ /* 0x044fe60000001818 */
[----:B----4-:R-:W-:Y:S04]  /*78650*/  STL.64 [R1+0x6128], R22 ;  /* 0x0061281601007387 */ /* 0x010fe80000100a00 */
[----:B---3--:R0:W-:Y:S02]  /*78660*/  STL.64 [R1+0x6120], R20 ;  /* 0x0061201401007387 */ /* 0x0081e40000100a00 */
[----:B0-----:R-:W-:Y:S02]  /*78670*/  HMMA.16816.F32 R20, R4, R16, R8 ;  /* 0x000000100414723c */ /* 0x001fe40000001808 */
[----:B------:R-:W2:-:S12]  /*78680*/  LDL.LU.64 R8, [R1+0xd40] ;  /* 0x000d400001087983 */ /* 0x000e980000300a00 */
[----:B------:R-:W-:Y:S04]  /*78690*/  STL.64 [R1+0xd10], R24 ;  /* 0x000d101801007387 */ /* 0x000fe80000100a00 */
[----:B------:R-:W-:Y:S04]  /*786a0*/  STL.64 [R1+0xd18], R26 ;  /* 0x000d181a01007387 */ /* 0x000fe80000100a00 */
[----:B------:R-:W3:Y:S04]  /*786b0*/  LDL.LU.64 R10, [R1+0xd48] ;  /* 0x000d4800010a7983 */ /* 0x000ee80000300a00 */
[----:B------:R-:W-:Y:S04]  /*786c0*/  STL.64 [R1+0xd20], R20 ;  /* 0x000d201401007387 */ /* 0x000fe80000100a00 */
[----:B------:R-:W-:Y:S04]  /*786d0*/  STL.64 [R1+0xd28], R22 ;  /* 0x000d281601007387 */ /* 0x000fe80000100a00 */
[----:B---3--:R-:W-:Y:S04]  /*786e0*/  STL.64 [R1+0x6158], R10 ;  /* 0x0061580a01007387 */ /* 0x008fe80000100a00 */
[----:B--2---:R0:W-:Y:S04]  /*786f0*/  STL.64 [R1+0x6150], R8 ;  /* 0x0061500801007387 */ /* 0x0041e80000100a00 */
[----:B0-----:R-:W2:Y:S04]  /*78700*/  LDL.LU.64 R8, [R1+0xd30] ;  /* 0x000d300001087983 */ /* 0x001ea80000300a00 */
[----:B------:R-:W2:Y:S04]  /*78710*/  LDL.LU.64 R10, [R1+0xd38] ;  /* 0x000d3800010a7983 */ /* 0x000ea80000300a00 */
[----:B------:R-:W3:Y:S04]  /*78720*/  LDL.LU.64 R20, [R1+0xd70] ;  /* 0x000d700001147983 */ /* 0x000ee80000300a00 */
[----:B------:R-:W4:Y:S01]  /*78730*/  LDL.LU.64 R22, [R1+0xd78] ;  /* 0x000d780001167983 */ /* 0x000f220000300a00 */
[C---:B--2---:R-:W-:Y:S03]  /*78740*/  HMMA.16816.F32 R8, R4.reuse, R14, R8 ;  /* 0x0000000e0408723c */ /* 0x044fe60000001808 */
[----:B----4-:R-:W-:Y:S04]  /*78750*/  STL.64 [R1+0x6138], R22 ;  /* 0x0061381601007387 */ /* 0x010fe80000100a00 */
[----:B---3--:R0:W-:Y:S04]  /*78760*/  STL.64 [R1+0x6130], R20 ;  /* 0x0061301401007387 */ /* 0x0081e80000100a00 */
[----:B0-----:R-:W2:Y:S04]  /*78770*/  LDL.LU.64 R20, [R1+0xd60] ;  /* 0x000d600001147983 */ /* 0x001ea80000300a00 */
[----:B------:R-:W2:Y:S04]  /*78780*/  LDL.LU.64 R22, [R1+0xd68] ;  /* 0x000d680001167983 */ /* 0x000ea80000300a00 */
[----:B------:R-:W3:Y:S04]  /*78790*/  LDL.LU.64 R24, [R1+0x6a0] ;  /* 0x0006a00001187983 */ /* 0x000ee80000300a00 */
[----:B------:R-:W3:Y:S04]  /*787a0*/  LDL.LU.64 R26, [R1+0x6a8] ;  /* 0x0006a800011a7983 */ /* 0x000ee80000300a00 */
[----:B------:R-:W-:Y:S04]  /*787b0*/  STL.64 [R1+0x60c0], R18 ;  /* 0x0060c01201007387 */ /* 0x000fe80000100a00 */
[----:B------:R0:W-:Y:S04]  /*787c0*/  STL.64 [R1+0x60b8], R16 ;  /* 0x0060b81001007387 */ /* 0x0001e80000100a00 */
[----:B0-----:R-:W4:Y:S04]  /*787d0*/  LDL.LU.64 R16, [R1+0xd50] ;  /* 0x000d500001107983 */ /* 0x001f280000300a00 */
[----:B------:R-:W4:Y:S04]  /*787e0*/  LDL.LU.64 R18, [R1+0xd58] ;  /* 0x000d580001127983 */ /* 0x000f280000300a00 */
[----:B------:R-:W-:Y:S04]  /*787f0*/  STL.64 [R1+0xd30], R8 ;  /* 0x000d300801007387 */ /* 0x000fe80000100a00 */
[----:B------:R0:W-:Y:S04]  /*78800*/  STL.64 [R1+0xd38], R10 ;  /* 0x000d380a01007387 */ /* 0x0001e80000100a00 */
[----:B0-----:R-:W2:Y:S04]  /*78810*/  LDL.LU.64 R10, [R1+0x6158] ;  /* 0x00615800010a7983 */ /* 0x001ea80000300a00 */
[----:B------:R-:W2:Y:S04]  /*78820*/  LDL.LU.64 R8, [R1+0x6150] ;  /* 0x0061500001087983 */ /* 0x000ea80000300a00 */
[----:B------:R0:W-:Y:S04]  /*78830*/  STL [R1+0x60a0], R14 ;  /* 0x0060a00e01007387 */ /* 0x0001e80000100800 */
[----:B0-----:R-:W3:Y:S04]  /*78840*/  LDL.LU R14, [R1+0x18d0] ;  /* 0x0018d000010e7983 */ /* 0x001ee80000300800 */
[----:B------:R0:W-:Y:S04]  /*78850*/  STL [R1+0x609c], R15 ;  /* 0x00609c0f01007387 */ /* 0x0001e80000100800 */
[----:B0-----:R-:W3:Y:S01]  /*78860*/  LDL.LU R15, [R1+0x18d4] ;  /* 0x0018d400010f7983 */ /* 0x001ee20000300800 */
        /* <DEDUP_REMOVED lines=9> */
[----:B------:R0:W-:Y:S04]  /*78900*/  STL.64 [R1+0xd50], R16 ;  /* 0x000d501001007387 */ /* 0x0001e80000100a00 */
[----:B------:R1:W-:Y:S04]  /*78910*/  STL.64 [R1+0xd58], R18 ;  /* 0x000d581201007387 */ /* 0x0003e80000100a00 */
[----:B0-----:R-:W2:Y:S04]  /*78920*/  LDL.LU.64 R16, [R1+0xd90] ;  /* 0x000d900001107983 */ /* 0x001ea80000300a00 */
[----:B-1----:R-:W2:Y:S04]  /*78930*/  LDL.LU.64 R18, [R1+0xd98] ;  /* 0x000d980001127983 */ /* 0x002ea80000300a00 */
[----:B------:R-:W-:Y:S04]  /*78940*/  STL.64 [R1+0xd60], R20 ;  /* 0x000d601401007387 */ /* 0x000fe80000100a00 */
[----:B------:R0:W-:Y:S04]  /*78950*/  STL.64 [R1+0xd68], R22 ;  /* 0x000d681601007387 */ /* 0x0001e80000100a00 */
[----:B0-----:R-:W4:Y:S04]  /*78960*/  LDL.LU.64 R22, [R1+0x6138] ;  /* 0x0061380001167983 */ /* 0x001f280000300a00 */
[----:B------:R-:W4:Y:S04]  /*78970*/  LDL.LU.64 R20, [R1+0x6130] ;  /* 0x0061300001147983 */ /* 0x000f280000300a00 */
[----:B------:R-:W-:Y:S04]  /*78980*/  STL.64 [R1+0x6080], R10 ;  /* 0x0060800a01007387 */ /* 0x000fe80000100a00 */
[----:B------:R0:W-:Y:S04]  /*78990*/  STL.64 [R1+0x6078], R8 ;  /* 0x0060780801007387 */ /* 0x0001e80000100a00 */
[----:B0-----:R-:W3:Y:S01]  /*789a0*/  LDL.64 R8, [R1+0x18] ;  /* 0x0000180001087983 */ /* 0x001ee20000100a00 */
[C---:B----4-:R-:W-:Y:S06]  /*789b0*/  HMMA.16816.F32 R20, R4.reuse, R2, R20 ;  /* 0x000000020414723c */ /* 0x050fec0000001814 */
[----:B---3--:R-:W-:-:S15]  /*789c0*/  HMMA.16816.F32 R4, R4, R8, R24 ;  /* 0x000000080404723c */ /* 0x008fde0000001818 */
[----:B------:R-:W-:-:S02]  /*789d0*/  NOP ;  /* 0x0000000000007918 */ /* 0x000fc40000000000 */
[----:B------:R-:W-:Y:S04]  /*789e0*/  STL.64 [R1+0xd80], R20 ;  /* 0x000d801401007387 */ /* 0x000fe80000100a00 */
[----:B------:R0:W-:Y:S04]  /*789f0*/  STL.64 [R1+0xd88], R22 ;  /* 0x000d881601007387 */ /* 0x0001e80000100a00 */
[----:B0-----:R-:W3:Y:S04]  /*78a00*/  LDL.LU.64 R22, [R1+0x6128] ;  /* 0x0061280001167983 */ /* 0x001ee80000300a00 */
[----:B------:R-:W4:Y:S04]  /*78a10*/  LDL.LU.64 R20, [R1+0x6120] ;  /* 0x0061200001147983 */ /* 0x000f280000300a00 */
[----:B------:R-:W2:Y:S04]  /*78a20*/  LDL.64 R10, [R1+0x8] ;  /* 0x00000800010a7983 */ /* 0x000ea80000100a00 */
[----:B------:R-:W2:Y:S04]  /*78a30*/  LDL.64 R28, [R1] ;  /* 0x00000000011c7983 */ /* 0x000ea80000100a00 */
[----:B------:R-:W2:Y:S04]  /*78a40*/  LDL.LU.64 R26, [R1+0x6118] ;  /* 0x00611800011a7983 */ /* 0x000ea80000300a00 */
[----:B------:R-:W2:Y:S04]  /*78a50*/  LDL.LU.64 R24, [R1+0x6110] ;  /* 0x0061100001187983 */ /* 0x000ea80000300a00 */
[----:B------:R0:W-:Y:S04]  /*78a60*/  STL.64 [R1+0xd70], R4 ;  /* 0x000d700401007387 */ /* 0x0001e80000100a00 */
[----:B------:R3:W-:Y:S01]  /*78a70*/  STL.64 [R1+0xd78], R6 ;  /* 0x000d780601007387 */ /* 0x0007e20000100a00 */
[----:B0-----:R-:W-:-:S05]  /*78a80*/  IMAD R4, R14, 0x100, R15 ;  /* 0x000001000e047824 */ /* 0x001fca00078e020f */
[----:B------:R-:W-:Y:S01]  /*78a90*/  F2FP.F16.E4M3.UNPACK_B R4, R4 ;  /* 0x00000004ff04723e */ /* 0x000fe200020006ff */
[----:B---3--:R-:W-:Y:S02]  /*78aa0*/  IMAD R6, R23, 0x100, R22 ;  /* 0x0000010017067824 */ /* 0x008fe400078e0216 */
[----:B----4-:R-:W-:Y:S02]  /*78ab0*/  IMAD R5, R21, 0x100, R20 ;  /* 0x0000010015057824 */ /* 0x010fe400078e0214 */
[----:B--2---:R-:W-:-:S03]  /*78ac0*/  IMAD R7, R25, 0x100, R24 ;  /* 0x0000010019077824 */ /* 0x004fc600078e0218 */
[----:B------:R-:W-:Y:S02]  /*78ad0*/  F2FP.F16.E4M3.UNPACK_B R5, R5 ;  /* 0x00000005ff05723e */ /* 0x000fe400020006ff */
[----:B------:R-:W-:Y:S02]  /*78ae0*/  F2FP.F16.E4M3.UNPACK_B R6, R6 ;  /* 0x00000006ff06723e */ /* 0x000fe400020006ff */
[----:B------:R-:W-:-:S07]  /*78af0*/  F2FP.F16.E4M3.UNPACK_B R7, R7 ;  /* 0x00000007ff07723e */ /* 0x000fce00020006ff */
[----:B------:R-:W-:Y:S06]  /*78b00*/  HMMA.16816.F32 R16, R4, R26, R16 ;  /* 0x0000001a0410723c */ /* 0x000fec0000001810 */
[----:B------:R-:W-:Y:S02]  /*78b10*/  IMAD.MOV.U32 R14, RZ, RZ, R26 ;  /* 0x000000ffff0e7224 */ /* 0x000fe400078e001a */
[----:B------:R-:W-:-:S15]  /*78b20*/  IMAD.MOV.U32 R15, RZ, RZ, R27 ;  /* 0x000000ffff0f7224 */ /* 0x000fde00078e001b */
        /* <DEDUP_REMOVED lines=15> */
[----:B------:R-:W4:Y:S04]  /*78c20*/  LDL.LU.64 R18, [R1+0x1638] ;  /* 0x0016380001127983 */ /* 0x000f280000300a00 */
[----:B------:R-:W-:Y:S04]  /*78c30*/  STL.64 [R1+0x60b0], R14 ;  /* 0x0060b00e01007387 */ /* 0x000fe80000100a00 */
[----:B------:R0:W-:Y:S04]  /*78c40*/  STL.64 [R1+0x60a8], R12 ;  /* 0x0060a80c01007387 */ /* 0x0001e80000100a00 */
[----:B0-----:R-:W3:Y:S04]  /*78c50*/  LDL.LU.64 R12, [R1+0xda0] ;  /* 0x000da000010c7983 */ /* 0x001ee80000300a00 */
[----:B------:R-:W3:Y:S01]  /*78c60*/  LDL.LU.64 R14, [R1+0xda8] ;  /* 0x000da800010e7983 */ /* 0x000ee20000300a00 */
[----:B--2---:R-:W-:Y:S01]  /*78c70*/  HMMA.16816.F32 R24, R4, R28, R24 ;  /* 0x0000001c0418723c */ /* 0x004fe20000001818 */
[----:B------:R-:W-:-:S02]  /*78c80*/  IMAD.MOV.U32 R0, RZ, RZ, R9 ;  /* 0x000000ffff007224 */ /* 0x000fc400078e0009 */
[----:B------:R-:W-:Y:S02]  /*78c90*/  IMAD.MOV.U32 R9, RZ, RZ, R10 ;  /* 0x000000ffff097224 */ /* 0x000fe400078e000a */
[----:B------:R-:W-:Y:S01]  /*78ca0*/  IMAD.MOV.U32 R8, RZ, RZ, R11 ;  /* 0x000000ffff087224 */ /* 0x000fe200078e000b */
[----:B---3--:R-:W-:Y:S07]  /*78cb0*/  HMMA.16816.F32 R12, R4, R10, R12 ;  /* 0x0000000a040c723c */ /* 0x008fee000000180c */
[----:B------:R-:W-:-:S02]  /*78cc0*/  IMAD.MOV.U32 R11, RZ, RZ, R28 ;  /* 0x000000ffff0b7224 */ /* 0x000fc400078e001c */
[----:B------:R-:W-:-:S14]  /*78cd0*/  IMAD.MOV.U32 R10, RZ, RZ, R29 ;  /* 0x000000ffff0a7224 */ /* 0x000fdc00078e001d */
[----:B------:R0:W-:Y:S04]  /*78ce0*/  STL.64 [R1+0xda0], R12 ;  /* 0x000da00c01007387 */ /* 0x0001e80000100a00 */
[----:B------:R1:W-:Y:S04]  /*78cf0*/  STL.64 [R1+0xda8], R14 ;  /* 0x000da80e01007387 */ /* 0x0003e80000100a00 */
[----:B0-----:R-:W2:Y:S04]  /*78d00*/  LDL.LU.64 R12, [R1+0x1610] ;  /* 0x00161000010c7983 */ /* 0x001ea80000300a00 */
[----:B-1----:R-:W2:Y:S04]  /*78d10*/  LDL.LU.64 R14, [R1+0x1618] ;  /* 0x00161800010e7983 */ /* 0x002ea80000300a00 */
[----:B------:R-:W-:Y:S04]  /*78d20*/  STL.64 [R1+0xdb0], R24 ;  /* 0x000db01801007387 */ /* 0x000fe80000100a00 */
[----:B------:R0:W-:Y:S04]  /*78d30*/  STL.64 [R1+0xdb8], R26 ;  /* 0x000db81a01007387 */ /* 0x0001e80000100a00 */
[----:B0-----:R-:W3:Y:S04]  /*78d40*/  LDL.LU.64 R26, [R1+0x6108] ;  /* 0x00610800011a7983 */ /* 0x001ee80000300a00 */
[----:B------:R-:W3:Y:S04]  /*78d50*/  LDL.LU.64 R24, [R1+0x6100] ;  /* 0x0061000001187983 */ /* 0x000ee80000300a00 */
[----:B------:R-:W3:Y:S02]  /*78d60*/  LDL.LU.64 R28, [R1+0x60f8] ;  /* 0x0060f800011c7983 */ /* 0x000ee40000300a00 */
[----:B---3--:R-:W-:-:S15]  /*78d70*/  HMMA.16816.F32 R24, R4, R28, R24 ;  /* 0x0000001c0418723c */ /* 0x008fde0000001818 */
[----:B------:R-:W-:-:S08]  /*78d80*/  NOP ;  /* 0x0000000000007918 */ /* 0x000fd00000000000 */
[----:B------:R-:W-:Y:S04]  /*78d90*/  STL.64 [R1+0xdc0], R24 ;  /* 0x000dc01801007387 */ /* 0x000fe80000100a00 */
[----:B------:R0:W-:Y:S04]  /*78da0*/  STL.64 [R1+0xdc8], R26 ;  /* 0x000dc81a01007387 */ /* 0x0001e80000100a00 */
[----:B0-----:R-:W3:Y:S04]  /*78db0*/  LDL.LU.64 R26, [R1+0x60f0] ;  /* 0x0060f000011a7983 */ /* 0x001ee80000300a00 */
[----:B------:R-:W4:Y:S01]  /*78dc0*/  LDL.LU.64 R24, [R1+0x60e8] ;  /* 0x0060e80001187983 */ /* 0x000f220000300a00 */
[----:B---3--:R-:W-:-:S15]  /*78dd0*/  HMMA.16816.F32 R20, R4, R26, R20 ;  /* 0x0000001a0414723c */ /* 0x008fde0000001814 */
[----:B------:R-:W-:-:S08]  /*78de0*/  NOP ;  /* 0x0000000000007918 */ /* 0x000fd00000000000 */
        /* <DEDUP_REMOVED lines=8> */
[----:B0-----:R-:W3:Y:S04]  /*78e70*/  LDL.LU.64 R22, [R1+0x60d0] ;  /* 0x0060d00001167983 */ /* 0x001ee80000300a00 */
[----:B------:R-:W4:Y:S04]  /*78e80*/  LDL.LU.64 R20, [R1+0x60c8] ;  /* 0x0060c80001147983 */ /* 0x000f280000300a00 */
[----:B------:R-:W-:Y:S04]  /*78e90*/  STL.64 [R1+0x6010], R26 ;  /* 0x0060101a01007387 */ /* 0x000fe80000100a00 */
[----:B------:R0:W-:Y:S04]  /*78ea0*/  STL.64 [R1+0x6008], R24 ;  /* 0x0060081801007387 */ /* 0x0001e80000100a00 */
[----:B0-----:R-:W4:Y:S04]  /*78eb0*/  LDL.LU.64 R24, [R1+0x1620] ;  /* 0x0016200001187983 */ /* 0x001f280000300a00 */
[----:B------:R-:W4:Y:S01]  /*78ec0*/  LDL.LU.64 R26, [R1+0x1628] ;  /* 0x00162800011a7983 */ /* 0x000f220000300a00 */
[C---:B---3--:R-:W-:Y:S06]  /*78ed0*/  HMMA.16816.F32 R16, R4.reuse, R22, R16 ;  /* 0x000000160410723c */ /* 0x048fec0000001810 */
[----:B----4-:R-:W-:-:S15]  /*78ee0*/  HMMA.16816.F32 R24, R4, R20, R24 ;  /* 0x000000140418723c */ /* 0x010fde0000001818 */
[----:B------:R-:W-:-:S02]  /*78ef0*/  NOP ;  /* 0x0000000000007918 */ /* 0x000fc40000000000 */
[----:B------:R-:W-:Y:S04]  /*78f00*/  STL.64 [R1+0xdf0], R16 ;  /* 0x000df01001007387 */ /* 0x000fe80000100a00 */
[----:B------:R0:W-:Y:S04]  /*78f10*/  STL.64 [R1+0xdf8], R18 ;  /* 0x000df81201007387 */ /* 0x0001e80000100a00 */
[----:B0-----:R-:W2:Y:S04]  /*78f20*/  LDL.LU.64 R18, [R1+0x60c0] ;  /* 0x0060c00001127983 */ /* 0x001ea80000300a00 */
[----:B------:R-:W3:Y:S04]  /*78f30*/  LDL.LU.64 R16, [R1+0x60b8] ;  /* 0x0060b80001107983 */ /* 0x000ee80000300a00 */
[----:B------:R-:W-:Y:S04]  /*78f40*/  STL.64 [R1+0xe00], R24 ;  /* 0x000e001801007387 */ /* 0x000fe80000100a00 */
[----:B------:R0:W-:Y:S02]  /*78f50*/  STL.64 [R1+0xe08], R26 ;  /* 0x000e081a01007387 */ /* 0x0001e40000100a00 */
[----:B0-----:R-:W-:-:S02]  /*78f60*/  IMAD.MOV.U32 R26, RZ, RZ, R11 ;  /* 0x000000ffff1a7224 */ /* 0x001fc400078e000b */
[----:B------:R-:W-:-:S05]  /*78f70*/  IMAD.MOV.U32 R27, RZ, RZ, R10 ;  /* 0x000000ffff1b7224 */ /* 0x000fca00078e000a */
[----:B------:R0:W-:Y:S04]  /*78f80*/  STL.64 [R1+0x6028], R26 ;  /* 0x0060281a01007387 */ /* 0x0001e80000100a00 */
[----:B------:R-:W3:Y:S04]  /*78f90*/  LDL.LU.64 R24, [R1+0x1600] ;  /* 0x0016000001187983 */ /* 0x000ee80000300a00 */
[----:B0-----:R-:W3:Y:S04]  /*78fa0*/  LDL.LU.64 R26, [R1+0x1608] ;  /* 0x00160800011a7983 */ /* 0x001ee80000300a00 */
[----:B------:R-:W-:Y:S04]  /*78fb0*/  STL.64 [R1+0x5ff0], R22 ;  /* 0x005ff01601007387 */ /* 0x000fe80000100a00 */
[----:B------:R0:W-:Y:S04]  /*78fc0*/  STL.64 [R1+0x5fe8], R20 ;  /* 0x005fe81401007387 */ /* 0x0001e80000100a00 */
[----:B0-----:R-:W4:Y:S01]  /*78fd0*/  LDL.LU R20, [R1+0x18f8] ;  /* 0x0018f80001147983 */ /* 0x001f220000300800 */
[C---:B--2---:R-:W-:Y:S06]  /*78fe0*/  HMMA.16816.F32 R12, R4.reuse, R18, R12 ;  /* 0x00000012040c723c */ /* 0x044fec000000180c */
[----:B---3--:R-:W-:-:S15]  /*78ff0*/  HMMA.16816.F32 R24, R4, R16, R24 ;  /* 0x000000100418723c */ /* 0x008fde0000001818 */
[----:B------:R-:W-:-:S02]  /*79000*/  NOP ;  /* 0x0000000000007918 */ /* 0x000fc40000000000 */
[----:B------:R-:W-:Y:S04]  /*79010*/  STL.64 [R1+0xe10], R12 ;  /* 0x000e100c01007387 */ /* 0x000fe80000100a00 */
[----:B------:R0:W-:Y:S04]  /*79020*/  STL.64 [R1+0xe18], R14 ;  /* 0x000e180e01007387 */ /* 0x0001e80000100a00 */
[----:B0-----:R-:W2:Y:S04]  /*79030*/  LDL.LU.64 R14, [R1+0x60b0] ;  /* 0x0060b000010e7983 */ /* 0x001ea80000300a00 */
[----:B------:R-:W3:Y:S04]  /*79040*/  LDL.LU.64 R12, [R1+0x60a8] ;  /* 0x0060a800010c7983 */ /* 0x000ee80000300a00 */
[----:B------:R-:W4:Y:S04]  /*79050*/  LDL.LU R21, [R1+0x1904] ;  /* 0x0019040001157983 */ /* 0x000f280000300800 */
[----:B------:R-:W2:Y:S04]  /*79060*/  LDL.LU R22, [R1+0x1900] ;  /* 0x0019000001167983 */ /* 0x000ea80000300800 */
[----:B------:R0:W-:Y:S04]  /*79070*/  STL.64 [R1+0xe20], R24 ;  /* 0x000e201801007387 */ /* 0x0001e80000100a00 */
[----:B------:R-:W-:Y:S01]  /*79080*/  STL.64 [R1+0xe28], R26 ;  /* 0x000e281a01007387 */ /* 0x000fe20000100a00 */
[----:B0-----:R-:W-:-:S02]  /*79090*/  IMAD.MOV.U32 R24, RZ, RZ, R9 ;  /* 0x000000ffff187224 */ /* 0x001fc400078e0009 */
[----:B------:R-:W-:Y:S02]  /*790a0*/  IMAD.MOV.U32 R25, RZ, RZ, R8 ;  /* 0x000000ffff197224 */ /* 0x000fe400078e0008 */
[----:B------:R-:W3:Y:S04]  /*790b0*/  LDL.LU.64 R8, [R1+0x15e0] ;  /* 0x0015e00001087983 */ /* 0x000ee80000300a00 */
[----:B------:R-:W4:Y:S04]  /*790c0*/  LDL.LU.64 R10, [R1+0x15e8] ;  /* 0x0015e800010a7983 */ /* 0x000f280000300a00 */
[----:B----4-:R-:W-:Y:S04]  /*790d0*/  STL.64 [R1+0x6090], R10 ;  /* 0x0060900a01007387 */ /* 0x010fe80000100a00 */
[----:B---3--:R0:W-:Y:S04]  /*790e0*/  STL.64 [R1+0x6088], R8 ;  /* 0x0060880801007387 */ /* 0x0081e80000100a00 */
[----:B0-----:R-:W3:Y:S04]  /*790f0*/  LDL.LU.64 R8, [R1+0x15f0] ;  /* 0x0015f00001087983 */ /* 0x001ee80000300a00 */
[----:B------:R-:W3:Y:S04]  /*79100*/  LDL.LU.64 R10, [R1+0x15f8] ;  /* 0x0015f800010a7983 */ /* 0x000ee80000300a00 */
[----:B------:R-:W2:Y:S04]  /*79110*/  LDL.LU R23, [R1+0x190c] ;  /* 0x00190c0001177983 */ /* 0x000ea80000300800 */
[----:B--2---:R-:W-:Y:S04]  /*79120*/  STL.64 [R1+0x6060], R22 ;  /* 0x0060601601007387 */ /* 0x004fe80000100a00 */
[----:B------:R0:W-:Y:S04]  /*79130*/  STL.64 [R1+0x6058], R20 ;  /* 0x0060581401007387 */ /* 0x0001e80000100a00 */
[----:B0-----:R-:W2:Y:S04]  /*79140*/  LDL.LU.64 R20, [R1+0x16a0] ;  /* 0x0016a00001147983 */ /* 0x001ea80000300a00 */
[----:B------:R-:W4:Y:S01]  /*79150*/  LDL.LU.64 R22, [R1+0x16a8] ;  /* 0x0016a80001167983 */ /* 0x000f220000300a00 */
[----:B------:R-:W-:-:S02]  /*79160*/  IMAD.MOV.U32 R26, RZ, RZ, R14 ;  /* 0x000000ffff1a7224 */ /* 0x000fc400078e000e */
[----:B------:R-:W-:Y:S01]  /*79170*/  IMAD.MOV.U32 R27, RZ, RZ, R15 ;  /* 0x000000ffff1b7224 */ /* 0x000fe200078e000f */
[----:B----4-:R-:W-:Y:S04]  /*79180*/  STL.64 [R1+0x6070], R22 ;  /* 0x0060701601007387 */ /* 0x010fe80000100a00 */
[----:B--2---:R0:W-:Y:S04]  /*79190*/  STL.64 [R1+0x6068], R20 ;  /* 0x0060681401007387 */ /* 0x0041e80000100a00 */
[----:B0-----:R-:W2:Y:S04]  /*791a0*/  LDL.LU.64 R20, [R1+0x15d0] ;  /* 0x0015d00001147983 */ /* 0x001ea80000300a00 */
[----:B------:R-:W2:Y:S04]  /*791b0*/  LDL.LU.64 R22, [R1+0x15d8] ;  /* 0x0015d80001167983 */ /* 0x000ea80000300a00 */
[----:B------:R-:W3:Y:S04]  /*791c0*/  LDL.LU R14, [R1+0x60a0] ;  /* 0x0060a000010e7983 */ /* 0x000ee80000300800 */
[----:B------:R-:W3:Y:S04]  /*791d0*/  LDL.LU R15, [R1+0x609c] ;  /* 0x00609c00010f7983 */ /* 0x000ee80000300800 */
[----:B------:R0:W-:Y:S04]  /*791e0*/  STL.64 [R1+0x6040], R24 ;  /* 0x0060401801007387 */ /* 0x0001e80000100a00 */
[----:B0-----:R-:W4:Y:S04]  /*791f0*/  LDL.LU R24, [R1+0x18f0] ;  /* 0x0018f00001187983 */ /* 0x001f280000300800 */
[----:B------:R-:W4:Y:S04]  /*79200*/  LDL.LU R25, [R1+0x18fc] ;  /* 0x0018fc0001197983 */ /* 0x000f280000300800 */
[----:B------:R0:W-:Y:S04]  /*79210*/  STL.64 [R1+0x6000], R18 ;  /* 0x0060001201007387 */ /* 0x0001e80000100a00 */
[----:B0-----:R-:W4:Y:S04]  /*79220*/  LDL.LU R19, [R1+0x18f4] ;  /* 0x0018f40001137983 */ /* 0x001f280000300800 */
[----:B------:R0:W-:Y:S04]  /*79230*/  STL.64 [R1+0x5ff8], R16 ;  /* 0x005ff81001007387 */ /* 0x0001e80000100a00 */
[----:B0-----:R-:W4:Y:S01]  /*79240*/  LDL R16, [R1+0x18] ;  /* 0x0000180001107983 */ /* 0x001f220000100800 */
[----:B------:R-:W-:-:S03]  /*79250*/  IMAD.MOV.U32 R17, RZ, RZ, R0 ;  /* 0x000000ffff117224 */ /* 0x000fc600078e0000 */
[----:B------:R-:W4:Y:S01]  /*79260*/  LDL.LU R0, [R1+0x6098] ;  /* 0x0060980001007983 */ /* 0x000f220000300800 */
[----:B---3--:R-:W-:-:S15]  /*79270*/  HMMA.16816.F32 R8, R4, R14, R8 ;  /* 0x0000000e0408723c */ /* 0x008fde0000001808 */
        /* <DEDUP_REMOVED lines=30> */
[----:B------:R-:W4:Y:S02]  /*79460*/  LDL.LU.64 R10, [R1+0x1698] ;  /* 0x00169800010a7983 */ /* 0x000f240000300a00 */
[----:B----4-:R-:W-:-:S15]  /*79470*/  HMMA.16816.F32 R8, R4, R2, R8 ;  /* 0x000000020408723c */ /* 0x010fde0000001808 */
[----:B------:R-:W-:-:S08]  /*79480*/  NOP ;  /* 0x0000000000007918 */ /* 0x000fd00000000000 */
[----:B------:R-:W-:Y:S04]  /*79490*/  STL.64 [R1+0xe80], R8 ;  /* 0x000e800801007387 */ /* 0x000fe80000100a00 */
[----:B------:R0:W-:Y:S02]  /*794a0*/  STL.64 [R1+0xe88], R10 ;  /* 0x000e880a01007387 */ /* 0x0001e40000100a00 */
[----:B0-----:R-:W-:-:S15]  /*794b0*/  HMMA.16816.F32 R8, R4, R16, R12 ;  /* 0x000000100408723c */ /* 0x001fde000000180c */
[----:B------:R-:W-:-:S08]  /*794c0*/  NOP ;  /* 0x0000000000007918 */ /* 0x000fd00000000000 */
[----:B------:R-:W-:Y:S04]  /*794d0*/  STL.64 [R1+0xe70], R8 ;  /* 0x000e700801007387 */ /* 0x000fe80000100a00 */
[----:B------:R-:W-:Y:S04]  /*794e0*/  STL.64 [R1+0xe78], R10 ;  /* 0x000e780a01007387 */ /* 0x000fe80000100a00 */
[----:B------:R-:W4:Y:S04]  /*794f0*/  LDL.LU.64 R12, [R1+0x1660] ;  /* 0x00166000010c7983 */ /* 0x000f280000300a00 */
[----:B------:R-:W2:Y:S04]  /*79500*/  LDL.LU.64 R14, [R1+0x1668] ;  /* 0x00166800010e7983 */ /* 0x000ea80000300a00 */
[----:B--2---:R-:W-:Y:S04]  /*79510*/  STL.64 [R1+0x6038], R14 ;  /* 0x0060380e01007387 */ /* 0x004fe80000100a00 */
[----:B----4-:R0:W-:Y:S04]  /*79520*/  STL.64 [R1+0x6030], R12 ;  /* 0x0060300c01007387 */ /* 0x0101e80000100a00 */
[----:B0-----:R-:W2:Y:S04]  /*79530*/  LDL.LU.64 R12, [R1+0x1670] ;  /* 0x00167000010c7983 */ /* 0x001ea80000300a00 */
[----:B------:R-:W4:Y:S01]  /*79540*/  LDL.LU.64 R14, [R1+0x1678] ;  /* 0x00167800010e7983 */ /* 0x000f220000300a00 */
[----:B------:R-:W-:-:S02]  /*79550*/  IMAD R4, R24, 0x100, R19 ;  /* 0x0000010018047824 */ /* 0x000fc400078e0213 */
[----:B---3--:R-:W-:Y:S02]  /*79560*/  IMAD R5, R20, 0x100, R25 ;  /* 0x0000010014057824 */ /* 0x008fe400078e0219 */
[----:B------:R-:W-:Y:S02]  /*79570*/  IMAD R6, R22, 0x100, R21 ;  /* 0x0000010016067824 */ /* 0x000fe400078e0215 */
[----:B------:R-:W-:Y:S01]  /*79580*/  IMAD R7, R0, 0x100, R23 ;  /* 0x0000010000077824 */ /* 0x000fe200078e0217 */
[----:B----4-:R-:W-:Y:S04]  /*79590*/  STL.64 [R1+0x6050], R14 ;  /* 0x0060500e01007387 */ /* 0x010fe80000100a00 */
[----:B--2---:R0:W-:Y:S04]  /*795a0*/  STL.64 [R1+0x6048], R12 ;  /* 0x0060480c01007387 */ /* 0x0041e80000100a00 */
        /* <DEDUP_REMOVED lines=17> */
[----:B------:R2:W-:Y:S04]  /*796c0*/  STL [R1+0xe98], R26 ;  /* 0x000e981a01007387 */ /* 0x0005e80000100800 */
[----:B0-----:R-:W2:Y:S01]  /*796d0*/  LDL.LU.64 R24, [R1+0x6040] ;  /* 0x0060400001187983 */ /* 0x001ea20000300a00 */
[----:B------:R-:W-:-:S05]  /*796e0*/  IMAD.MOV.U32 R0, RZ, RZ, R27 ;  /* 0x000000ffff007224 */ /* 0x000fca00078e001b */
[----:B------:R-:W-:Y:S01]  /*796f0*/  STL [R1+0x5178], R0 ;  /* 0x0051780001007387 */ /* 0x000fe20000100800 */
[----:B--2---:R-:W-:Y:S03]  /*79700*/  HMMA.16816.F32 R24, R4, R24, R12 ;  /* 0x000000180418723c */ /* 0x004fe6000000180c */
[----:B------:R-:W2:Y:S04]  /*79710*/  LDL.LU.64 R14, [R1+0x6038] ;  /* 0x00603800010e7983 */ /* 0x000ea80000300a00 */
[----:B------:R-:W2:-:S15]  /*79720*/  LDL.LU.64 R12, [R1+0x6030] ;  /* 0x00603000010c7983 */ /* 0x000e9e0000300a00 */
[----:B------:R-:W-:-:S01]  /*79730*/  NOP ;  /* 0x0000000000007918 */ /* 0x000fc20000000000 */
[----:B------:R-:W-:Y:S04]  /*79740*/  STL.64 [R1+0xea0], R24 ;  /* 0x000ea01801007387 */ /* 0x000fe80000100a00 */
[----:B------:R0:W-:Y:S04]  /*79750*/  STL.64 [R1+0xea8], R26 ;  /* 0x000ea81a01007387 */ /* 0x0001e80000100a00 */
[----:B0-----:R-:W2:Y:S02]  /*79760*/  LDL.LU.64 R26, [R1+0x6028] ;  /* 0x00602800011a7983 */ /* 0x001ea40000300a00 */
[----:B--2---:R-:W-:Y:S02]  /*79770*/  HMMA.16816.F32 R24, R4, R26, R12 ;  /* 0x0000001a0418723c */ /* 0x004fe4000000180c */
[----:B------:R-:W2:Y:S04]  /*79780*/  LDL.LU.64 R14, [R1+0x6020] ;  /* 0x00602000010e7983 */ /* 0x000ea80000300a00 */
[----:B------:R-:W2:-:S15]  /*79790*/  LDL.LU.64 R12, [R1+0x6018] ;  /* 0x00601800010c7983 */ /* 0x000e9e0000300a00 */
[----:B------:R-:W-:-:S02]  /*797a0*/  NOP ;  /* 0x0000000000007918 */ /* 0x000fc40000000000 */
[----:B------:R-:W-:Y:S04]  /*797b0*/  STL.64 [R1+0xeb0], R24 ;  /* 0x000eb01801007387 */ /* 0x000fe80000100a00 */
[----:B------:R0:W-:Y:S01]  /*797c0*/  STL [R1+0xeb8], R26 ;  /* 0x000eb81a01007387 */ /* 0x0001e20000100800 */
[----:B------:R-:W-:-:S03]  /*797d0*/  IMAD.MOV.U32 R0, RZ, RZ, R27 ;  /* 0x000000ffff007224 */ /* 0x000fc600078e001b */
[----:B0-----:R-:W4:Y:S04]  /*797e0*/  LDL.LU.64 R26, [R1+0x6010] ;  /* 0x00601000011a7983 */ /* 0x001f280000300a00 */
[----:B------:R-:W2:Y:S01]  /*797f0*/  LDL.LU.64 R24, [R1+0x6008] ;  /* 0x0060080001187983 */ /* 0x000ea20000300a00 */
[----:B---3--:R-:W-:Y:S03]  /*79800*/  HMMA.16816.F32 R8, R4, R28, R8 ;  /* 0x0000001c0408723c */ /* 0x008fe60000001808 */
[----:B------:R-:W-:-:S15]  /*79810*/  STL [R1+0x517c], R0 ;  /* 0x00517c0001007387 */ /* 0x000fde0000100800 */
[----:B------:R-:W-:-:S05]  /*79820*/  NOP ;  /* 0x0000000000007918 */ /* 0x000fca0000000000 */
[----:B------:R0:W-:Y:S04]  /*79830*/  STL.64 [R1+0xec0], R8 ;  /* 0x000ec00801007387 */ /* 0x0001e80000100a00 */
[----:B------:R1:W-:Y:S04]  /*79840*/  STL.64 [R1+0xec8], R10 ;  /* 0x000ec80a01007387 */ /* 0x0003e80000100a00 */
[----:B0-----:R-:W3:Y:S04]  /*79850*/  LDL.LU.64 R8, [R1+0x1720] ;  /* 0x0017200001087983 */ /* 0x001ee80000300a00 */
[----:B-1----:R-:W3:Y:S04]  /*79860*/  LDL.LU.64 R10, [R1+0x1728] ;  /* 0x00172800010a7983 */ /* 0x002ee80000300a00 */
[----:B------:R-:W-:Y:S01]  /*79870*/  STL.64 [R1+0x5f70], R28 ;  /* 0x005f701c01007387 */ /* 0x000fe20000100a00 */
[C---:B----4-:R-:W-:Y:S06]  /*79880*/  HMMA.16816.F32 R16, R4.reuse, R26, R16 ;  /* 0x0000001a0410723c */ /* 0x050fec0000001810 */
[----:B--2---:R-:W-:-:S15]  /*79890*/  HMMA.16816.F32 R20, R4, R24, R20 ;  /* 0x000000180414723c */ /* 0x004fde0000001814 */
[----:B------:R-:W-:-:S02]  /*798a0*/  NOP ;  /* 0x0000000000007918 */ /* 0x000fc40000000000 */
[----:B------:R-:W-:Y:S01]  /*798b0*/  STL.64 [R1+0xed0], R16 ;  /* 0x000ed01001007387 */ /* 0x000fe20000100a00 */
[----:B------:R-:W-:-:S03]  /*798c0*/  IMAD.MOV.U32 R0, RZ, RZ, R19 ;  /* 0x000000ffff007224 */ /* 0x000fc600078e0013 */
[----:B------:R0:W-:Y:S04]  /*798d0*/  STL [R1+0xed8], R18 ;  /* 0x000ed81201007387 */ /* 0x0001e80000100800 */
[----:B0-----:R-:W2:Y:S04]  /*798e0*/  LDL.LU.64 R18, [R1+0x6000] ;  /* 0x0060000001127983 */ /* 0x001ea80000300a00 */
[----:B------:R-:W4:Y:S04]  /*798f0*/  LDL.LU.64 R16, [R1+0x5ff8] ;  /* 0x005ff80001107983 */ /* 0x000f280000300a00 */
[----:B------:R0:W-:Y:S04]  /*79900*/  STL [R1+0x5180], R0 ;  /* 0x0051800001007387 */ /* 0x0001e80000100800 */
[----:B0-----:R-:W4:Y:S04]  /*79910*/  LDL.LU R0, [R1+0x1928] ;  /* 0x0019280001007983 */ /* 0x001f280000300800 */
[----:B------:R-:W-:Y:S04]  /*79920*/  STL.64 [R1+0xee0], R20 ;  /* 0x000ee01401007387 */ /* 0x000fe80000100a00 */
[----:B------:R0:W-:Y:S04]  /*79930*/  STL.64 [R1+0xee8], R22 ;  /* 0x000ee81601007387 */ /* 0x0001e80000100a00 */
[----:B0-----:R-:W2:Y:S04]  /*79940*/  LDL.LU.64 R22, [R1+0x5ff0] ;  /* 0x005ff00001167983 */ /* 0x001ea80000300a00 */
[----:B------:R-:W3:Y:S04]  /*79950*/  LDL.LU.64 R20, [R1+0x5fe8] ;  /* 0x005fe80001147983 */ /* 0x000ee80000300a00 */
[----:B------:R0:W-:Y:S04]  /*79960*/  STL.64 [R1+0x5f68], R26 ;  /* 0x005f681a01007387 */ /* 0x0001e80000100a00 */
[----:B0-----:R-:W4:Y:S04]  /*79970*/  LDL.LU.64 R26, [R1+0x10] ;  /* 0x00001000011a7983 */ /* 0x001f280000300a00 */
[----:B------:R0:W-:Y:S04]  /*79980*/  STL.64 [R1+0x5f60], R24 ;  /* 0x005f601801007387 */ /* 0x0001e80000100a00 */
[----:B0-----:R-:W2:Y:S04]  /*79990*/  LDL.LU R24, [R1+0x1920] ;  /* 0x0019200001187983 */ /* 0x001ea80000300800 */
[----:B------:R-:W2:Y:S04]  /*799a0*/  LDL.LU R25, [R1+0x192c] ;  /* 0x00192c0001197983 */ /* 0x000ea80000300800 */
[----:B----4-:R-:W-:Y:S04]  /*799b0*/  STL.64 [R1+0x5fa0], R26 ;  /* 0x005fa01a01007387 */ /* 0x010fe80000100a00 */
[----:B--2---:R0:W-:Y:S04]  /*799c0*/  STL.64 [R1+0x5f98], R24 ;  /* 0x005f981801007387 */ /* 0x0041e80000100a00 */
[----:B0-----:R-:W2:Y:S04]  /*799d0*/  LDL.LU.64 R24, [R1+0x1730] ;  /* 0x0017300001187983 */ /* 0x001ea80000300a00 */
[----:B------:R-:W2:Y:S01]  /*799e0*/  LDL.LU.64 R26, [R1+0x1738] ;  /* 0x00173800011a7983 */ /* 0x000ea20000300a00 */
[C---:B---3--:R-:W-:Y:S06]  /*799f0*/  HMMA.16816.F32 R8, R4.reuse, R20, R8 ;  /* 0x000000140408723c */ /* 0x048fec0000001808 */
[----:B--2---:R-:W-:-:S15]  /*79a00*/  HMMA.16816.F32 R24, R4, R22, R24 ;  /* 0x000000160418723c */ /* 0x004fde0000001818 */
[----:B------:R-:W-:-:S08]  /*79a10*/  NOP ;  /* 0x0000000000007918 */ /* 0x000fd00000000000 */
[----:B------:R0:W-:Y:S04]  /*79a20*/  STL.64 [R1+0xef0], R24 ;  /* 0x000ef01801007387 */ /* 0x0001e80000100a00 */
[----:B------:R1:W-:Y:S04]  /*79a30*/  STL.64 [R1+0xef8], R26 ;  /* 0x000ef81a01007387 */ /* 0x0003e80000100a00 */
[----:B0-----:R-:W2:Y:S04]  /*79a40*/  LDL.LU.64 R24, [R1+0x1700] ;  /* 0x0017000001187983 */ /* 0x001ea80000300a00 */
[----:B-1----:R-:W2:Y:S04]  /*79a50*/  LDL.LU.64 R26, [R1+0x1708] ;  /* 0x00170800011a7983 */ /* 0x002ea80000300a00 */
[----:B------:R0:W-:Y:S04]  /*79a60*/  STL.64 [R1+0xf00], R8 ;  /* 0x000f000801007387 */ /* 0x0001e80000100a00 */
[----:B------:R1:W-:Y:S04]  /*79a70*/  STL.64 [R1+0xf08], R10 ;  /* 0x000f080a01007387 */ /* 0x0003e80000100a00 */
[----:B0-----:R-:W3:Y:S04]  /*79a80*/  LDL.LU.64 R8, [R1+0x16e0] ;  /* 0x0016e00001087983 */ /* 0x001ee80000300a00 */
[----:B-1----:R-:W4:Y:S04]  /*79a90*/  LDL.LU.64 R10, [R1+0x16e8] ;  /* 0x0016e800010a7983 */ /* 0x002f280000300a00 */
[----:B----4-:R-:W-:Y:S04]  /*79aa0*/  STL.64 [R1+0x5fe0], R10 ;  /* 0x005fe00a01007387 */ /* 0x010fe80000100a00 */
[----:B---3--:R0:W-:Y:S04]  /*79ab0*/  STL.64 [R1+0x5fd8], R8 ;  /* 0x005fd80801007387 */ /* 0x0081e80000100a00 */
        /* <DEDUP_REMOVED lines=11> */
[----:B------:R-:W2:Y:S02]  /*79b70*/  LDL.LU.64 R22, [R1+0x1718] ;  /* 0x0017180001167983 */ /* 0x000ea40000300a00 */
[----:B--2---:R-:W-:-:S15]  /*79b80*/  HMMA.16816.F32 R20, R4, R18, R20 ;  /* 0x000000120414723c */ /* 0x004fde0000001814 */
[----:B------:R-:W-:-:S08]  /*79b90*/  NOP ;  /* 0x0000000000007918 */ /* 0x000fd00000000000 */
[----:B------:R0:W-:Y:S04]  /*79ba0*/  STL.64 [R1+0xf10], R20 ;  /* 0x000f101401007387 */ /* 0x0001e80000100a00 */
[----:B------:R1:W-:Y:S04]  /*79bb0*/  STL.64 [R1+0xf18], R22 ;  /* 0x000f181601007387 */ /* 0x0003e80000100a00 */
[----:B0-----:R-:W2:Y:S04]  /*79bc0*/  LDL.LU.64 R20, [R1+0x17a0] ;  /* 0x0017a00001147983 */ /* 0x001ea80000300a00 */
[----:B-1----:R-:W4:Y:S01]  /*79bd0*/  LDL.LU.64 R22, [R1+0x17a8] ;  /* 0x0017a80001167983 */ /* 0x002f220000300a00 */
[C---:B------:R-:W-:Y:S06]  /*79be0*/  HMMA.16816.F32 R24, R4.reuse, R16, R24 ;  /* 0x000000100418723c */ /* 0x040fec0000001818 */
[----:B---3--:R-:W-:-:S15]  /*79bf0*/  HMMA.16816.F32 R8, R4, R14, R8 ;  /* 0x0000000e0408723c */ /* 0x008fde0000001808 */
[----:B------:R-:W-:-:S02]  /*79c00*/  NOP ;  /* 0x0000000000007918 */ /* 0x000fc40000000000 */
[----:B------:R-:W-:Y:S04]  /*79c10*/  STL.64 [R1+0xf20], R24 ;  /* 0x000f201801007387 */ /* 0x000fe80000100a00 */
[----:B------:R-:W-:Y:S04]  /*79c20*/  STL.64 [R1+0xf28], R26 ;  /* 0x000f281a01007387 */ /* 0x000fe80000100a00 */
[----:B----4-:R-:W-:Y:S04]  /*79c30*/  STL.64 [R1+0x5fc0], R22 ;  /* 0x005fc01601007387 */ /* 0x010fe80000100a00 */
[----:B--2---:R0:W-:Y:S04]  /*79c40*/  STL.64 [R1+0x5fb8], R20 ;  /* 0x005fb81401007387 */ /* 0x0041e80000100a00 */
[----:B0-----:R-:W2:Y:S04]  /*79c50*/  LDL.LU.64 R20, [R1+0x17b0] ;  /* 0x0017b00001147983 */ /* 0x001ea80000300a00 */
[----:B------:R-:W2:Y:S04]  /*79c60*/  LDL.LU.64 R22, [R1+0x17b8] ;  /* 0x0017b80001167983 */ /* 0x000ea80000300a00 */
[----:B------:R-:W3:Y:S04]  /*79c70*/  LDL.LU.64 R24, [R1+0x16d0] ;  /* 0x0016d00001187983 */ /* 0x000ee80000300a00 */
[----:B------:R-:W3:Y:S04]  /*79c80*/  LDL.LU.64 R26, [R1+0x16d8] ;  /* 0x0016d800011a7983 */ /* 0x000ee80000300a00 */
[----:B------:R0:W-:Y:S04]  /*79c90*/  STL.64 [R1+0x5f28], R18 ;  /* 0x005f281201007387 */ /* 0x0001e80000100a00 */
[----:B0-----:R-:W4:Y:S04]  /*79ca0*/  LDL.LU R19, [R1+0x1914] ;  /* 0x0019140001137983 */ /* 0x001f280000300800 */
[----:B------:R0:W-:Y:S04]  /*79cb0*/  STL.64 [R1+0x5f20], R16 ;  /* 0x005f201001007387 */ /* 0x0001e80000100a00 */
[----:B0-----:R-:W3:Y:S04]  /*79cc0*/  LDL R16, [R1+0x18] ;  /* 0x0000180001107983 */ /* 0x001ee80000100800 */
[----:B------:R-:W3:Y:S04]  /*79cd0*/  LDL R17, [R1+0x1c] ;  /* 0x00001c0001117983 */ /* 0x000ee80000100800 */
        /* <DEDUP_REMOVED lines=12> */
[----:B0-----:R-:W2:Y:S04]  /*79da0*/  LDL.LU.64 R12, [R1+0x17c0] ;  /* 0x0017c000010c7983 */ /* 0x001ea80000300a00 */
[----:B------:R-:W2:Y:S01]  /*79db0*/  LDL.LU.64 R14, [R1+0x17c8] ;  /* 0x0017c800010e7983 */ /* 0x000ea20000300a00 */
[C---:B----4-:R-:W-:Y:S06]  /*79dc0*/  HMMA.16816.F32 R20, R4.reuse, R8, R20 ;  /* 0x000000080414723c */ /* 0x050fec0000001814 */
[----:B--2---:R-:W-:-:S15]  /*79dd0*/  HMMA.16816.F32 R12, R4, R10, R12 ;  /* 0x0000000a040c723c */ /* 0x004fde000000180c */
[----:B------:R-:W-:-:S08]  /*79de0*/  NOP ;  /* 0x0000000000007918 */ /* 0x000fd00000000000 */
        /* <DEDUP_REMOVED lines=8> */
[----:B------:R-:W2:Y:S04]  /*79e70*/  LDL.LU.64 R28, [R1] ;  /* 0x00000000011c7983 */ /* 0x000ea80000300a00 */
[----:B------:R0:W-:Y:S04]  /*79e80*/  STL.64 [R1+0x5f10], R10 ;  /* 0x005f100a01007387 */ /* 0x0001e80000100a00 */
[----:B0-----:R-:W2:Y:S04]  /*79e90*/  LDL.LU.64 R10, [R1+0x8] ;  /* 0x00000800010a7983 */ /* 0x001ea80000300a00 */
[----:B------:R-:W-:Y:S01]  /*79ea0*/  STL.64 [R1+0x5f08], R8 ;  /* 0x005f080801007387 */ /* 0x000fe20000100a00 */
[C---:B----4-:R-:W-:Y:S06]  /*79eb0*/  HMMA.16816.F32 R20, R4.reuse, R2, R20 ;  /* 0x000000020414723c */ /* 0x050fec0000001814 */
[----:B---3--:R-:W-:-:S15]  /*79ec0*/  HMMA.16816.F32 R4, R4, R16, R24 ;  /* 0x000000100404723c */ /* 0x008fde0000001818 */
[----:B------:R-:W-:-:S02]  /*79ed0*/  NOP ;  /* 0x0000000000007918 */ /* 0x000fc40000000000 */
[----:B------:R-:W-:Y:S04]  /*79ee0*/  STL.64 [R1+0xf80], R20 ;  /* 0x000f801401007387 */ /* 0x000fe80000100a00 */
[----:B------:R0:W-:Y:S04]  /*79ef0*/  STL.64 [R1+0xf88], R22 ;  /* 0x000f881601007387 */ /* 0x0001e80000100a00 */
[----:B0-----:R-:W3:Y:S04]  /*79f00*/  LDL.LU.64 R22, [R1+0x5fb0] ;  /* 0x005fb00001167983 */ /* 0x001ee80000300a00 */
[----:B------:R-:W4:Y:S04]  /*79f10*/  LDL.LU.64 R20, [R1+0x5fa8] ;  /* 0x005fa80001147983 */ /* 0x000f280000300a00 */
[----:B------:R-:W-:Y:S04]  /*79f20*/  STL [R1+0x5f18], R3 ;  /* 0x005f180301007387 */ /* 0x000fe80000100800 */
[----:B------:R-:W2:Y:S04]  /*79f30*/  LDL.LU.64 R26, [R1+0x5fa0] ;  /* 0x005fa000011a7983 */ /* 0x000ea80000300a00 */
[----:B------:R-:W2:Y:S04]  /*79f40*/  LDL.LU.64 R24, [R1+0x5f98] ;  /* 0x005f980001187983 */ /* 0x000ea80000300a00 */
[----:B------:R4:W-:Y:S04]  /*79f50*/  STL.64 [R1+0xf70], R4 ;  /* 0x000f700401007387 */ /* 0x0009e80000100a00 */
[----:B------:R2:W-:Y:S01]  /*79f60*/  STL.64 [R1+0xf78], R6 ;  /* 0x000f780601007387 */ /* 0x0005e20000100a00 */
[----:B----4-:R-:W-:-:S02]  /*79f70*/  IMAD R4, R20, 0x100, R19 ;  /* 0x0000010014047824 */ /* 0x010fc400078e0213 */
[----:B---3--:R-:W-:Y:S02]  /*79f80*/  IMAD R5, R22, 0x100, R21 ;  /* 0x0000010016057824 */ /* 0x008fe400078e0215 */
[----:B--2---:R-:W-:Y:S02]  /*79f90*/  IMAD R6, R24, 0x100, R23 ;  /* 0x0000010018067824 */ /* 0x004fe400078e0217 */
[----:B------:R-:W-:Y:S01]  /*79fa0*/  IMAD R7, R0, 0x100, R25 ;  /* 0x0000010000077824 */ /* 0x000fe200078e0219 */
[----:B------:R-:W-:Y:S02]  /*79fb0*/  F2FP.F16.E4M3.UNPACK_B R4, R4 ;  /* 0x00000004ff04723e */ /* 0x000fe400020006ff */
        /* <DEDUP_REMOVED lines=13> */
[----:B------:R-:W3:Y:S04]  /*7a090*/  LDL.LU.64 R26, [R1+0x1778] ;  /* 0x00177800011a7983 */ /* 0x000ee80000300a00 */
[----:B---3--:R-:W-:Y:S04]  /*7a0a0*/  STL.64 [R1+0x5f90], R26 ;  /* 0x005f901a01007387 */ /* 0x008fe80000100a00 */
[----:B--2---:R0:W-:Y:S04]  /*7a0b0*/  STL.64 [R1+0x5f88], R24 ;  /* 0x005f881801007387 */ /* 0x0041e80000100a00 */
[----:B0-----:R-:W2:Y:S04]  /*7a0c0*/  LDL.LU.64 R24, [R1+0x1780] ;  /* 0x0017800001187983 */ /* 0x001ea80000300a00 */
[----:B------:R-:W2:Y:S04]  /*7a0d0*/  LDL.LU.64 R26, [R1+0x1788] ;  /* 0x00178800011a7983 */ /* 0x000ea80000300a00 */
[----:B------:R-:W3:Y:S04]  /*7a0e0*/  LDL.LU.64 R20, [R1+0x1840] ;  /* 0x0018400001147983 */ /* 0x000ee80000300a00 */
[----:B------:R-:W4:Y:S01]  /*7a0f0*/  LDL.LU.64 R22, [R1+0x1848] ;  /* 0x0018480001167983 */ /* 0x000f220000300a00 */
[----:B--2---:R-:W-:Y:S03]  /*7a100*/  HMMA.16816.F32 R24, R4, R10, R24 ;  /* 0x0000000a0418723c */ /* 0x004fe60000001818 */
[----:B----4-:R-:W-:Y:S04]  /*7a110*/  STL.64 [R1+0x5f58], R22 ;  /* 0x005f581601007387 */ /* 0x010fe80000100a00 */
[----:B---3--:R0:W-:Y:S04]  /*7a120*/  STL.64 [R1+0x5f50], R20 ;  /* 0x005f501401007387 */ /* 0x0081e80000100a00 */
[----:B0-----:R-:W2:Y:S04]  /*7a130*/  LDL.LU.64 R20, [R1+0x1850] ;  /* 0x0018500001147983 */ /* 0x001ea80000300a00 */
[----:B------:R-:W2:Y:S04]  /*7a140*/  LDL.LU.64 R22, [R1+0x1858] ;  /* 0x0018580001167983 */ /* 0x000ea80000300a00 */
[----:B------:R-:W3:Y:S04]  /*7a150*/  LDL.LU.64 R12, [R1+0x1830] ;  /* 0x00183000010c7983 */ /* 0x000ee80000300a00 */
[----:B------:R-:W3:Y:S04]  /*7a160*/  LDL.LU.64 R14, [R1+0x1838] ;  /* 0x00183800010e7983 */ /* 0x000ee80000300a00 */
[----:B------:R-:W4:Y:S04]  /*7a170*/  LDL.LU.64 R16, [R1+0x1820] ;  /* 0x0018200001107983 */ /* 0x000f280000300a00 */
[----:B------:R-:W4:Y:S04]  /*7a180*/  LDL.LU.64 R18, [R1+0x1828] ;  /* 0x0018280001127983 */ /* 0x000f280000300a00 */
[----:B------:R-:W-:Y:S04]  /*7a190*/  STL.64 [R1+0xfa0], R24 ;  /* 0x000fa01801007387 */ /* 0x000fe80000100a00 */
[----:B------:R0:W-:Y:S04]  /*7a1a0*/  STL.64 [R1+0xfa8], R26 ;  /* 0x000fa81a01007387 */ /* 0x0001e80000100a00 */
[----:B0-----:R-:W2:Y:S04]  /*7a1b0*/  LDL.LU.64 R26, [R1+0x5f90] ;  /* 0x005f9000011a7983 */ /* 0x001ea80000300a00 */
[----:B------:R-:W2:Y:S01]  /*7a1c0*/  LDL.LU.64 R24, [R1+0x5f88] ;  /* 0x005f880001187983 */ /* 0x000ea20000300a00 */
[----:B------:R-:W-:-:S02]  /*7a1d0*/  IMAD.MOV.U32 R9, RZ, RZ, R10 ;  /* 0x000000ffff097224 */ /* 0x000fc400078e000a */
[----:B------:R-:W-:Y:S02]  /*7a1e0*/  IMAD.MOV.U32 R8, RZ, RZ, R11 ;  /* 0x000000ffff087224 */ /* 0x000fe400078e000b */
[----:B------:R-:W-:Y:S02]  /*7a1f0*/  IMAD.MOV.U32 R11, RZ, RZ, R28 ;  /* 0x000000ffff0b7224 */ /* 0x000fe400078e001c */
[----:B------:R-:W-:Y:S01]  /*7a200*/  IMAD.MOV.U32 R10, RZ, RZ, R29 ;  /* 0x000000ffff0a7224 */ /* 0x000fe200078e001d */
[----:B--2---:R-:W-:-:S15]  /*7a210*/  HMMA.16816.F32 R24, R4, R28, R24 ;  /* 0x0000001c0418723c */ /* 0x004fde0000001818 */
[----:B------:R-:W-:-:S08]  /*7a220*/  NOP ;  /* 0x0000000000007918 */ /* 0x000fd00000000000 */
[----:B------:R-:W-:Y:S04]  /*7a230*/  STL.64 [R1+0xfb0], R24 ;  /* 0x000fb01801007387 */ /* 0x000fe80000100a00 */
[----:B------:R0:W-:Y:S04]  /*7a240*/  STL.64 [R1+0xfb8], R26 ;  /* 0x000fb81a01007387 */ /* 0x0001e80000100a00 */
[----:B0-----:R-:W2:Y:S04]  /*7a250*/  LDL.LU.64 R26, [R1+0x5f80] ;  /* 0x005f8000011a7983 */ /* 0x001ea80000300a00 */
[----:B------:R-:W2:Y:S04]  /*7a260*/  LDL.LU.64 R24, [R1+0x5f78] ;  /* 0x005f780001187983 */ /* 0x000ea80000300a00 */
[----:B------:R-:W2:Y:S02]  /*7a270*/  LDL.LU.64 R28, [R1+0x5f70] ;  /* 0x005f7000011c7983 */ /* 0x000ea40000300a00 */
[----:B--2---:R-:W-:-:S15]  /*7a280*/  HMMA.16816.F32 R24, R4, R28, R24 ;  /* 0x0000001c0418723c */ /* 0x004fde0000001818 */
[----:B------:R-:W-:-:S08]  /*7a290*/  NOP ;  /* 0x0000000000007918 */ /* 0x000fd00000000000 */
[----:B------:R-:W-:Y:S04]  /*7a2a0*/  STL.64 [R1+0xfc0], R24 ;  /* 0x000fc01801007387 */ /* 0x000fe80000100a00 */
[----:B------:R0:W-:Y:S04]  /*7a2b0*/  STL.64 [R1+0xfc8], R26 ;  /* 0x000fc81a01007387 */ /* 0x0001e80000100a00 */
[----:B0-----:R-:W2:Y:S04]  /*7a2c0*/  LDL.LU.64 R26, [R1+0x5f68] ;  /* 0x005f6800011a7983 */ /* 0x001ea80000300a00 */
[----:B------:R-:W3:Y:S04]  /*7a2d0*/  LDL.LU.64 R24, [R1+0x5f60] ;  /* 0x005f600001187983 */ /* 0x000ee80000300a00 */
[----:B------:R-:W-:Y:S04]  /*7a2e0*/  STL [R1+0x5eec], R28 ;  /* 0x005eec1c01007387 */ /* 0x000fe80000100800 */
[----:B------:R-:W-:Y:S01]  /*7a2f0*/  STL [R1+0x5ee8], R29 ;  /* 0x005ee81d01007387 */ /* 0x000fe20000100800 */
        /* <DEDUP_REMOVED lines=16> */
[C---:B--2---:R-:W-:Y:S06]  /*7a400*/  HMMA.16816.F32 R12, R4.reuse, R22, R12 ;  /* 0x00000016040c723c */ /* 0x044fec000000180c */
[----:B----4-:R-:W-:-:S15]  /*7a410*/  HMMA.16816.F32 R16, R4, R20, R16 ;  /* 0x000000140410723c */ /* 0x010fde0000001810 */
        /* <DEDUP_REMOVED lines=10> */
[----:B0-----:R-:W4:Y:S04]  /*7a4c0*/  LDL.64 R22, [R1+0x18] ;  /* 0x0000180001167983 */ /* 0x001f280000100a00 */
[----:B------:R0:W-:Y:S04]  /*7a4d0*/  STL.64 [R1+0x5ea8], R20 ;  /* 0x005ea81401007387 */ /* 0x0001e80000100a00 */
[----:B----4-:R1:W-:Y:S04]  /*7a4e0*/  STL.64 [R1+0x5ef0], R22 ;  /* 0x005ef01601007387 */ /* 0x0103e80000100a00 */
[----:B0-----:R-:W2:Y:S04]  /*7a4f0*/  LDL.LU.64 R20, [R1+0x1800] ;  /* 0x0018000001147983 */ /* 0x001ea80000300a00 */
[----:B-1----:R-:W2:Y:S01]  /*7a500*/  LDL.LU.64 R22, [R1+0x1808] ;  /* 0x0018080001167983 */ /* 0x002ea20000300a00 */
[----:B---3--:R-:W-:-:S15]  /*7a510*/  HMMA.16816.F32 R24, R4, R18, R24 ;  /* 0x000000120418723c */ /* 0x008fde0000001818 */
[----:B------:R-:W-:-:S08]  /*7a520*/  NOP ;  /* 0x0000000000007918 */ /* 0x000fd00000000000 */
[----:B------:R-:W-:Y:S04]  /*7a530*/  STL.64 [R1+0x1010], R24 ;  /* 0x0010101801007387 */ /* 0x000fe80000100a00 */
[----:B------:R0:W-:Y:S02]  /*7a540*/  STL.64 [R1+0x1018], R26 ;  /* 0x0010181a01007387 */ /* 0x0001e40000100a00 */
[----:B0-----:R-:W-:Y:S02]  /*7a550*/  IMAD.MOV.U32 R26, RZ, RZ, R11 ;  /* 0x000000ffff1a7224 */ /* 0x001fe400078e000b */
[----:B------:R-:W-:Y:S02]  /*7a560*/  IMAD.MOV.U32 R27, RZ, RZ, R10 ;  /* 0x000000ffff1b7224 */ /* 0x000fe400078e000a */
[----:B------:R-:W-:-:S02]  /*7a570*/  IMAD.MOV.U32 R24, RZ, RZ, R9 ;  /* 0x000000ffff187224 */ /* 0x000fc400078e0009 */
[----:B------:R-:W-:Y:S01]  /*7a580*/  IMAD.MOV.U32 R25, RZ, RZ, R8 ;  /* 0x000000ffff197224 */ /* 0x000fe200078e0008 */
[----:B------:R-:W-:Y:S01]  /*7a590*/  STL.64 [R1+0x5eb8], R26 ;  /* 0x005eb81a01007387 */ /* 0x000fe20000100a00 */
[----:B--2---:R-:W-:-:S15]  /*7a5a0*/  HMMA.16816.F32 R20, R4, R16, R20 ;  /* 0x000000100414723c */ /* 0x004fde0000001814 */
[----:B------:R-:W-:-:S08]  /*7a5b0*/  NOP ;  /* 0x0000000000007918 */ /* 0x000fd00000000000 */
[----:B------:R0:W-:Y:S04]  /*7a5c0*/  STL.64 [R1+0x1070], R20 ;  /* 0x0010701401007387 */ /* 0x0001e80000100a00 */
[----:B------:R1:W-:Y:S04]  /*7a5d0*/  STL.64 [R1+0x1078], R22 ;  /* 0x0010781601007387 */ /* 0x0003e80000100a00 */
[----:B------:R-:W2:Y:S04]  /*7a5e0*/  LDL.LU.64 R8, [R1+0x1890] ;  /* 0x0018900001087983 */ /* 0x000ea80000300a00 */
[----:B------:R-:W2:Y:S04]  /*7a5f0*/  LDL.LU.64 R10, [R1+0x1898] ;  /* 0x00189800010a7983 */ /* 0x000ea80000300a00 */
[----:B0-----:R-:W3:Y:S04]  /*7a600*/  LDL.LU.64 R20, [R1+0x1870] ;  /* 0x0018700001147983 */ /* 0x001ee80000300a00 */
[----:B-1----:R-:W4:Y:S04]  /*7a610*/  LDL.LU.64 R22, [R1+0x1878] ;  /* 0x0018780001167983 */ /* 0x002f280000300a00 */
[----:B----4-:R-:W-:Y:S04]  /*7a620*/  STL.64 [R1+0x5f00], R22 ;  /* 0x005f001601007387 */ /* 0x010fe80000100a00 */
[----:B---3--:R0:W-:Y:S04]  /*7a630*/  STL.64 [R1+0x5ef8], R20 ;  /* 0x005ef81401007387 */ /* 0x0081e80000100a00 */
[----:B0-----:R-:W3:Y:S04]  /*7a640*/  LDL.LU.64 R20, [R1+0x1880] ;  /* 0x0018800001147983 */ /* 0x001ee80000300a00 */
[----:B------:R-:W3:Y:S04]  /*7a650*/  LDL.LU.64 R22, [R1+0x1888] ;  /* 0x0018880001167983 */ /* 0x000ee80000300a00 */
[----:B------:R0:W-:Y:S04]  /*7a660*/  STL.64 [R1+0x5ed0], R24 ;  /* 0x005ed01801007387 */ /* 0x0001e80000100a00 */
[----:B0-----:R-:W4:Y:S04]  /*7a670*/  LDL.LU.64 R24, [R1+0x17f0] ;  /* 0x0017f00001187983 */ /* 0x001f280000300a00 */
[----:B------:R-:W4:Y:S01]  /*7a680*/  LDL.LU.64 R26, [R1+0x17f8] ;  /* 0x0017f800011a7983 */ /* 0x000f220000300a00 */
[C---:B--2---:R-:W-:Y:S03]  /*7a690*/  HMMA.16816.F32 R8, R4.reuse, R12, R8 ;  /* 0x0000000c0408723c */ /* 0x044fe60000001808 */
[----:B------:R-:W-:Y:S04]  /*7a6a0*/  STL.64 [R1+0x5e80], R18 ;  /* 0x005e801201007387 */ /* 0x000fe80000100a00 */
[----:B------:R0:W-:Y:S04]  /*7a6b0*/  STL.64 [R1+0x5e78], R16 ;  /* 0x005e781001007387 */ /* 0x0001e80000100a00 */
[----:B0-----:R-:W2:Y:S04]  /*7a6c0*/  LDL.LU.64 R16, [R1+0x17e0] ;  /* 0x0017e00001107983 */ /* 0x001ea80000300a00 */
[----:B------:R-:W2:Y:S01]  /*7a6d0*/  LDL.LU.64 R18, [R1+0x17e8] ;  /* 0x0017e80001127983 */ /* 0x000ea20000300a00 */
[----:B----4-:R-:W-:-:S15]  /*7a6e0*/  HMMA.16816.F32 R24, R4, R14, R24 ;  /* 0x0000000e0418723c */ /* 0x010fde0000001818 */
[----:B------:R-:W-:-:S08]  /*7a6f0*/  NOP ;  /* 0x0000000000007918 */ /* 0x000fd00000000000 */
[----:B------:R0:W-:Y:S04]  /*7a700*/  STL.64 [R1+0x10e0], R24 ;  /* 0x0010e01801007387 */ /* 0x0001e80000100a00 */
[----:B------:R1:W-:Y:S04]  /*7a710*/  STL.64 [R1+0x10e8], R26 ;  /* 0x0010e81a01007387 */ /* 0x0003e80000100a00 */
[----:B0-----:R-:W4:Y:S04]  /*7a720*/  LDL.LU R24, [R1+0x194c] ;  /* 0x00194c0001187983 */ /* 0x001f280000300800 */
[----:B------:R-:W4:Y:S01]  /*7a730*/  LDL.LU R25, [R1+0x1948] ;  /* 0x0019480001197983 */ /* 0x000f220000300800 */
[----:B-1----:R-:W-:-:S03]  /*7a740*/  IMAD.MOV.U32 R26, RZ, RZ, R3 ;  /* 0x000000ffff1a7224 */ /* 0x002fc600078e0003 */
[----:B------:R-:W2:Y:S04]  /*7a750*/  LDL.LU R3, [R1+0x5f18] ;  /* 0x005f180001037983 */ /* 0x000ea80000300800 */
[----:B------:R-:W4:Y:S04]  /*7a760*/  LDL.LU R28, [R1+0x1934] ;  /* 0x00193400011c7983 */ /* 0x000f280000300800 */
[----:B------:R-:W4:Y:S04]  /*7a770*/  LDL.LU R29, [R1+0x193c] ;  /* 0x00193c00011d7983 */ /* 0x000f280000300800 */
[----:B------:R-:W-:Y:S04]  /*7a780*/  STL.64 [R1+0x1120], R8 ;  /* 0x0011200801007387 */ /* 0x000fe80000100a00 */
[----:B------:R0:W-:Y:S04]  /*7a790*/  STL.64 [R1+0x1128], R10 ;  /* 0x0011280a01007387 */ /* 0x0001e80000100a00 */
[----:B0-----:R-:W3:Y:S04]  /*7a7a0*/  LDL.LU.64 R10, [R1+0x5f10] ;  /* 0x005f1000010a7983 */ /* 0x001ee80000300a00 */
[----:B------:R-:W2:Y:S04]  /*7a7b0*/  LDL.LU.64 R8, [R1+0x5f08] ;  /* 0x005f080001087983 */ /* 0x000ea80000300a00 */
[----:B------:R-:W-:Y:S04]  /*7a7c0*/  STL.64 [R1+0x5e60], R14 ;  /* 0x005e600e01007387 */ /* 0x000fe80000100a00 */
[----:B------:R0:W-:Y:S04]  /*7a7d0*/  STL.64 [R1+0x5e58], R12 ;  /* 0x005e580c01007387 */ /* 0x0001e80000100a00 */
[----:B0-----:R-:W4:Y:S04]  /*7a7e0*/  LDL.LU.64 R12, [R1+0x1860] ;  /* 0x00186000010c7983 */ /* 0x001f280000300a00 */
[----:B------:R-:W4:Y:S01]  /*7a7f0*/  LDL.LU.64 R14, [R1+0x1868] ;  /* 0x00186800010e7983 */ /* 0x000f220000300a00 */
[----:B---3--:R-:W-:-:S15]  /*7a800*/  HMMA.16816.F32 R20, R4, R10, R20 ;  /* 0x0000000a0414723c */ /* 0x008fde0000001814 */
        /* <DEDUP_REMOVED lines=9> */
[----:B0-----:R-:W2:Y:S01]  /*7a8a0*/  LDL.LU.64 R22, [R1+0x5ef0] ;  /* 0x005ef00001167983 */ /* 0x001ea20000300a00 */
[----:B----4-:R-:W-:Y:S03]  /*7a8b0*/  HMMA.16816.F32 R12, R4, R2, R12 ;  /* 0x00000002040c723c */ /* 0x010fe6000000180c */
[----:B------:R-:W-:Y:S04]  /*7a8c0*/  STL.64 [R1+0x5e40], R10 ;  /* 0x005e400a01007387 */ /* 0x000fe80000100a00 */
[----:B------:R2:W-:Y:S01]  /*7a8d0*/  STL.64 [R1+0x5e38], R8 ;  /* 0x005e380801007387 */ /* 0x0005e20000100a00 */
[----:B------:R-:W-:-:S15]  /*7a8e0*/  IMAD.MOV.U32 R27, RZ, RZ, R0 ;  /* 0x000000ffff1b7224 */ /* 0x000fde00078e0000 */
[----:B------:R-:W-:Y:S04]  /*7a8f0*/  STL.64 [R1+0x1250], R12 ;  /* 0x0012500c01007387 */ /* 0x000fe80000100a00 */
[----:B------:R-:W-:Y:S01]  /*7a900*/  STL.64 [R1+0x1258], R14 ;  /* 0x0012580e01007387 */ /* 0x000fe20000100a00 */
[----:B--2---:R-:W-:Y:S03]  /*7a910*/  HMMA.16816.F32 R8, R4, R22, R16 ;  /* 0x000000160408723c */ /* 0x004fe60000001810 */
[----:B------:R-:W2:Y:S03]  /*7a920*/  LDL.LU R4, [R1+0x1930] ;  /* 0x0019300001047983 */ /* 0x000ea60000300800 */
[----:B------:R-:W-:-:S15]  /*7a930*/  IMAD.MOV.U32 R0, RZ, RZ, R23 ;  /* 0x000000ffff007224 */ /* 0x000fde00078e0017 */
[----:B------:R-:W-:-:S02]  /*7a940*/  NOP ;  /* 0x0000000000007918 */ /* 0x000fc40000000000 */
[----:B------:R-:W-:Y:S04]  /*7a950*/  STL.64 [R1+0x1240], R8 ;  /* 0x0012400801007387 */ /* 0x000fe80000100a00 */
[----:B------:R-:W-:Y:S04]  /*7a960*/  STL.64 [R1+0x1248], R10 ;  /* 0x0012480a01007387 */ /* 0x000fe80000100a00 */
[----:B------:R-:W3:Y:S04]  /*7a970*/  LDL.LU R5, [R1+0x1938] ;  /* 0x0019380001057983 */ /* 0x000ee80000300800 */
[----:B------:R-:W4:Y:S04]  /*7a980*/  LDL.LU R6, [R1+0x1944] ;  /* 0x0019440001067983 */ /* 0x000f280000300800 */
[----:B------:R-:W4:Y:S04]  /*7a990*/  LDL.LU R7, [R1+0x1940] ;  /* 0x0019400001077983 */ /* 0x000f280000300800 */
[----:B------:R-:W2:Y:S04]  /*7a9a0*/  LDL.LU.64 R20, [R1+0x16c0] ;  /* 0x0016c00001147983 */ /* 0x000ea80000300a00 */
[----:B------:R-:W3:Y:S04]  /*7a9b0*/  LDL.LU.64 R22, [R1+0x16c8] ;  /* 0x0016c80001167983 */ /* 0x000ee80000300a00 */
[----:B---3--:R-:W-:Y:S04]  /*7a9c0*/  STL.64 [R1+0x5ec8], R22 ;  /* 0x005ec81601007387 */ /* 0x008fe80000100a00 */
[----:B--2---:R0:W-:Y:S04]  /*7a9d0*/  STL.64 [R1+0x5ec0], R20 ;  /* 0x005ec01401007387 */ /* 0x0041e80000100a00 */
[----:B0-----:R-:W2:Y:S04]  /*7a9e0*/  LDL.LU.64 R20, [R1+0x1750] ;  /* 0x0017500001147983 */ /* 0x001ea80000300a00 */
[----:B------:R-:W3:Y:S01]  /*7a9f0*/  LDL.LU.64 R22, [R1+0x1758] ;  /* 0x0017580001167983 */ /* 0x000ee20000300a00 */
[----:B----4-:R-:W-:-:S02]  /*7aa00*/  IMAD R6, R7, 0x100, R6 ;  /* 0x0000010007067824 */ /* 0x010fc400078e0206 */
[----:B------:R-:W-:Y:S02]  /*7aa10*/  IMAD R4, R4, 0x100, R28 ;  /* 0x0000010004047824 */ /* 0x000fe400078e021c */
[----:B------:R-:W-:Y:S02]  /*7aa20*/  IMAD R5, R5, 0x100, R29 ;  /* 0x0000010005057824 */ /* 0x000fe400078e021d */
[----:B------:R-:W-:Y:S01]  /*7aa30*/  IMAD R7, R25, 0x100, R24 ;  /* 0x0000010019077824 */ /* 0x000fe200078e0218 */
[----:B---3--:R-:W-:Y:S04]  /*7aa40*/  STL.64 [R1+0x5ee0], R22 ;  /* 0x005ee01601007387 */ /* 0x008fe80000100a00 */
        /* <DEDUP_REMOVED lines=12> */
[----:B------:R-:W4:Y:S04]  /*7ab10*/  LDL.LU.64 R10, [R1+0xbd8] ;  /* 0x000bd800010a7983 */ /* 0x000f280000300a00 */
[----:B------:R-:W3:Y:S04]  /*7ab20*/  LDL.LU R28, [R1+0x5eec] ;  /* 0x005eec00011c7983 */ /* 0x000ee80000300800 */
[----:B------:R-:W3:Y:S01]  /*7ab30*/  LDL.LU R29, [R1+0x5ee8] ;  /* 0x005ee800011d7983 */ /* 0x000ee20000300800 */
        /* <DEDUP_REMOVED lines=20> */
[----:B0-----:R-:W4:Y:S01]  /*7ac80*/  LDL.LU.64 R26, [R1+0x5ea0] ;  /* 0x005ea000011a7983 */ /* 0x001f220000300a00 */
[----:B---3--:R-:W-:Y:S03]  /*7ac90*/  HMMA.16816.F32 R16, R4, R28, R16 ;  /* 0x0000001c0410723c */ /* 0x008fe60000001810 */
[----:B------:R-:W3:Y:S04]  /*7aca0*/  LDL.LU.64 R24, [R1+0x5e98] ;  /* 0x005e980001187983 */ /* 0x000ee80000300a00 */
[----:B------:R-:W2:Y:S04]  /*7acb0*/  LDL.LU R28, [R1+0x1470] ;  /* 0x00147000011c7983 */ /* 0x000ea80000300800 */
[----:B------:R-:W2:-:S12]  /*7acc0*/  LDL.LU R29, [R1+0x1474] ;  /* 0x00147400011d7983 */ /* 0x000e980000300800 */
[----:B------:R0:W-:Y:S04]  /*7acd0*/  STL.64 [R1+0x1200], R16 ;  /* 0x0012001001007387 */ /* 0x0001e80000100a00 */
[----:B------:R1:W-:Y:S04]  /*7ace0*/  STL.64 [R1+0x1208], R18 ;  /* 0x0012081201007387 */ /* 0x0003e80000100a00 */
[----:B0-----:R-:W2:Y:S01]  /*7acf0*/  LDL.LU.64 R16, [R1+0x680] ;  /* 0x0006800001107983 */ /* 0x001ea20000300a00 */
[----:B----4-:R-:W-:-:S15]  /*7ad00*/  HMMA.16816.F32 R12, R4, R26, R12 ;  /* 0x0000001a040c723c */ /* 0x010fde000000180c */
[----:B------:R-:W-:-:S08]  /*7ad10*/  NOP ;  /* 0x0000000000007918 */ /* 0x000fd00000000000 */
[----:B------:R-:W-:Y:S04]  /*7ad20*/  STL.64 [R1+0x11f0], R12 ;  /* 0x0011f00c01007387 */ /* 0x000fe80000100a00 */
[----:B------:R-:W-:Y:S04]  /*7ad30*/  STL.64 [R1+0x11f8], R14 ;  /* 0x0011f80e01007387 */ /* 0x000fe80000100a00 */
[----:B-1----:R-:W4:Y:S01]  /*7ad40*/  LDL.LU.64 R18, [R1+0x688] ;  /* 0x0006880001127983 */ /* 0x002f220000300a00 */
[----:B---3--:R-:W-:-:S15]  /*7ad50*/  HMMA.16816.F32 R8, R4, R24, R8 ;  /* 0x000000180408723c */ /* 0x008fde0000001808 */
[----:B------:R-:W-:-:S08]  /*7ad60*/  NOP ;  /* 0x0000000000007918 */ /* 0x000fd00000000000 */
[----:B------:R-:W-:Y:S04]  /*7ad70*/  STL.64 [R1+0x11e0], R8 ;  /* 0x0011e00801007387 */ /* 0x000fe80000100a00 */
[----:B------:R-:W-:Y:S04]  /*7ad80*/  STL.64 [R1+0x11e8], R10 ;  /* 0x0011e80a01007387 */ /* 0x000fe80000100a00 */
[----:B----4-:R-:W-:Y:S04]  /*7ad90*/  STL.64 [R1+0x5e90], R18 ;  /* 0x005e901201007387 */ /* 0x010fe80000100a00 */
        /* <DEDUP_REMOVED lines=22> */
[----:B------:R-:W-:Y:S04]  /*7af00*/  STL.64 [R1+0x11d0], R16 ;  /* 0x0011d01001007387 */ /* 0x000fe80000100a00 */
[----:B------:R0:W-:Y:S04]  /*7af10*/  STL.64 [R1+0x11d8], R18 ;  /* 0x0011d81201007387 */ /* 0x0001e80000100a00 */
[----:B0-----:R-:W4:Y:S04]  /*7af20*/  LDL.LU.64 R18, [R1+0x5e90] ;  /* 0x005e900001127983 */ /* 0x001f280000300a00 */
[----:B------:R-:W4:Y:S04]  /*7af30*/  LDL.LU.64 R16, [R1+0x5e88] ;  /* 0x005e880001107983 */ /* 0x000f280000300a00 */
[----:B------:R-:W3:Y:S04]  /*7af40*/  LDL.LU R22, [R1+0x196c] ;  /* 0x00196c0001167983 */ /* 0x000ee80000300800 */
[----:B------:R-:W3:Y:S01]  /*7af50*/  LDL.LU R23, [R1+0x1968] ;  /* 0x0019680001177983 */ /* 0x000ee20000300800 */
[----:B----4-:R-:W-:-:S15]  /*7af60*/  HMMA.16816.F32 R16, R4, R20, R16 ;  /* 0x000000140410723c */ /* 0x010fde0000001810 */
[----:B------:R-:W-:-:S08]  /*7af70*/  NOP ;  /* 0x0000000000007918 */ /* 0x000fd00000000000 */
[----:B------:R-:W-:Y:S04]  /*7af80*/  STL.64 [R1+0x11c0], R16 ;  /* 0x0011c01001007387 */ /* 0x000fe80000100a00 */
[----:B------:R0:W-:Y:S04]  /*7af90*/  STL.64 [R1+0x11c8], R18 ;  /* 0x0011c81201007387 */ /* 0x0001e80000100a00 */
[----:B0-----:R-:W4:Y:S04]  /*7afa0*/  LDL.LU.64 R18, [R1+0x5e80] ;  /* 0x005e800001127983 */ /* 0x001f280000300a00 */
[----:B------:R-:W2:Y:S04]  /*7afb0*/  LDL.LU.64 R16, [R1+0x5e78] ;  /* 0x005e780001107983 */ /* 0x000ea80000300a00 */
[----:B------:R-:W3:Y:S04]  /*7afc0*/  LDL.LU R20, [R1+0x1964] ;  /* 0x0019640001147983 */ /* 0x000ee80000300800 */
[----:B------:R-:W3:Y:S01]  /*7afd0*/  LDL.LU R21, [R1+0x1960] ;  /* 0x0019600001157983 */ /* 0x000ee20000300800 */
[----:B----4-:R-:W-:-:S15]  /*7afe0*/  HMMA.16816.F32 R12, R4, R18, R12 ;  /* 0x00000012040c723c */ /* 0x010fde000000180c */
[----:B------:R-:W-:-:S08]  /*7aff0*/  NOP ;  /* 0x0000000000007918 */ /* 0x000fd00000000000 */
[----:B------:R-:W-:Y:S04]  /*7b000*/  STL.64 [R1+0x11b0], R12 ;  /* 0x0011b00c01007387 */ /* 0x000fe80000100a00 */
[----:B------:R0:W-:Y:S04]  /*7b010*/  STL.64 [R1+0x11b8], R14 ;  /* 0x0011b80e01007387 */ /* 0x0001e80000100a00 */
[----:B0-----:R-:W2:Y:S04]  /*7b020*/  LDL.LU.64 R14, [R1+0x5e70] ;  /* 0x005e7000010e7983 */ /* 0x001ea80000300a00 */
[----:B------:R-:W2:Y:S04]  /*7b030*/  LDL.LU.64 R12, [R1+0x5e68] ;  /* 0x005e6800010c7983 */ /* 0x000ea80000300a00 */
[----:B------:R-:W4:Y:S04]  /*7b040*/  LDL.LU R18, [R1+0x195c] ;  /* 0x00195c0001127983 */ /* 0x000f280000300800 */
[----:B------:R-:W4:Y:S01]  /*7b050*/  LDL.LU R19, [R1+0x1958] ;  /* 0x0019580001137983 */ /* 0x000f220000300800 */
[----:B--2---:R-:W-:-:S15]  /*7b060*/  HMMA.16816.F32 R12, R4, R16, R12 ;  /* 0x00000010040c723c */ /* 0x004fde000000180c */
[----:B------:R-:W-:-:S08]  /*7b070*/  NOP ;  /* 0x0000000000007918 */ /* 0x000fd00000000000 */
[----:B------:R-:W-:Y:S04]  /*7b080*/  STL.64 [R1+0x11a0], R12 ;  /* 0x0011a00c01007387 */ /* 0x000fe80000100a00 */
[----:B------:R0:W-:Y:S04]  /*7b090*/  STL.64 [R1+0x11a8], R14 ;  /* 0x0011a80e01007387 */ /* 0x0001e80000100a00 */
[----:B0-----:R-:W2:Y:S04]  /*7b0a0*/  LDL.LU.64 R14, [R1+0x5e60] ;  /* 0x005e6000010e7983 */ /* 0x001ea80000300a00 */
[----:B------:R-:W3:Y:S04]  /*7b0b0*/  LDL.LU.64 R12, [R1+0x5e58] ;  /* 0x005e5800010c7983 */ /* 0x000ee80000300a00 */
[----:B------:R-:W4:Y:S04]  /*7b0c0*/  LDL.LU R16, [R1+0x1954] ;  /* 0x0019540001107983 */ /* 0x000f280000300800 */
[----:B------:R-:W4:Y:S01]  /*7b0d0*/  LDL.LU R17, [R1+0x1950] ;  /* 0x0019500001117983 */ /* 0x000f220000300800 */
[----:B--2---:R-:W-:-:S15]  /*7b0e0*/  HMMA.16816.F32 R8, R4, R14, R8 ;  /* 0x0000000e0408723c */ /* 0x004fde0000001808 */
[----:B------:R-:W-:-:S08]  /*7b0f0*/  NOP ;  /* 0x0000000000007918 */ /* 0x000fd00000000000 */
[----:B------:R-:W-:Y:S04]  /*7b100*/  STL.64 [R1+0x1190], R8 ;  /* 0x0011900801007387 */ /* 0x000fe80000100a00 */
[----:B------:R0:W-:Y:S04]  /*7b110*/  STL.64 [R1+0x1198], R10 ;  /* 0x0011980a01007387 */ /* 0x0001e80000100a00 */
[----:B0-----:R-:W3:Y:S04]  /*7b120*/  LDL.LU.64 R10, [R1+0x5e50] ;  /* 0x005e5000010a7983 */ /* 0x001ee80000300a00 */
[----:B------:R-:W3:Y:S02]  /*7b130*/  LDL.LU.64 R8, [R1+0x5e48] ;  /* 0x005e480001087983 */ /* 0x000ee40000300a00 */
[----:B---3--:R-:W-:Y:S02]  /*7b140*/  HMMA.16816.F32 R12, R4, R12, R8 ;  /* 0x0000000c040c723c */ /* 0x008fe40000001808 */
[----:B------:R-:W2:Y:S04]  /*7b150*/  LDL.LU.64 R10, [R1+0x5e40] ;  /* 0x005e4000010a7983 */ /* 0x000ea80000300a00 */
[----:B------:R-:W3:-:S15]  /*7b160*/  LDL.LU.64 R8, [R1+0x5e38] ;  /* 0x005e380001087983 */ /* 0x000ede0000300a00 */
[----:B------:R-:W-:-:S02]  /*7b170*/  NOP ;  /* 0x0000000000007918 */ /* 0x000fc40000000000 */
[----:B------:R0:W-:Y:S04]  /*7b180*/  STL.64 [R1+0x1180], R12 ;  /* 0x0011800c01007387 */ /* 0x0001e80000100a00 */
[----:B------:R1:W-:Y:S04]  /*7b190*/  STL.64 [R1+0x1188], R14 ;  /* 0x0011880e01007387 */ /* 0x0003e80000100a00 */
[----:B0-----:R-:W3:Y:S04]  /*7b1a0*/  LDL.LU.64 R12, [R1+0x510] ;  /* 0x00051000010c7983 */ /* 0x001ee80000300a00 */
[----:B-1----:R-:W3:Y:S01]  /*7b1b0*/  LDL.LU.64 R14, [R1+0x518] ;  /* 0x00051800010e7983 */ /* 0x002ee20000300a00 */
[----:B--2---:R-:W-:-:S15]  /*7b1c0*/  HMMA.16816.F32 R24, R4, R10, R24 ;  /* 0x0000000a0418723c */ /* 0x004fde0000001818 */
[----:B------:R-:W-:-:S08]  /*7b1d0*/  NOP ;  /* 0x0000000000007918 */ /* 0x000fd00000000000 */
[----:B------:R-:W-:Y:S04]  /*7b1e0*/  STL.64 [R1+0x1170], R24 ;  /* 0x0011701801007387 */ /* 0x000fe80000100a00 */
[----:B------:R0:W-:Y:S04]  /*7b1f0*/  STL.64 [R1+0x1178], R26 ;  /* 0x0011781a01007387 */ /* 0x0001e80000100a00 */
[----:B0-----:R-:W2:Y:S04]  /*7b200*/  LDL.LU.64 R26, [R1+0x5e30] ;  /* 0x005e3000011a7983 */ /* 0x001ea80000300a00 */
[----:B------:R-:W2:Y:S01]  /*7b210*/  LDL.LU.64 R24, [R1+0x5e28] ;  /* 0x005e280001187983 */ /* 0x000ea20000300a00 */
[----:B---3--:R-:W-:-:S15]  /*7b220*/  HMMA.16816.F32 R8, R4, R8, R12 ;  /* 0x000000080408723c */ /* 0x008fde000000180c */
[----:B------:R-:W-:-:S08]  /*7b230*/  NOP ;  /* 0x0000000000007918 */ /* 0x000fd00000000000 */
[----:B------:R-:W-:Y:S04]  /*7b240*/  STL.64 [R1+0x1160], R8 ;  /* 0x0011600801007387 */ /* 0x000fe80000100a00 */
[----:B------:R2:W-:Y:S01]  /*7b250*/  STL.64 [R1+0x1168], R10 ;  /* 0x0011680a01007387 */ /* 0x0005e20000100a00 */
[----:B----4-:R-:W-:Y:S02]  /*7b260*/  IMAD R12, R17, 0x100, R16 ;  /* 0x00000100110c7824 */ /* 0x010fe400078e0210 */
[----:B------:R-:W-:-:S03]  /*7b270*/  IMAD R13, R19, 0x100, R18 ;  /* 0x00000100130d7824 */ /* 0x000fc600078e0212 */
[----:B------:R-:W-:Y:S02]  /*7b280*/  F2FP.F16.E4M3.UNPACK_B R12, R12 ;  /* 0x0000000cff0c723e */ /* 0x000fe400020006ff */
[----:B------:R-:W-:Y:S01]  /*7b290*/  F2FP.F16.E4M3.UNPACK_B R13, R13 ;  /* 0x0000000dff0d723e */ /* 0x000fe200020006ff */
[----:B--2---:R-:W-:Y:S07]  /*7b2a0*/  HMMA.16816.F32 R8, R4, R2, R24 ;  /* 0x000000020408723c */ /* 0x004fee0000001818 */
[----:B------:R-:W-:-:S02]  /*7b2b0*/  F2FP.F16.E4M3.UNPACK_B R3, R28.H1 ;  /* 0x0000001cff03723e */ /* 0x000fc400030006ff */
[----:B------:R-:W-:-:S14]  /*7b2c0*/  F2FP.F16.E4M3.UNPACK_B R2, R29.H1 ;  /* 0x0000001dff02723e */ /* 0x000fdc00030006ff */
[----:B------:R0:W-:Y:S04]  /*7b2d0*/  STL.64 [R1+0x1150], R8 ;  /* 0x0011500801007387 */ /* 0x0001e80000100a00 */
[----:B------:R1:W-:Y:S04]  /*7b2e0*/  STL.64 [R1+0x1158], R10 ;  /* 0x0011580a01007387 */ /* 0x0003e80000100a00 */
[----:B------:R2:W-:Y:S04]  /*7b2f0*/  STL.64 [R1+0x5e10], R12 ;  /* 0x005e100c01007387 */ /* 0x0005e80000100a00 */
[----:B0-----:R-:W3:Y:S04]  /*7b300*/  LDL.LU R8, [R1+0x80] ;  /* 0x0000800001087983 */ /* 0x001ee80000300800 */
[----:B------:R-:W-:Y:S04]  /*7b310*/  STL [R1+0x28], R3 ;  /* 0x0000280301007387 */ /* 0x000fe80000100800 */
[----:B------:R-:W-:Y:S04]  /*7b320*/  STL [R1+0x2c], R2 ;  /* 0x00002c0201007387 */ /* 0x000fe80000100800 */
[----:B------:R-:W3:Y:S04]  /*7b330*/  LDL.LU R9, [R1+0x84] ;  /* 0x0000840001097983 */ /* 0x000ee80000300800 */
[----:B-1----:R-:W4:Y:S04]  /*7b340*/  LDL.LU R10, [R1+0x88] ;  /* 0x00008800010a7983 */ /* 0x002f280000300800 */
[----:B------:R-:W4:Y:S01]  /*7b350*/  LDL.LU R11, [R1+0x8c] ;  /* 0x00008c00010b7983 */ /* 0x000f220000300800 */
[----:B------:R-:W-:-:S03]  /*7b360*/  IMAD R14, R21, 0x100, R20 ;  /* 0x00000100150e7824 */ /* 0x000fc600078e0214 */
[----:B--2---:R-:W2:Y:S04]  /*7b370*/  LDL.LU R12, [R1+0x18] ;  /* 0x00001800010c7983 */ /* 0x004ea80000300800 */
[----:B------:R-:W2:Y:S04]  /*7b380*/  LDL.LU R20, [R1+0x14b0] ;  /* 0x0014b00001147983 */ /* 0x000ea80000300800 */
[----:B------:R-:W2:Y:S04]  /*7b390*/  LDL.LU R21, [R1+0x14b4] ;  /* 0x0014b40001157983 */ /* 0x000ea80000300800 */
[----:B----4-:R0:W-:Y:S04]  /*7b3a0*/  STL.64 [R1+0x5dc0], R10 ;  /* 0x005dc00a01007387 */ /* 0x0101e80000100a00 */
[----:B0-----:R-:W4:Y:S04]  /*7b3b0*/  LDL.LU R10, [R1+0x14a0] ;  /* 0x0014a000010a7983 */ /* 0x001f280000300800 */
[----:B------:R-:W4:Y:S04]  /*7b3c0*/  LDL.LU R11, [R1+0x14a4] ;  /* 0x0014a400010b7983 */ /* 0x000f280000300800 */
[----:B---3--:R-:W-:Y:S04]  /*7b3d0*/  STL.64 [R1+0x5db8], R8 ;  /* 0x005db80801007387 */ /* 0x008fe80000100a00 */
[----:B----4-:R0:W-:Y:S04]  /*7b3e0*/  STL.64 [R1+0x5de8], R10 ;  /* 0x005de80a01007387 */ /* 0x0101e80000100a00 */
[----:B0-----:R-:W3:Y:S04]  /*7b3f0*/  LDL.64 R10, [R1+0x28] ;  /* 0x00002800010a7983 */ /* 0x001ee80000100a00 */
[----:B------:R-:W4:Y:S04]  /*7b400*/  LDL.LU R28, [R1+0x14c0] ;  /* 0x0014c000011c7983 */ /* 0x000f280000300800 */
[----:B------:R-:W4:Y:S04]  /*7b410*/  LDL.LU R29, [R1+0x14c4] ;  /* 0x0014c400011d7983 */ /* 0x000f280000300800 */
[----:B------:R-:W2:Y:S04]  /*7b420*/  LDL.LU R26, [R1+0x14d0] ;  /* 0x0014d000011a7983 */ /* 0x000ea80000300800 */
[----:B------:R-:W2:Y:S04]  /*7b430*/  LDL.LU R27, [R1+0x14d4] ;  /* 0x0014d400011b7983 */ /* 0x000ea80000300800 */
[----:B------:R-:W3:Y:S04]  /*7b440*/  LDL.LU R24, [R1+0x14e0] ;  /* 0x0014e00001187983 */ /* 0x000ee80000300800 */
[----:B------:R-:W3:Y:S04]  /*7b450*/  LDL.LU R25, [R1+0x14e4] ;  /* 0x0014e40001197983 */ /* 0x000ee80000300800 */
[----:B--2---:R-:W-:Y:S04]  /*7b460*/  STL.64 [R1+0x5dd0], R26 ;  /* 0x005dd01a01007387 */ /* 0x004fe80000100a00 */
[----:B---3--:R0:W-:Y:S04]  /*7b470*/  STL.64 [R1+0x5dc8], R24 ;  /* 0x005dc81801007387 */ /* 0x0081e80000100a00 */
[----:B0-----:R-:W2:Y:S04]  /*7b480*/  LDL.LU R24, [R1+0x60] ;  /* 0x0000600001187983 */ /* 0x001ea80000300800 */
[----:B------:R-:W2:Y:S04]  /*7b490*/  LDL.LU R25, [R1+0x64] ;  /* 0x0000640001197983 */ /* 0x000ea80000300800 */
[----:B------:R-:W3:Y:S04]  /*7b4a0*/  LDL.LU R26, [R1+0x68] ;  /* 0x00006800011a7983 */ /* 0x000ee80000300800 */
[----:B------:R-:W3:Y:S04]  /*7b4b0*/  LDL.LU R27, [R1+0x6c] ;  /* 0x00006c00011b7983 */ /* 0x000ee80000300800 */
[----:B------:R-:W4:Y:S04]  /*7b4c0*/  LDL.LU R9, [R1+0x1480] ;  /* 0x0014800001097983 */ /* 0x000f280000300800 */
[----:B------:R-:W-:Y:S01]  /*7b4d0*/  STL.64 [R1+0x5e20], R10 ;  /* 0x005e200a01007387 */ /* 0x000fe20000100a00 */
[----:B------:R-:W-:-:S03]  /*7b4e0*/  IMAD.MOV.U32 R13, RZ, RZ, R0 ;  /* 0x000000ffff0d7224 */ /* 0x000fc600078e0000 */
[----:B----4-:R0:W-:Y:S04]  /*7b4f0*/  STL [R1+0x5e18], R9 ;  /* 0x005e180901007387 */ /* 0x0101e80000100800 */
[----:B0-----:R-:W4:Y:S04]  /*7b500*/  LDL.LU.64 R8, [R1+0x490] ;  /* 0x0004900001087983 */ /* 0x001f280000300a00 */
[----:B------:R-:W4:Y:S04]  /*7b510*/  LDL.LU.64 R10, [R1+0x498] ;  /* 0x00049800010a7983 */ /* 0x000f280000300a00 */
[----:B------:R-:W4:Y:S04]  /*7b520*/  LDL.LU R0, [R1+0x1484] ;  /* 0x0014840001007983 */ /* 0x000f280000300800 */
[----:B------:R-:W4:Y:S04]  /*7b530*/  LDL.LU R2, [R1+0x1490] ;  /* 0x0014900001027983 */ /* 0x000f280000300800 */
[----:B------:R-:W4:Y:S04]  /*7b540*/  LDL.LU R3, [R1+0x1494] ;  /* 0x0014940001037983 */ /* 0x000f280000300800 */
[----:B---3--:R-:W-:Y:S04]  /*7b550*/  STL.64 [R1+0x5de0], R26 ;  /* 0x005de01a01007387 */ /* 0x008fe80000100a00 */
[----:B--2---:R0:W-:Y:S04]  /*7b560*/  STL.64 [R1+0x5dd8], R24 ;  /* 0x005dd81801007387 */ /* 0x0041e80000100a00 */
[----:B0-----:R-:W2:Y:S04]  /*7b570*/  LDL.LU R24, [R1+0x50] ;  /* 0x0000500001187983 */ /* 0x001ea80000300800 */
[----:B------:R-:W2:Y:S04]  /*7b580*/  LDL.LU R25, [R1+0x54] ;  /* 0x0000540001197983 */ /* 0x000ea80000300800 */
[----:B------:R-:W3:Y:S04]  /*7b590*/  LDL.LU R26, [R1+0x58] ;  /* 0x00005800011a7983 */ /* 0x000ee80000300800 */
[----:B------:R-:W3:Y:S04]  /*7b5a0*/  LDL.LU R27, [R1+0x5c] ;  /* 0x00005c00011b7983 */ /* 0x000ee80000300800 */
[----:B---3--:R-:W-:Y:S04]  /*7b5b0*/  STL.64 [R1+0x5df8], R26 ;  /* 0x005df81a01007387 */ /* 0x008fe80000100a00 */
[----:B--2---:R0:W-:Y:S04]  /*7b5c0*/  STL.64 [R1+0x5df0], R24 ;  /* 0x005df01801007387 */ /* 0x0041e80000100a00 */
[----:B0-----:R-:W2:Y:S04]  /*7b5d0*/  LDL.LU R24, [R1+0x40] ;  /* 0x0000400001187983 */ /* 0x001ea80000300800 */
[----:B------:R-:W2:Y:S04]  /*7b5e0*/  LDL.LU R25, [R1+0x44] ;  /* 0x0000440001197983 */ /* 0x000ea80000300800 */
[----:B------:R-:W3:Y:S04]  /*7b5f0*/  LDL.LU R26, [R1+0x48] ;  /* 0x00004800011a7983 */ /* 0x000ee80000300800 */
[----:B------:R-:W3:Y:S01]  /*7b600*/  LDL.LU R27, [R1+0x4c] ;  /* 0x00004c00011b7983 */ /* 0x000ee20000300800 */
[----:B------:R-:W-:Y:S01]  /*7b610*/  IMAD R15, R23, 0x100, R22 ;  /* 0x00000100170f7824 */ /* 0x000fe200078e0216 */
[----:B----4-:R-:W-:Y:S02]  /*7b620*/  HMMA.16816.F32 R4, R4, R12, R8 ;  /* 0x0000000c0404723c */ /* 0x010fe40000001808 */
[----:B---3--:R-:W-:Y:S04]  /*7b630*/  STL.64 [R1+0x5e08], R26 ;  /* 0x005e081a01007387 */ /* 0x008fe80000100a00 */
[----:B--2---:R0:W-:Y:S04]  /*7b640*/  STL.64 [R1+0x5e00], R24 ;  /* 0x005e001801007387 */ /* 0x0041e80000100a00 */
[----:B0-----:R-:W2:Y:S04]  /*7b650*/  LDL.LU R24, [R1+0x30] ;  /* 0x0000300001187983 */ /* 0x001ea80000300800 */
[----:B------:R-:W2:Y:S04]  /*7b660*/  LDL.LU R25, [R1+0x34] ;  /* 0x0000340001197983 */ /* 0x000ea80000300800 */
[----:B------:R-:W2:Y:S04]  /*7b670*/  LDL.LU R26, [R1+0x38] ;  /* 0x00003800011a7983 */ /* 0x000ea80000300800 */
[----:B------:R-:W2:Y:S04]  /*7b680*/  LDL.LU R27, [R1+0x3c] ;  /* 0x00003c00011b7983 */ /* 0x000ea80000300800 */
[----:B------:R-:W3:Y:S04]  /*7b690*/  LDL.LU R16, [R1+0x90] ;  /* 0x0000900001107983 */ /* 0x000ee80000300800 */
[----:B------:R-:W3:Y:S04]  /*7b6a0*/  LDL.LU R17, [R1+0x94] ;  /* 0x0000940001117983 */ /* 0x000ee80000300800 */
[----:B------:R-:W3:Y:S04]  /*7b6b0*/  LDL.LU R18, [R1+0x98] ;  /* 0x0000980001127983 */ /* 0x000ee80000300800 */
[----:B------:R-:W3:Y:S04]  /*7b6c0*/  LDL.LU R19, [R1+0x9c] ;  /* 0x00009c0001137983 */ /* 0x000ee80000300800 */
[----:B------:R-:W4:Y:S04]  /*7b6d0*/  LDL.LU R22, [R1+0x14f0] ;  /* 0x0014f00001167983 */ /* 0x000f280000300800 */
[----:B------:R-:W4:Y:S04]  /*7b6e0*/  LDL.LU R23, [R1+0x14f4] ;  /* 0x0014f40001177983 */ /* 0x000f280000300800 */
[----:B------:R-:W2:Y:S04]  /*7b6f0*/  LDL.LU.64 R10, [R1+0x5e20] ;  /* 0x005e2000010a7983 */ /* 0x000ea80000300a00 */
[----:B------:R-:W3:Y:S04]  /*7b700*/  LDL.LU R9, [R1+0x5e18] ;  /* 0x005e180001097983 */ /* 0x000ee80000300800 */
[----:B------:R-:W2:Y:S01]  /*7b710*/  LDL.LU.64 R12, [R1+0x5e10] ;  /* 0x005e1000010c7983 */ /* 0x000ea20000300a00 */
[----:B------:R-:W-:-:S02]  /*7b720*/  F2FP.F16.E4M3.UNPACK_B R14, R14 ;  /* 0x0000000eff0e723e */ /* 0x000fc400020006ff */
[----:B------:R-:W-:Y:S01]  /*7b730*/  F2FP.F16.E4M3.UNPACK_B R15, R15 ;  /* 0x0000000fff0f723e */ /* 0x000fe200020006ff */
[----:B------:R0:W-:Y:S04]  /*7b740*/  STL.64 [R1+0x1260], R4 ;  /* 0x0012600401007387 */ /* 0x0001e80000100a00 */
[----:B------:R1:W-:Y:S04]  /*7b750*/  STL.64 [R1+0x1268], R6 ;  /* 0x0012680601007387 */ /* 0x0003e80000100a00 */
[----:B0-----:R-:W4:Y:S04]  /*7b760*/  LDL.LU R4, [R1+0x70] ;  /* 0x0000700001047983 */ /* 0x001f280000300800 */
[----:B------:R-:W4:Y:S04]  /*7b770*/  LDL.LU R5, [R1+0x74] ;  /* 0x0000740001057983 */ /* 0x000f280000300800 */
[----:B-1----:R-:W4:Y:S04]  /*7b780*/  LDL.LU R6, [R1+0x78] ;  /* 0x0000780001067983 */ /* 0x002f280000300800 */
[----:B------:R-:W4:Y:S01]  /*7b790*/  LDL.LU R7, [R1+0x7c] ;  /* 0x00007c0001077983 */ /* 0x000f220000300800 */
[----:B--2---:R-:W-:-:S15]  /*7b7a0*/  HMMA.16816.F32 R24, R12, R10, R24 ;  /* 0x0000000a0c18723c */ /* 0x004fde0000001818 */
[----:B------:R-:W-:-:S08]  /*7b7b0*/  NOP ;  /* 0x0000000000007918 */ /* 0x000fd00000000000 */
[----:B------:R-:W-:Y:S04]  /*7b7c0*/  STL.64 [R1+0x1280], R24 ;  /* 0x0012801801007387 */ /* 0x000fe80000100a00 */
[----:B------:R0:W-:Y:S04]  /*7b7d0*/  STL.64 [R1+0x1288], R26 ;  /* 0x0012881a01007387 */ /* 0x0001e80000100a00 */
[----:B0-----:R-:W2:Y:S04]  /*7b7e0*/  LDL.LU.64 R26, [R1+0x5e08] ;  /* 0x005e0800011a7983 */ /* 0x001ea80000300a00 */
[----:B------:R-:W2:Y:S01]  /*7b7f0*/  LDL.LU.64 R24, [R1+0x5e00] ;  /* 0x005e000001187983 */ /* 0x000ea20000300a00 */
[----:B---3--:R-:W-:-:S02]  /*7b800*/  F2FP.F16.E4M3.UNPACK_B R8, R9.H1 ;  /* 0x00000009ff08723e */ /* 0x008fc400030006ff */
[----:B------:R-:W-:Y:S01]  /*7b810*/  F2FP.F16.E4M3.UNPACK_B R9, R0.H1 ;  /* 0x00000000ff09723e */ /* 0x000fe200030006ff */
[----:B------:R-:W-:Y:S02]  /*7b820*/  IMAD.MOV.U32 R0, RZ, RZ, R11 ;  /* 0x000000ffff007224 */ /* 0x000fe400078e000b */
[----:B------:R-:W-:Y:S04]  /*7b830*/  STL [R1+0x18], R8 ;  /* 0x0000180801007387 */ /* 0x000fe80000100800 */
[----:B------:R-:W-:Y:S04]  /*7b840*/  STL [R1+0x5d78], R0 ;  /* 0x005d780001007387 */ /* 0x000fe80000100800 */
[----:B------:R2:W-:Y:S02]  /*7b850*/  STL [R1+0x1c], R9 ;  /* 0x00001c0901007387 */ /* 0x0005e40000100800 */
[----:B--2---:R-:W-:Y:S02]  /*7b860*/  HMMA.16816.F32 R8, R12, R8, R24 ;  /* 0x000000080c08723c */ /* 0x004fe40000001818 */
[----:B------:R-:W2:Y:S04]  /*7b870*/  LDL.LU.64 R26, [R1+0x5df8] ;  /* 0x005df800011a7983 */ /* 0x000ea80000300a00 */
[----:B------:R-:W2:Y:S01]  /*7b880*/  LDL.LU.64 R24, [R1+0x5df0] ;  /* 0x005df00001187983 */ /* 0x000ea20000300a00 */
[----:B------:R-:W-:-:S02]  /*7b890*/  F2FP.F16.E4M3.UNPACK_B R2, R2.H1 ;  /* 0x00000002ff02723e */ /* 0x000fc400030006ff */
[----:B------:R-:W-:-:S14]  /*7b8a0*/  F2FP.F16.E4M3.UNPACK_B R3, R3.H1 ;  /* 0x00000003ff03723e */ /* 0x000fdc00030006ff */
[----:B------:R-:W-:Y:S04]  /*7b8b0*/  STL.64 [R1+0x12a0], R8 ;  /* 0x0012a00801007387 */ /* 0x000fe80000100a00 */
[----:B------:R0:W-:Y:S04]  /*7b8c0*/  STL.64 [R1+0x12a8], R10 ;  /* 0x0012a80a01007387 */ /* 0x0001e80000100a00 */
[----:B0-----:R-:W3:Y:S04]  /*7b8d0*/  LDL.LU.64 R10, [R1+0x5de8] ;  /* 0x005de800010a7983 */ /* 0x001ee80000300a00 */
[----:B------:R-:W-:Y:S04]  /*7b8e0*/  STL [R1+0x10], R2 ;  /* 0x0000100201007387 */ /* 0x000fe80000100800 */
[----:B------:R-:W-:Y:S01]  /*7b8f0*/  STL [R1+0x14], R3 ;  /* 0x0000140301007387 */ /* 0x000fe20000100800 */
        /* <DEDUP_REMOVED lines=14> */
[----:B------:R-:W3:-:S15]  /*7b9e0*/  LDL.LU.64 R24, [R1+0x5dc8] ;  /* 0x005dc80001187983 */ /* 0x000ede0000300a00 */
[----:B------:R-:W-:-:S02]  /*7b9f0*/  NOP ;  /* 0x0000000000007918 */ /* 0x000fc40000000000 */
[----:B------:R-:W-:Y:S04]  /*7ba00*/  STL.64 [R1+0x12d0], R8 ;  /* 0x0012d00801007387 */ /* 0x000fe80000100a00 */
[----:B------:R0:W-:Y:S04]  /*7ba10*/  STL.64 [R1+0x12d8], R10 ;  /* 0x0012d80a01007387 */ /* 0x0001e80000100a00 */
[----:B0-----:R-:W3:Y:S04]  /*7ba20*/  LDL.LU.64 R10, [R1+0x5dc0] ;  /* 0x005dc000010a7983 */ /* 0x001ee80000300a00 */
[----:B------:R-:W3:Y:S01]  /*7ba30*/  LDL.LU.64 R8, [R1+0x5db8] ;  /* 0x005db80001087983 */ /* 0x000ee20000300a00 */
[----:B------:R-:W-:-:S02]  /*7ba40*/  F2FP.F16.E4M3.UNPACK_B R2, R20.H1 ;  /* 0x00000014ff02723e */ /* 0x000fc400030006ff */
[----:B------:R-:W-:-:S07]  /*7ba50*/  F2FP.F16.E4M3.UNPACK_B R3, R21.H1 ;  /* 0x00000015ff03723e */ /* 0x000fce00030006ff */
[----:B----4-:R-:W-:Y:S06]  /*7ba60*/  HMMA.16816.F32 R4, R12, R2, R4 ;  /* 0x000000020c04723c */ /* 0x010fec0000001804 */
[----:B------:R-:W-:Y:S01]  /*7ba70*/  IMAD.MOV.U32 R0, RZ, RZ, R3 ;  /* 0x000000ffff007224 */ /* 0x000fe200078e0003 */
[----:B------:R-:W-:Y:S02]  /*7ba80*/  F2FP.F16.E4M3.UNPACK_B R28, R28.H1 ;  /* 0x0000001cff1c723e */ /* 0x000fe400030006ff */
[----:B------:R-:W-:Y:S01]  /*7ba90*/  F2FP.F16.E4M3.UNPACK_B R29, R29.H1 ;  /* 0x0000001dff1d723e */ /* 0x000fe200030006ff */
[----:B------:R-:W-:Y:S04]  /*7baa0*/  STL [R1], R2 ;  /* 0x0000000201007387 */ /* 0x000fe80000100800 */
[----:B------:R-:W-:Y:S04]  /*7bab0*/  STL [R1+0x4], R3 ;  /* 0x0000040301007387 */ /* 0x000fe80000100800 */
[----:B------:R-:W-:Y:S05]  /*7bac0*/  STL [R1+0x5d80], R0 ;  /* 0x005d800001007387 */ /* 0x000fea0000100800 */
[----:B------:R-:W-:Y:S04]  /*7bad0*/  STL.64 [R1+0x1300], R4 ;  /* 0x0013000401007387 */ /* 0x000fe80000100a00 */
[----:B------:R3:W-:Y:S04]  /*7bae0*/  STL.64 [R1+0x1308], R6 ;  /* 0x0013080601007387 */ /* 0x0007e80000100a00 */
[----:B------:R-:W-:Y:S01]  /*7baf0*/  STL.64 [R1+0x5d40], R28 ;  /* 0x005d401c01007387 */ /* 0x000fe20000100a00 */
[----:B--2---:R-:W-:-:S02]  /*7bb00*/  F2FP.F16.E4M3.UNPACK_B R26, R26.H1 ;  /* 0x0000001aff1a723e */ /* 0x004fc400030006ff */
[----:B------:R-:W-:Y:S01]  /*7bb10*/  F2FP.F16.E4M3.UNPACK_B R27, R27.H1 ;  /* 0x0000001bff1b723e */ /* 0x000fe200030006ff */
[----:B---3--:R-:W-:-:S15]  /*7bb20*/  HMMA.16816.F32 R4, R12, R28, R8 ;  /* 0x0000001c0c04723c */ /* 0x008fde0000001808 */
[----:B------:R-:W-:-:S08]  /*7bb30*/  NOP ;  /* 0x0000000000007918 */ /* 0x000fd00000000000 */
[----:B------:R-:W-:Y:S04]  /*7bb40*/  STL.64 [R1+0x1310], R4 ;  /* 0x0013100401007387 */ /* 0x000fe80000100a00 */
[----:B------:R0:W-:Y:S02]  /*7bb50*/  STL.64 [R1+0x1318], R6 ;  /* 0x0013180601007387 */ /* 0x0001e40000100a00 */
[----:B0-----:R-:W-:-:S15]  /*7bb60*/  HMMA.16816.F32 R4, R12, R26, R16 ;  /* 0x0000001a0c04723c */ /* 0x001fde0000001810 */
[----:B------:R-:W-:-:S08]  /*7bb70*/  NOP ;  /* 0x0000000000007918 */ /* 0x000fd00000000000 */
[----:B------:R-:W-:Y:S04]  /*7bb80*/  STL.64 [R1+0x1320], R4 ;  /* 0x0013200401007387 */ /* 0x000fe80000100a00 */
[----:B------:R-:W-:Y:S04]  /*7bb90*/  STL.64 [R1+0x1328], R6 ;  /* 0x0013280601007387 */ /* 0x000fe80000100a00 */
[----:B------:R-:W2:Y:S04]  /*7bba0*/  LDL.LU R8, [R1+0xa0] ;  /* 0x0000a00001087983 */ /* 0x000ea80000300800 */
[----:B------:R-:W2:Y:S04]  /*7bbb0*/  LDL.LU R9, [R1+0xa4] ;  /* 0x0000a40001097983 */ /* 0x000ea80000300800 */
[----:B------:R-:W2:Y:S04]  /*7bbc0*/  LDL.LU R10, [R1+0xa8] ;  /* 0x0000a800010a7983 */ /* 0x000ea80000300800 */
[----:B------:R-:W2:Y:S04]  /*7bbd0*/  LDL.LU R11, [R1+0xac] ;  /* 0x0000ac00010b7983 */ /* 0x000ea80000300800 */
[----:B------:R-:W3:Y:S04]  /*7bbe0*/  LDL.LU R18, [R1+0x1510] ;  /* 0x0015100001127983 */ /* 0x000ee80000300800 */
[----:B------:R-:W3:Y:S04]  /*7bbf0*/  LDL.LU R19, [R1+0x1514] ;  /* 0x0015140001137983 */ /* 0x000ee80000300800 */
[----:B------:R-:W4:Y:S04]  /*7bc00*/  LDL.LU R16, [R1+0x1520] ;  /* 0x0015200001107983 */ /* 0x000f280000300800 */
[----:B------:R-:W4:Y:S04]  /*7bc10*/  LDL.LU R17, [R1+0x1524] ;  /* 0x0015240001117983 */ /* 0x000f280000300800 */
[----:B---3--:R-:W-:Y:S04]  /*7bc20*/  STL.64 [R1+0x5db0], R18 ;  /* 0x005db01201007387 */ /* 0x008fe80000100a00 */
[----:B----4-:R0:W-:Y:S04]  /*7bc30*/  STL.64 [R1+0x5da8], R16 ;  /* 0x005da81001007387 */ /* 0x0101e80000100a00 */
[----:B0-----:R-:W3:Y:S04]  /*7bc40*/  LDL.LU R16, [R1+0xb0] ;  /* 0x0000b00001107983 */ /* 0x001ee80000300800 */
[----:B------:R-:W3:Y:S04]  /*7bc50*/  LDL.LU R17, [R1+0xb4] ;  /* 0x0000b40001117983 */ /* 0x000ee80000300800 */
[----:B------:R-:W3:Y:S04]  /*7bc60*/  LDL.LU R18, [R1+0xb8] ;  /* 0x0000b80001127983 */ /* 0x000ee80000300800 */
[----:B------:R-:W3:Y:S04]  /*7bc70*/  LDL.LU R19, [R1+0xbc] ;  /* 0x0000bc0001137983 */ /* 0x000ee80000300800 */
[----:B------:R-:W4:Y:S04]  /*7bc80*/  LDL.LU R20, [R1+0x1500] ;  /* 0x0015000001147983 */ /* 0x000f280000300800 */
[----:B------:R-:W3:Y:S04]  /*7bc90*/  LDL.LU R21, [R1+0x1504] ;  /* 0x0015040001157983 */ /* 0x000ee80000300800 */
[----:B------:R-:W2:Y:S04]  /*7bca0*/  LDL.LU R4, [R1+0x1970] ;  /* 0x0019700001047983 */ /* 0x000ea80000300800 */
[----:B------:R-:W4:Y:S04]  /*7bcb0*/  LDL.LU R0, [R1+0x197c] ;  /* 0x00197c0001007983 */ /* 0x000f280000300800 */
[----:B----4-:R0:W-:Y:S04]  /*7bcc0*/  STL [R1+0x5d84], R0 ;  /* 0x005d840001007387 */ /* 0x0101e80000100800 */
[----:B0-----:R-:W4:Y:S04]  /*7bcd0*/  LDL.LU R0, [R1+0x1974] ;  /* 0x0019740001007983 */ /* 0x001f280000300800 */
[----:B------:R-:W2:Y:S04]  /*7bce0*/  LDL.LU R5, [R1+0x1978] ;  /* 0x0019780001057983 */ /* 0x000ea80000300800 */
[----:B------:R-:W4:Y:S04]  /*7bcf0*/  LDL.LU R28, [R1+0x1984] ;  /* 0x00198400011c7983 */ /* 0x000f280000300800 */
[----:B------:R-:W3:Y:S04]  /*7bd00*/  LDL.LU R6, [R1+0x1980] ;  /* 0x0019800001067983 */ /* 0x000ee80000300800 */
[----:B------:R-:W4:Y:S04]  /*7bd10*/  LDL.LU R2, [R1+0x1530] ;  /* 0x0015300001027983 */ /* 0x000f280000300800 */
[----:B------:R-:W4:Y:S04]  /*7bd20*/  LDL.LU R3, [R1+0x1534] ;  /* 0x0015340001037983 */ /* 0x000f280000300800 */
[----:B------:R-:W4:Y:S04]  /*7bd30*/  LDL.LU R29, [R1+0x198c] ;  /* 0x00198c00011d7983 */ /* 0x000f280000300800 */
[----:B------:R-:W3:Y:S04]  /*7bd40*/  LDL.LU R7, [R1+0x1988] ;  /* 0x0019880001077983 */ /* 0x000ee80000300800 */
[----:B---3--:R-:W-:Y:S04]  /*7bd50*/  STL.64 [R1+0x5d90], R6 ;  /* 0x005d900601007387 */ /* 0x008fe80000100a00 */
[----:B--2---:R0:W-:Y:S04]  /*7bd60*/  STL.64 [R1+0x5d88], R4 ;  /* 0x005d880401007387 */ /* 0x0041e80000100a00 */
[----:B0-----:R-:W2:Y:S04]  /*7bd70*/  LDL.LU R4, [R1+0xd0] ;  /* 0x0000d00001047983 */ /* 0x001ea80000300800 */
[----:B------:R-:W2:Y:S04]  /*7bd80*/  LDL.LU R5, [R1+0xd4] ;  /* 0x0000d40001057983 */ /* 0x000ea80000300800 */
[----:B------:R-:W3:Y:S04]  /*7bd90*/  LDL.LU R6, [R1+0xd8] ;  /* 0x0000d80001067983 */ /* 0x000ee80000300800 */
[----:B------:R-:W3:Y:S01]  /*7bda0*/  LDL.LU R7, [R1+0xdc] ;  /* 0x0000dc0001077983 */ /* 0x000ee20000300800 */
[----:B------:R-:W-:-:S02]  /*7bdb0*/  F2FP.F16.E4M3.UNPACK_B R24, R24.H1 ;  /* 0x00000018ff18723e */ /* 0x000fc400030006ff */
[----:B------:R-:W-:Y:S02]  /*7bdc0*/  F2FP.F16.E4M3.UNPACK_B R25, R25.H1 ;  /* 0x00000019ff19723e */ /* 0x000fe400030006ff */
[----:B------:R-:W-:Y:S02]  /*7bdd0*/  F2FP.F16.E4M3.UNPACK_B R22, R22.H1 ;  /* 0x00000016ff16723e */ /* 0x000fe400030006ff */
[----:B------:R-:W-:-:S03]  /*7bde0*/  F2FP.F16.E4M3.UNPACK_B R23, R23.H1 ;  /* 0x00000017ff17723e */ /* 0x000fc600030006ff */
[----:B------:R-:W-:Y:S01]  /*7bdf0*/  HMMA.16816.F32 R8, R12, R24, R8 ;  /* 0x000000180c08723c */ /* 0x000fe20000001808 */
[----:B---3--:R-:W-:Y:S04]  /*7be00*/  STL.64 [R1+0x5da0], R6 ;  /* 0x005da00601007387 */ /* 0x008fe80000100a00 */
[----:B--2---:R0:W-:Y:S04]  /*7be10*/  STL.64 [R1+0x5d98], R4 ;  /* 0x005d980401007387 */ /* 0x0041e80000100a00 */
[----:B0-----:R-:W2:Y:S04]  /*7be20*/  LDL.LU R4, [R1+0xc0] ;  /* 0x0000c00001047983 */ /* 0x001ea80000300800 */
[----:B------:R-:W2:Y:S04]  /*7be30*/  LDL.LU R5, [R1+0xc4] ;  /* 0x0000c40001057983 */ /* 0x000ea80000300800 */
[----:B------:R-:W2:Y:S04]  /*7be40*/  LDL.LU R6, [R1+0xc8] ;  /* 0x0000c80001067983 */ /* 0x000ea80000300800 */
[----:B------:R-:W2:Y:S01]  /*7be50*/  LDL.LU R7, [R1+0xcc] ;  /* 0x0000cc0001077983 */ /* 0x000ea20000300800 */
[----:B------:R-:W-:-:S02]  /*7be60*/  F2FP.F16.E4M3.UNPACK_B R20, R20.H1 ;  /* 0x00000014ff14723e */ /* 0x000fc400030006ff */
[----:B------:R-:W-:Y:S01]  /*7be70*/  F2FP.F16.E4M3.UNPACK_B R21, R21.H1 ;  /* 0x00000015ff15723e */ /* 0x000fe200030006ff */
[C---:B------:R-:W-:Y:S01]  /*7be80*/  HMMA.16816.F32 R16, R12.reuse, R22, R16 ;  /* 0x000000160c10723c */ /* 0x040fe20000001810 */
[----:B------:R0:W-:Y:S04]  /*7be90*/  STL.64 [R1+0x1350], R8 ;  /* 0x0013500801007387 */ /* 0x0001e80000100a00 */
[----:B------:R1:W-:Y:S04]  /*7bea0*/  STL.64 [R1+0x1358], R10 ;  /* 0x0013580a01007387 */ /* 0x0003e80000100a00 */
[----:B0-----:R-:W3:Y:S04]  /*7beb0*/  LDL.LU R8, [R1+0x1540] ;  /* 0x0015400001087983 */ /* 0x001ee80000300800 */
[----:B------:R-:W3:Y:S04]  /*7bec0*/  LDL.LU R9, [R1+0x1544] ;  /* 0x0015440001097983 */ /* 0x000ee80000300800 */
[----:B-1----:R-:W3:Y:S04]  /*7bed0*/  LDL.LU R10, [R1+0x1550] ;  /* 0x00155000010a7983 */ /* 0x002ee80000300800 */
[----:B------:R-:W3:Y:S04]  /*7bee0*/  LDL.LU R11, [R1+0x1554] ;  /* 0x00155400010b7983 */ /* 0x000ee80000300800 */
[----:B------:R-:W-:Y:S04]  /*7bef0*/  STL.64 [R1+0x5cd8], R26 ;  /* 0x005cd81a01007387 */ /* 0x000fe80000100a00 */
[----:B------:R0:W-:Y:S04]  /*7bf00*/  STL.64 [R1+0x5cd0], R24 ;  /* 0x005cd01801007387 */ /* 0x0001e80000100a00 */
[----:B0-----:R-:W3:Y:S04]  /*7bf10*/  LDL.LU R24, [R1+0xf0] ;  /* 0x0000f00001187983 */ /* 0x001ee80000300800 */
[----:B------:R-:W3:Y:S04]  /*7bf20*/  LDL.LU R25, [R1+0xf4] ;  /* 0x0000f40001197983 */ /* 0x000ee80000300800 */
[----:B------:R-:W3:Y:S04]  /*7bf30*/  LDL.LU R26, [R1+0xf8] ;  /* 0x0000f800011a7983 */ /* 0x000ee80000300800 */
[----:B------:R-:W3:Y:S04]  /*7bf40*/  LDL.LU R27, [R1+0xfc] ;  /* 0x0000fc00011b7983 */ /* 0x000ee80000300800 */
[----:B------:R-:W-:Y:S04]  /*7bf50*/  STL.64 [R1+0x1370], R16 ;  /* 0x0013701001007387 */ /* 0x000fe80000100a00 */
[----:B------:R0:W-:Y:S04]  /*7bf60*/  STL.64 [R1+0x1378], R18 ;  /* 0x0013781201007387 */ /* 0x0001e80000100a00 */
[----:B0-----:R-:W4:Y:S04]  /*7bf70*/  LDL.LU.64 R18, [R1+0x5db0] ;  /* 0x005db00001127983 */ /* 0x001f280000300a00 */
[----:B------:R-:W3:Y:S01]  /*7bf80*/  LDL.LU.64 R16, [R1+0x5da8] ;  /* 0x005da80001107983 */ /* 0x000ee20000300a00 */
[----:B--2---:R-:W-:-:S15]  /*7bf90*/  HMMA.16816.F32 R4, R12, R20, R4 ;  /* 0x000000140c04723c */ /* 0x004fde0000001804 */
[----:B------:R-:W-:-:S08]  /*7bfa0*/  NOP ;  /* 0x0000000000007918 */ /* 0x000fd00000000000 */
[----:B------:R-:W-:Y:S04]  /*7bfb0*/  STL.64 [R1+0x1380], R4 ;  /* 0x0013800401007387 */ /* 0x000fe80000100a00 */
[----:B------:R0:W-:Y:S04]  /*7bfc0*/  STL.64 [R1+0x1388], R6 ;  /* 0x0013880601007387 */ /* 0x0001e80000100a00 */
[----:B0-----:R-:W2:Y:S04]  /*7bfd0*/  LDL.LU.64 R6, [R1+0x5da0] ;  /* 0x005da00001067983 */ /* 0x001ea80000300a00 */
[----:B------:R-:W2:Y:S01]  /*7bfe0*/  LDL.LU.64 R4, [R1+0x5d98] ;  /* 0x005d980001047983 */ /* 0x000ea20000300a00 */
[----:B----4-:R-:W-:-:S02]  /*7bff0*/  F2FP.F16.E4M3.UNPACK_B R18, R18.H1 ;  /* 0x00000012ff12723e */ /* 0x010fc400030006ff */
[----:B------:R-:W-:Y:S01]  /*7c000*/  F2FP.F16.E4M3.UNPACK_B R19, R19.H1 ;  /* 0x00000013ff13723e */ /* 0x000fe200030006ff */
[----:B------:R-:W-:Y:S04]  /*7c010*/  STL.64 [R1+0x5cb8], R22 ;  /* 0x005cb81601007387 */ /* 0x000fe80000100a00 */
[----:B------:R0:W-:Y:S04]  /*7c020*/  STL.64 [R1+0x5cb0], R20 ;  /* 0x005cb01401007387 */ /* 0x0001e80000100a00 */
[----:B0-----:R-:W4:Y:S04]  /*7c030*/  LDL.LU R20, [R1+0xe0] ;  /* 0x0000e00001147983 */ /* 0x001f280000300800 */
[----:B------:R-:W4:Y:S04]  /*7c040*/  LDL.LU R21, [R1+0xe4] ;  /* 0x0000e40001157983 */ /* 0x000f280000300800 */
[----:B------:R-:W4:Y:S04]  /*7c050*/  LDL.LU R22, [R1+0xe8] ;  /* 0x0000e80001167983 */ /* 0x000f280000300800 */
[----:B------:R-:W4:Y:S01]  /*7c060*/  LDL.LU R23, [R1+0xec] ;  /* 0x0000ec0001177983 */ /* 0x000f220000300800 */
[----:B--2---:R-:W-:-:S15]  /*7c070*/  HMMA.16816.F32 R4, R12, R18, R4 ;  /* 0x000000120c04723c */ /* 0x004fde0000001804 */
[----:B------:R-:W-:-:S08]  /*7c080*/  NOP ;  /* 0x0000000000007918 */ /* 0x000fd00000000000 */
[----:B------:R-:W-:Y:S04]  /*7c090*/  STL.64 [R1+0x13a0], R4 ;  /* 0x0013a00401007387 */ /* 0x000fe80000100a00 */
[----:B------:R0:W-:Y:S04]  /*7c0a0*/  STL.64 [R1+0x13a8], R6 ;  /* 0x0013a80601007387 */ /* 0x0001e80000100a00 */
[----:B0-----:R-:W2:Y:S04]  /*7c0b0*/  LDL.LU.64 R6, [R1+0x5d90] ;  /* 0x005d900001067983 */ /* 0x001ea80000300a00 */
[----:B------:R-:W4:Y:S01]  /*7c0c0*/  LDL.LU.64 R4, [R1+0x5d88] ;  /* 0x005d880001047983 */ /* 0x000f220000300a00 */
[----:B---3--:R-:W-:-:S02]  /*7c0d0*/  F2FP.F16.E4M3.UNPACK_B R16, R16.H1 ;  /* 0x00000010ff10723e */ /* 0x008fc400030006ff */
[----:B------:R-:W-:Y:S01]  /*7c0e0*/  F2FP.F16.E4M3.UNPACK_B R17, R17.H1 ;  /* 0x00000011ff11723e */ /* 0x000fe200030006ff */
[----:B----4-:R-:W-:Y:S02]  /*7c0f0*/  IMAD R4, R4, 0x100, R0 ;  /* 0x0000010004047824 */ /* 0x010fe400078e0200 */
[----:B------:R-:W3:Y:S01]  /*7c100*/  LDL.LU R0, [R1+0x5d84] ;  /* 0x005d840001007983 */ /* 0x000ee20000300800 */
[----:B------:R-:W-:Y:S02]  /*7c110*/  F2FP.F16.E4M3.UNPACK_B R2, R2.H1 ;  /* 0x00000002ff02723e */ /* 0x000fe400030006ff */
[----:B------:R-:W-:Y:S01]  /*7c120*/  F2FP.F16.E4M3.UNPACK_B R3, R3.H1 ;  /* 0x00000003ff03723e */ /* 0x000fe200030006ff */
[----:B------:R-:W-:Y:S01]  /*7c130*/  HMMA.16816.F32 R20, R12, R16, R20 ;  /* 0x000000100c14723c */ /* 0x000fe20000001814 */
[----:B--2---:R-:W-:Y:S02]  /*7c140*/  IMAD R6, R6, 0x100, R28 ;  /* 0x0000010006067824 */ /* 0x004fe400078e021c */
[----:B------:R-:W-:Y:S01]  /*7c150*/  IMAD R7, R7, 0x100, R29 ;  /* 0x0000010007077824 */ /* 0x000fe200078e021d */
[----:B------:R-:W-:-:S02]  /*7c160*/  F2FP.F16.E4M3.UNPACK_B R4, R4 ;  /* 0x00000004ff04723e */ /* 0x000fc400020006ff */
[----:B------:R-:W-:Y:S01]  /*7c170*/  F2FP.F16.E4M3.UNPACK_B R6, R6 ;  /* 0x00000006ff06723e */ /* 0x000fe200020006ff */
[----:B---3--:R-:W-:Y:S02]  /*7c180*/  IMAD R5, R5, 0x100, R0 ;  /* 0x0000010005057824 */ /* 0x008fe400078e0200 */
[----:B------:R-:W2:Y:S04]  /*7c190*/  LDL.LU R0, [R1+0x5d80] ;  /* 0x005d800001007983 */ /* 0x000ea80000300800 */
[----:B------:R-:W-:Y:S04]  /*7c1a0*/  STL.64 [R1+0x5c98], R18 ;  /* 0x005c981201007387 */ /* 0x000fe80000100a00 */
[----:B------:R0:W-:Y:S02]  /*7c1b0*/  STL.64 [R1+0x5c90], R16 ;  /* 0x005c901001007387 */ /* 0x0001e40000100a00 */
[----:B0-----:R-:W-:Y:S04]  /*7c1c0*/  HMMA.16816.F32 R16, R12, R2, R24 ;  /* 0x000000020c10723c */ /* 0x001fe80000001818 */
[----:B------:R0:W-:Y:S04]  /*7c1d0*/  STL.64 [R1+0x13c0], R20 ;  /* 0x0013c01401007387 */ /* 0x0001e80000100a00 */
[----:B------:R1:W-:Y:S01]  /*7c1e0*/  STL.64 [R1+0x13c8], R22 ;  /* 0x0013c81601007387 */ /* 0x0003e20000100a00 */
[----:B------:R-:W-:-:S03]  /*7c1f0*/  F2FP.F16.E4M3.UNPACK_B R5, R5 ;  /* 0x00000005ff05723e */ /* 0x000fc600020006ff */
[----:B------:R-:W-:Y:S04]  /*7c200*/  STL [R1+0x5c8c], R2 ;  /* 0x005c8c0201007387 */ /* 0x000fe80000100800 */
[----:B------:R-:W-:Y:S07]  /*7c210*/  STL [R1+0x5c88], R3 ;  /* 0x005c880301007387 */ /* 0x000fee0000100800 */
[----:B------:R-:W-:Y:S04]  /*7c220*/  STL.64 [R1+0x13f0], R16 ;  /* 0x0013f01001007387 */ /* 0x000fe80000100a00 */
[----:B------:R-:W-:Y:S04]  /*7c230*/  STL.64 [R1+0x13f8], R18 ;  /* 0x0013f81201007387 */ /* 0x000fe80000100a00 */
[----:B------:R-:W-:Y:S04]  /*7c240*/  STL.64 [R1+0x5d70], R6 ;  /* 0x005d700601007387 */ /* 0x000fe80000100a00 */
[----:B------:R-:W-:Y:S04]  /*7c250*/  STL.64 [R1+0x5d68], R4 ;  /* 0x005d680401007387 */ /* 0x000fe80000100a00 */
[----:B0-----:R-:W3:Y:S04]  /*7c260*/  LDL.LU R20, [R1+0x340] ;  /* 0x0003400001147983 */ /* 0x001ee80000300800 */
[----:B------:R-:W3:Y:S04]  /*7c270*/  LDL.LU R21, [R1+0x344] ;  /* 0x0003440001157983 */ /* 0x000ee80000300800 */
[----:B-1----:R-:W4:Y:S04]  /*7c280*/  LDL.LU R22, [R1+0x348] ;  /* 0x0003480001167983 */ /* 0x002f280000300800 */
[----:B------:R-:W4:Y:S04]  /*7c290*/  LDL.LU R23, [R1+0x34c] ;  /* 0x00034c0001177983 */ /* 0x000f280000300800 */
[----:B----4-:R-:W-:Y:S04]  /*7c2a0*/  STL.64 [R1+0x5cc8], R22 ;  /* 0x005cc81601007387 */ /* 0x010fe80000100a00 */
[----:B---3--:R0:W-:Y:S04]  /*7c2b0*/  STL.64 [R1+0x5cc0], R20 ;  /* 0x005cc01401007387 */ /* 0x0081e80000100a00 */
[----:B0-----:R-:W3:Y:S04]  /*7c2c0*/  LDL.LU R20, [R1+0x350] ;  /* 0x0003500001147983 */ /* 0x001ee80000300800 */
[----:B------:R-:W3:Y:S04]  /*7c2d0*/  LDL.LU R21, [R1+0x354] ;  /* 0x0003540001157983 */ /* 0x000ee80000300800 */
[----:B------:R-:W4:Y:S04]  /*7c2e0*/  LDL.LU R22, [R1+0x358] ;  /* 0x0003580001167983 */ /* 0x000f280000300800 */
[----:B------:R-:W4:Y:S04]  /*7c2f0*/  LDL.LU R23, [R1+0x35c] ;  /* 0x00035c0001177983 */ /* 0x000f280000300800 */
[----:B----4-:R2:W-:Y:S04]  /*7c300*/  STL.64 [R1+0x5ce8], R22 ;  /* 0x005ce81601007387 */ /* 0x0105e80000100a00 */
[----:B---3--:R0:W-:Y:S04]  /*7c310*/  STL.64 [R1+0x5ce0], R20 ;  /* 0x005ce01401007387 */ /* 0x0081e80000100a00 */
[----:B------:R-:W3:Y:S04]  /*7c320*/  LDL.LU R24, [R1+0x360] ;  /* 0x0003600001187983 */ /* 0x000ee80000300800 */
[----:B------:R-:W3:Y:S04]  /*7c330*/  LDL.LU R25, [R1+0x364] ;  /* 0x0003640001197983 */ /* 0x000ee80000300800 */
[----:B------:R-:W4:Y:S04]  /*7c340*/  LDL.LU R26, [R1+0x368] ;  /* 0x00036800011a7983 */ /* 0x000f280000300800 */
[----:B------:R-:W4:Y:S01]  /*7c350*/  LDL.LU R27, [R1+0x36c] ;  /* 0x00036c00011b7983 */ /* 0x000f220000300800 */
[----:B--2---:R-:W-:-:S03]  /*7c360*/  IMAD.MOV.U32 R23, RZ, RZ, R0 ;  /* 0x000000ffff177224 */ /* 0x004fc600078e0000 */
[----:B----4-:R-:W-:Y:S04]  /*7c370*/  STL.64 [R1+0x5cf8], R26 ;  /* 0x005cf81a01007387 */ /* 0x010fe80000100a00 */
[----:B---3--:R1:W-:Y:S04]  /*7c380*/  STL.64 [R1+0x5cf0], R24 ;  /* 0x005cf01801007387 */ /* 0x0083e80000100a00 */
[----:B------:R-:W2:Y:S04]  /*7c390*/  LDL R22, [R1] ;  /* 0x0000000001167983 */ /* 0x000ea80000100800 */
[----:B------:R-:W3:Y:S04]  /*7c3a0*/  LDL.LU R0, [R1+0x5d7c] ;  /* 0x005d7c0001007983 */ /* 0x000ee80000300800 */
[----:B0-----:R-:W4:Y:S04]  /*7c3b0*/  LDL.64 R20, [R1+0x8] ;  /* 0x0000080001147983 */ /* 0x001f280000100a00 */
[----:B--2---:R3:W-:Y:S04]  /*7c3c0*/  STL.64 [R1+0x5d08], R22 ;  /* 0x005d081601007387 */ /* 0x0047e80000100a00 */
[----:B----4-:R0:W-:Y:S04]  /*7c3d0*/  STL.64 [R1+0x5d00], R20 ;  /* 0x005d001401007387 */ /* 0x0101e80000100a00 */
[----:B-1----:R-:W2:Y:S04]  /*7c3e0*/  LDL.LU R24, [R1+0x370] ;  /* 0x0003700001187983 */ /* 0x002ea80000300800 */
[----:B------:R-:W2:Y:S04]  /*7c3f0*/  LDL.LU R25, [R1+0x374] ;  /* 0x0003740001197983 */ /* 0x000ea80000300800 */
[----:B------:R-:W4:Y:S04]  /*7c400*/  LDL.LU R26, [R1+0x378] ;  /* 0x00037800011a7983 */ /* 0x000f280000300800 */
[----:B------:R-:W4:Y:S01]  /*7c410*/  LDL.LU R27, [R1+0x37c] ;  /* 0x00037c00011b7983 */ /* 0x000f220000300800 */
[----:B---3--:R-:W-:-:S03]  /*7c420*/  IMAD.MOV.U32 R23, RZ, RZ, R0 ;  /* 0x000000ffff177224 */ /* 0x008fc600078e0000 */
[----:B----4-:R-:W-:Y:S04]  /*7c430*/  STL.64 [R1+0x5d18], R26 ;  /* 0x005d181a01007387 */ /* 0x010fe80000100a00 */
[----:B--2---:R1:W-:Y:S04]  /*7c440*/  STL.64 [R1+0x5d10], R24 ;  /* 0x005d101801007387 */ /* 0x0043e80000100a00 */
[----:B------:R-:W2:Y:S04]  /*7c450*/  LDL R22, [R1+0x10] ;  /* 0x0000100001167983 */ /* 0x000ea80000100800 */
[----:B------:R-:W3:Y:S04]  /*7c460*/  LDL.LU R0, [R1+0x5d78] ;  /* 0x005d780001007983 */ /* 0x000ee80000300800 */
[----:B0-----:R-:W4:Y:S04]  /*7c470*/  LDL.64 R20, [R1+0x18] ;  /* 0x0000180001147983 */ /* 0x001f280000100a00 */
[----:B--2---:R-:W-:Y:S04]  /*7c480*/  STL.64 [R1+0x5d38], R22 ;  /* 0x005d381601007387 */ /* 0x004fe80000100a00 */
[----:B----4-:R0:W-:Y:S04]  /*7c490*/  STL.64 [R1+0x5d30], R20 ;  /* 0x005d301401007387 */ /* 0x0101e80000100a00 */
[----:B-1----:R-:W2:Y:S04]  /*7c4a0*/  LDL.LU R24, [R1+0x390] ;  /* 0x0003900001187983 */ /* 0x002ea80000300800 */
[----:B------:R-:W2:Y:S04]  /*7c4b0*/  LDL.LU R25, [R1+0x394] ;  /* 0x0003940001197983 */ /* 0x000ea80000300800 */
[----:B------:R-:W4:Y:S04]  /*7c4c0*/  LDL.LU R26, [R1+0x398] ;  /* 0x00039800011a7983 */ /* 0x000f280000300800 */
[----:B------:R-:W4:Y:S04]  /*7c4d0*/  LDL.LU R27, [R1+0x39c] ;  /* 0x00039c00011b7983 */ /* 0x000f280000300800 */
[----:B------:R-:W2:Y:S04]  /*7c4e0*/  LDL R2, [R1+0x28] ;  /* 0x0000280001027983 */ /* 0x000ea80000100800 */
[----:B0-----:R-:W4:Y:S04]  /*7c4f0*/  LDL.LU R20, [R1+0x3b0] ;  /* 0x0003b00001147983 */ /* 0x001f280000300800 */
[----:B------:R-:W4:Y:S04]  /*7c500*/  LDL.LU R21, [R1+0x3b4] ;  /* 0x0003b40001157983 */ /* 0x000f280000300800 */
[----:B------:R-:W2:Y:S04]  /*7c510*/  LDL.LU R22, [R1+0x3b8] ;  /* 0x0003b80001167983 */ /* 0x000ea80000300800 */
[----:B------:R-:W2:Y:S01]  /*7c520*/  LDL.LU R23, [R1+0x3bc] ;  /* 0x0003bc0001177983 */ /* 0x000ea20000300800 */
[----:B---3--:R-:W-:-:S03]  /*7c530*/  IMAD.MOV.U32 R3, RZ, RZ, R0 ;  /* 0x000000ffff037224 */ /* 0x008fc600078e0000 */
[----:B------:R-:W3:Y:S04]  /*7c540*/  LDL.LU R29, [R1+0x1560] ;  /* 0x00156000011d7983 */ /* 0x000ee80000300800 */
[----:B------:R-:W3:Y:S04]  /*7c550*/  LDL.LU R0, [R1+0x1564] ;  /* 0x0015640001007983 */ /* 0x000ee80000300800 */
[----:B------:R-:W3:Y:S04]  /*7c560*/  LDL.LU R4, [R1+0x440] ;  /* 0x0004400001047983 */ /* 0x000ee80000300800 */
[----:B------:R-:W3:Y:S04]  /*7c570*/  LDL.LU R5, [R1+0x444] ;  /* 0x0004440001057983 */ /* 0x000ee80000300800 */
[----:B------:R-:W3:Y:S04]  /*7c580*/  LDL.LU R6, [R1+0x448] ;  /* 0x0004480001067983 */ /* 0x000ee80000300800 */
[----:B------:R-:W3:Y:S04]  /*7c590*/  LDL.LU R7, [R1+0x44c] ;  /* 0x00044c0001077983 */ /* 0x000ee80000300800 */
[----:B--2---:R-:W-:Y:S04]  /*7c5a0*/  STL.64 [R1+0x5d50], R22 ;  /* 0x005d501601007387 */ /* 0x004fe80000100a00 */
[----:B----4-:R0:W-:Y:S04]  /*7c5b0*/  STL.64 [R1+0x5d48], R20 ;  /* 0x005d481401007387 */ /* 0x0101e80000100a00 */
[----:B0-----:R-:W2:Y:S04]  /*7c5c0*/  LDL.LU R20, [R1+0x3c0] ;  /* 0x0003c00001147983 */ /* 0x001ea80000300800 */
[----:B------:R-:W2:Y:S04]  /*7c5d0*/  LDL.LU R21, [R1+0x3c4] ;  /* 0x0003c40001157983 */ /* 0x000ea80000300800 */
[----:B------:R-:W4:Y:S04]  /*7c5e0*/  LDL.LU R22, [R1+0x3c8] ;  /* 0x0003c80001167983 */ /* 0x000f280000300800 */
[----:B------:R-:W4:Y:S01]  /*7c5f0*/  LDL.LU R23, [R1+0x3cc] ;  /* 0x0003cc0001177983 */ /* 0x000f220000300800 */
[----:B------:R-:W-:-:S02]  /*7c600*/  F2FP.F16.E4M3.UNPACK_B R8, R8.H1 ;  /* 0x00000008ff08723e */ /* 0x000fc400030006ff */
[----:B------:R-:W-:Y:S01]  /*7c610*/  F2FP.F16.E4M3.UNPACK_B R9, R9.H1 ;  /* 0x00000009ff09723e */ /* 0x000fe200030006ff */
[----:B----4-:R-:W-:Y:S04]  /*7c620*/  STL.64 [R1+0x5d60], R22 ;  /* 0x005d601601007387 */ /* 0x010fe80000100a00 */
[----:B--2---:R0:W-:Y:S04]  /*7c630*/  STL.64 [R1+0x5d58], R20 ;  /* 0x005d581401007387 */ /* 0x0041e80000100a00 */
[----:B0-----:R-:W2:Y:S04]  /*7c640*/  LDL.LU R20, [R1+0x430] ;  /* 0x0004300001147983 */ /* 0x001ea80000300800 */
[----:B------:R-:W2:Y:S04]  /*7c650*/  LDL.LU R21, [R1+0x434] ;  /* 0x0004340001157983 */ /* 0x000ea80000300800 */
[----:B------:R-:W2:Y:S04]  /*7c660*/  LDL.LU R22, [R1+0x438] ;  /* 0x0004380001167983 */ /* 0x000ea80000300800 */
[----:B------:R-:W2:Y:S04]  /*7c670*/  LDL.LU R23, [R1+0x43c] ;  /* 0x00043c0001177983 */ /* 0x000ea80000300800 */
[----:B------:R-:W-:Y:S04]  /*7c680*/  STL.64 [R1+0x5d28], R26 ;  /* 0x005d281a01007387 */ /* 0x000fe80000100a00 */
[----:B------:R0:W-:Y:S04]  /*7c690*/  STL.64 [R1+0x5d20], R24 ;  /* 0x005d201801007387 */ /* 0x0001e80000100a00 */
[----:B0-----:R-:W4:Y:S04]  /*7c6a0*/  LDL.LU R24, [R1+0x3a0] ;  /* 0x0003a00001187983 */ /* 0x001f280000300800 */
[----:B------:R-:W4:Y:S04]  /*7c6b0*/  LDL.LU R25, [R1+0x3a4] ;  /* 0x0003a40001197983 */ /* 0x000f280000300800 */
[----:B------:R-:W4:Y:S04]  /*7c6c0*/  LDL.LU R26, [R1+0x3a8] ;  /* 0x0003a800011a7983 */ /* 0x000f280000300800 */
[----:B------:R-:W4:Y:S04]  /*7c6d0*/  LDL.LU R27, [R1+0x3ac] ;  /* 0x0003ac00011b7983 */ /* 0x000f280000300800 */
[----:B------:R-:W4:Y:S04]  /*7c6e0*/  LDL.LU R16, [R1+0x320] ;  /* 0x0003200001107983 */ /* 0x000f280000300800 */
[----:B------:R-:W4:Y:S04]  /*7c6f0*/  LDL.LU R17, [R1+0x324] ;  /* 0x0003240001117983 */ /* 0x000f280000300800 */
[----:B------:R-:W4:Y:S04]  /*7c700*/  LDL.LU R18, [R1+0x328] ;  /* 0x0003280001127983 */ /* 0x000f280000300800 */
[----:B------:R-:W4:Y:S01]  /*7c710*/  LDL.LU R19, [R1+0x32c] ;  /* 0x00032c0001137983 */ /* 0x000f220000300800 */
[----:B------:R-:W-:-:S02]  /*7c720*/  F2FP.F16.E4M3.UNPACK_B R10, R10.H1 ;  /* 0x0000000aff0a723e */ /* 0x000fc400030006ff */
[----:B------:R-:W-:Y:S01]  /*7c730*/  F2FP.F16.E4M3.UNPACK_B R11, R11.H1 ;  /* 0x0000000bff0b723e */ /* 0x000fe200030006ff */
[----:B---3--:R-:W-:Y:S01]  /*7c740*/  HMMA.16816.F32 R4, R12, R8, R4 ;  /* 0x000000080c04723c */ /* 0x008fe20000001804 */
[----:B------:R-:W-:-:S05]  /*7c750*/  F2FP.F16.E4M3.UNPACK_B R28, R29.H1 ;  /* 0x0000001dff1c723e */ /* 0x000fca00030006ff */
[----:B--2---:R-:W-:Y:S01]  /*7c760*/  HMMA.16816.F32 R20, R12, R10, R20 ;  /* 0x0000000a0c14723c */ /* 0x004fe20000001814 */
[----:B----4-:R-:W-:Y:S04]  /*7c770*/  STL.64 [R1+0x5ca8], R18 ;  /* 0x005ca81201007387 */ /* 0x010fe80000100a00 */
[----:B------:R0:W-:Y:S04]  /*7c780*/  STL.64 [R1+0x5ca0], R16 ;  /* 0x005ca01001007387 */ /* 0x0001e80000100a00 */
[----:B0-----:R-:W2:Y:S04]  /*7c790*/  LDL.LU R16, [R1+0x330] ;  /* 0x0003300001107983 */ /* 0x001ea80000300800 */
[----:B------:R-:W2:Y:S04]  /*7c7a0*/  LDL.LU R17, [R1+0x334] ;  /* 0x0003340001117983 */ /* 0x000ea80000300800 */
[----:B------:R-:W2:Y:S04]  /*7c7b0*/  LDL.LU R18, [R1+0x338] ;  /* 0x0003380001127983 */ /* 0x000ea80000300800 */
[----:B------:R-:W2:Y:S04]  /*7c7c0*/  LDL.LU R19, [R1+0x33c] ;  /* 0x00033c0001137983 */ /* 0x000ea80000300800 */
[----:B------:R-:W-:Y:S04]  /*7c7d0*/  STL.64 [R1+0x1410], R4 ;  /* 0x0014100401007387 */ /* 0x000fe80000100a00 */
[----:B------:R0:W-:Y:S04]  /*7c7e0*/  STL.64 [R1+0x1418], R6 ;  /* 0x0014180601007387 */ /* 0x0001e80000100a00 */
[----:B0-----:R-:W3:Y:S04]  /*7c7f0*/  LDL.LU.64 R6, [R1+0x5d70] ;  /* 0x005d700001067983 */ /* 0x001ee80000300a00 */
[----:B------:R-:W4:Y:S04]  /*7c800*/  LDL.LU.64 R4, [R1+0x5d68] ;  /* 0x005d680001047983 */ /* 0x000f280000300a00 */
[----:B------:R-:W-:Y:S04]  /*7c810*/  STL [R1+0x20], R28 ;  /* 0x0000201c01007387 */ /* 0x000fe80000100800 */
[----:B------:R-:W-:Y:S04]  /*7c820*/  STL.64 [R1+0x1400], R20 ;  /* 0x0014001401007387 */ /* 0x000fe80000100a00 */
[----:B------:R0:W-:Y:S04]  /*7c830*/  STL.64 [R1+0x1408], R22 ;  /* 0x0014081601007387 */ /* 0x0001e80000100a00 */
[----:B0-----:R-:W2:Y:S04]  /*7c840*/  LDL.LU.64 R22, [R1+0x5d60] ;  /* 0x005d600001167983 */ /* 0x001ea80000300a00 */
[----:B------:R-:W2:Y:S01]  /*7c850*/  LDL.LU.64 R20, [R1+0x5d58] ;  /* 0x005d580001147983 */ /* 0x000ea20000300a00 */
[----:B------:R-:W-:-:S05]  /*7c860*/  F2FP.F16.E4M3.UNPACK_B R29, R0.H1 ;  /* 0x00000000ff1d723e */ /* 0x000fca00030006ff */
[----:B------:R-:W-:Y:S04]  /*7c870*/  STL [R1+0x24], R29 ;  /* 0x0000241d01007387 */ /* 0x000fe80000100800 */
[----:B------:R-:W-:Y:S04]  /*7c880*/  STL.64 [R1+0x5c80], R10 ;  /* 0x005c800a01007387 */ /* 0x000fe80000100a00 */
[----:B------:R0:W-:Y:S04]  /*7c890*/  STL.64 [R1+0x5c78], R8 ;  /* 0x005c780801007387 */ /* 0x0001e80000100a00 */
[----:B0-----:R-:W4:Y:S04]  /*7c8a0*/  LDL.LU R8, [R1+0x380] ;  /* 0x0003800001087983 */ /* 0x001f280000300800 */
[----:B------:R-:W4:Y:S04]  /*7c8b0*/  LDL.LU R9, [R1+0x384] ;  /* 0x0003840001097983 */ /* 0x000f280000300800 */
[----:B------:R-:W4:Y:S04]  /*7c8c0*/  LDL.LU R10, [R1+0x388] ;  /* 0x00038800010a7983 */ /* 0x000f280000300800 */
[----:B------:R-:W4:Y:S01]  /*7c8d0*/  LDL.LU R11, [R1+0x38c] ;  /* 0x00038c00010b7983 */ /* 0x000f220000300800 */
[----:B--2---:R-:W-:Y:S03]  /*7c8e0*/  HMMA.16816.F32 R12, R12, R28, R20 ;  /* 0x0000001c0c0c723c */ /* 0x004fe60000001814 */
[----:B------:R-:W4:Y:S04]  /*7c8f0*/  LDL.LU.64 R22, [R1+0x5d50] ;  /* 0x005d500001167983 */ /* 0x000f280000300a00 */
[----:B------:R-:W4:Y:S01]  /*7c900*/  LDL.LU.64 R20, [R1+0x5d48] ;  /* 0x005d480001147983 */ /* 0x000f220000300a00 */
[----:B---3--:R-:W-:-:S03]  /*7c910*/  F2FP.F16.E4M3.UNPACK_B R7, R7 ;  /* 0x00000007ff07723e */ /* 0x008fc600020006ff */
[----:B------:R-:W2:-:S12]  /*7c920*/  LDL.LU.64 R28, [R1+0x5d40] ;  /* 0x005d4000011c7983 */ /* 0x000e980000300a00 */
[----:B------:R0:W-:Y:S04]  /*7c930*/  STL.64 [R1+0x13d0], R12 ;  /* 0x0013d00c01007387 */ /* 0x0001e80000100a00 */
[----:B------:R1:W-:Y:S04]  /*7c940*/  STL.64 [R1+0x13d8], R14 ;  /* 0x0013d80e01007387 */ /* 0x0003e80000100a00 */
[----:B0-----:R-:W3:Y:S04]  /*7c950*/  LDL.LU R12, [R1+0x300] ;  /* 0x00030000010c7983 */ /* 0x001ee80000300800 */
[----:B------:R-:W3:Y:S04]  /*7c960*/  LDL.LU R13, [R1+0x304] ;  /* 0x00030400010d7983 */ /* 0x000ee80000300800 */
[----:B-1----:R-:W3:Y:S04]  /*7c970*/  LDL.LU R14, [R1+0x308] ;  /* 0x00030800010e7983 */ /* 0x002ee80000300800 */
[----:B------:R-:W3:Y:S01]  /*7c980*/  LDL.LU R15, [R1+0x30c] ;  /* 0x00030c00010f7983 */ /* 0x000ee20000300800 */
[----:B----4-:R-:W-:-:S15]  /*7c990*/  HMMA.16816.F32 R20, R4, R2, R20 ;  /* 0x000000020414723c */ /* 0x010fde0000001814 */
[----:B------:R-:W-:-:S08]  /*7c9a0*/  NOP ;  /* 0x0000000000007918 */ /* 0x000fd00000000000 */
[----:B------:R-:W-:Y:S04]  /*7c9b0*/  STL.64 [R1+0x13e0], R20 ;  /* 0x0013e01401007387 */ /* 0x000fe80000100a00 */
[----:B------:R0:W-:Y:S04]  /*7c9c0*/  STL.64 [R1+0x13e8], R22 ;  /* 0x0013e81601007387 */ /* 0x0001e80000100a00 */
[----:B0-----:R-:W4:Y:S04]  /*7c9d0*/  LDL.LU.64 R22, [R1+0x5d38] ;  /* 0x005d380001167983 */ /* 0x001f280000300a00 */
[----:B------:R-:W2:Y:S02]  /*7c9e0*/  LDL.LU.64 R20, [R1+0x5d30] ;  /* 0x005d300001147983 */ /* 0x000ea40000300a00 */
[----:B--2---:R-:W-:-:S15]  /*7c9f0*/  HMMA.16816.F32 R24, R4, R20, R24 ;  /* 0x000000140418723c */ /* 0x004fde0000001818 */
[----:B------:R-:W-:-:S08]  /*7ca00*/  NOP ;  /* 0x0000000000007918 */ /* 0x000fd00000000000 */
[----:B------:R-:W-:Y:S04]  /*7ca10*/  STL.64 [R1+0x13b0], R24 ;  /* 0x0013b01801007387 */ /* 0x000fe80000100a00 */
[----:B------:R0:W-:Y:S04]  /*7ca20*/  STL.64 [R1+0x13b8], R26 ;  /* 0x0013b81a01007387 */ /* 0x0001e80000100a00 */
[----:B0-----:R-:W4:Y:S04]  /*7ca30*/  LDL.LU.64 R26, [R1+0x5d28] ;  /* 0x005d2800011a7983 */ /* 0x001f280000300a00 */
[----:B------:R-:W4:Y:S01]  /*7ca40*/  LDL.LU.64 R24, [R1+0x5d20] ;  /* 0x005d200001187983 */ /* 0x000f220000300a00 */
[----:B------:R-:W-:-:S02]  /*7ca50*/  IMAD.MOV.U32 R2, RZ, RZ, R20 ;  /* 0x000000ffff027224 */ /* 0x000fc400078e0014 */
[----:B------:R-:W-:Y:S02]  /*7ca60*/  IMAD.MOV.U32 R0, RZ, RZ, R21 ;  /* 0x000000ffff007224 */ /* 0x000fe400078e0015 */
[----:B----4-:R-:W-:Y:S01]  /*7ca70*/  HMMA.16816.F32 R20, R4, R22, R24 ;  /* 0x000000160414723c */ /* 0x010fe20000001818 */
[----:B------:R-:W2:Y:S04]  /*7ca80*/  LDL.LU.64 R26, [R1+0x5d18] ;  /* 0x005d1800011a7983 */ /* 0x000ea80000300a00 */
[----:B------:R-:W2:-:S15]  /*7ca90*/  LDL.LU.64 R24, [R1+0x5d10] ;  /* 0x005d100001187983 */ /* 0x000e9e0000300a00 */
[----:B------:R-:W-:-:S03]  /*7caa0*/  NOP ;  /* 0x0000000000007918 */ /* 0x000fc60000000000 */
[----:B------:R-:W-:Y:S04]  /*7cab0*/  STL.64 [R1+0x1390], R20 ;  /* 0x0013901401007387 */ /* 0x000fe80000100a00 */
[----:B------:R0:W-:Y:S04]  /*7cac0*/  STL.64 [R1+0x1398], R22 ;  /* 0x0013981601007387 */ /* 0x0001e80000100a00 */
[----:B0-----:R-:W2:Y:S04]  /*7cad0*/  LDL.LU.64 R22, [R1+0x5d08] ;  /* 0x005d080001167983 */ /* 0x001ea80000300a00 */
[----:B------:R-:W4:Y:S02]  /*7cae0*/  LDL.LU.64 R20, [R1+0x5d00] ;  /* 0x005d000001147983 */ /* 0x000f240000300a00 */
[----:B----4-:R-:W-:Y:S06]  /*7caf0*/  HMMA.16816.F32 R8, R4, R20, R8 ;  /* 0x000000140408723c */ /* 0x010fec0000001808 */
[----:B------:R-:W-:-:S15]  /*7cb00*/  IMAD.MOV.U32 R3, RZ, RZ, R21 ;  /* 0x000000ffff037224 */ /* 0x000fde00078e0015 */
[----:B------:R-:W-:-:S02]  /*7cb10*/  NOP ;  /* 0x0000000000007918 */ /* 0x000fc40000000000 */
[----:B------:R0:W-:Y:S04]  /*7cb20*/  STL.64 [R1+0x1360], R8 ;  /* 0x0013600801007387 */ /* 0x0001e80000100a00 */
[----:B------:R-:W-:Y:S01]  /*7cb30*/  STL.64 [R1+0x1368], R10 ;  /* 0x0013680a01007387 */ /* 0x000fe20000100a00 */
[----:B0-----:R-:W-:Y:S02]  /*7cb40*/  IMAD.MOV.U32 R8, RZ, RZ, R20 ;  /* 0x000000ffff087224 */ /* 0x001fe400078e0014 */
[----:B--2---:R-:W-:Y:S01]  /*7cb50*/  HMMA.16816.F32 R20, R4, R22, R24 ;  /* 0x000000160414723c */ /* 0x004fe20000001818 */
[----:B------:R-:W2:Y:S04]  /*7cb60*/  LDL.LU.64 R26, [R1+0x5cf8] ;  /* 0x005cf800011a7983 */ /* 0x000ea80000300a00 */
[----:B------:R-:W2:-:S15]  /*7cb70*/  LDL.LU.64 R24, [R1+0x5cf0] ;  /* 0x005cf00001187983 */ /* 0x000e9e0000300a00 */
[----:B------:R-:W-:-:S03]  /*7cb80*/  NOP ;  /* 0x0000000000007918 */ /* 0x000fc60000000000 */
        /* <DEDUP_REMOVED lines=8> */
[----:B0-----:R-:W4:Y:S04]  /*7cc10*/  LDL.LU.64 R26, [R1+0x5cd8] ;  /* 0x005cd800011a7983 */ /* 0x001f280000300a00 */
[----:B------:R-:W2:Y:S01]  /*7cc20*/  LDL.LU.64 R24, [R1+0x5cd0] ;  /* 0x005cd00001187983 */ /* 0x000ea20000300a00 */
        /* <DEDUP_REMOVED lines=14> */
[----:B0-----:R-:W3:Y:S04]  /*7cd10*/  LDL.LU R24, [R1+0x310] ;  /* 0x0003100001187983 */ /* 0x001ee80000300800 */
[----:B------:R-:W3:Y:S04]  /*7cd20*/  LDL.LU R25, [R1+0x314] ;  /* 0x0003140001197983 */ /* 0x000ee80000300800 */
[----:B------:R-:W3:Y:S04]  /*7cd30*/  LDL.LU R26, [R1+0x318] ;  /* 0x00031800011a7983 */ /* 0x000ee80000300800 */
[----:B------:R-:W3:Y:S01]  /*7cd40*/  LDL.LU R27, [R1+0x31c] ;  /* 0x00031c00011b7983 */ /* 0x000ee20000300800 */
[----:B--2---:R-:W-:-:S15]  /*7cd50*/  HMMA.16816.F32 R16, R4, R22, R16 ;  /* 0x000000160410723c */ /* 0x004fde0000001810 */
        /* <DEDUP_REMOVED lines=9> */
[----:B0-----:R-:W2:Y:S04]  /*7cdf0*/  LDL.LU.64 R18, [R1+0x5c98] ;  /* 0x005c980001127983 */ /* 0x001ea80000300a00 */
[----:B------:R-:W3:Y:S04]  /*7ce00*/  LDL.LU.64 R16, [R1+0x5c90] ;  /* 0x005c900001107983 */ /* 0x000ee80000300a00 */
[----:B------:R-:W-:Y:S04]  /*7ce10*/  STL.64 [R1+0x5bd0], R22 ;  /* 0x005bd01601007387 */ /* 0x000fe80000100a00 */
[----:B------:R0:W-:Y:S04]  /*7ce20*/  STL.64 [R1+0x5bc8], R20 ;  /* 0x005bc81401007387 */ /* 0x0001e80000100a00 */
[----:B0-----:R-:W4:Y:S04]  /*7ce30*/  LDL.LU R20, [R1+0x280] ;  /* 0x0002800001147983 */ /* 0x001f280000300800 */
[----:B------:R-:W4:Y:S04]  /*7ce40*/  LDL.LU R21, [R1+0x284] ;  /* 0x0002840001157983 */ /* 0x000f280000300800 */
[----:B------:R-:W2:Y:S04]  /*7ce50*/  LDL.LU R22, [R1+0x288] ;  /* 0x0002880001167983 */ /* 0x000ea80000300800 */
[----:B------:R-:W2:Y:S01]  /*7ce60*/  LDL.LU R23, [R1+0x28c] ;  /* 0x00028c0001177983 */ /* 0x000ea20000300800 */
[C---:B---3--:R-:W-:Y:S03]  /*7ce70*/  HMMA.16816.F32 R12, R4.reuse, R16, R12 ;  /* 0x00000010040c723c */ /* 0x048fe6000000180c */
[----:B--2---:R-:W-:Y:S04]  /*7ce80*/  STL.64 [R1+0x5c00], R22 ;  /* 0x005c001601007387 */ /* 0x004fe80000100a00 */
[----:B----4-:R0:W-:Y:S02]  /*7ce90*/  STL.64 [R1+0x5bf8], R20 ;  /* 0x005bf81401007387 */ /* 0x0101e40000100a00 */
[----:B0-----:R-:W-:-:S15]  /*7cea0*/  HMMA.16816.F32 R20, R4, R18, R24 ;  /* 0x000000120414723c */ /* 0x001fde0000001818 */
[----:B------:R-:W-:-:S08]  /*7ceb0*/  NOP ;  /* 0x0000000000007918 */ /* 0x000fd00000000000 */
[----:B------:R0:W-:Y:S04]  /*7cec0*/  STL.64 [R1+0x1270], R20 ;  /* 0x0012701401007387 */ /* 0x0001e80000100a00 */
[----:B------:R1:W-:Y:S04]  /*7ced0*/  STL.64 [R1+0x1278], R22 ;  /* 0x0012781601007387 */ /* 0x0003e80000100a00 */
[----:B------:R-:W-:Y:S04]  /*7cee0*/  STL.64 [R1+0x1110], R12 ;  /* 0x0011100c01007387 */ /* 0x000fe80000100a00 */
[----:B------:R-:W-:Y:S04]  /*7cef0*/  STL.64 [R1+0x1118], R14 ;  /* 0x0011180e01007387 */ /* 0x000fe80000100a00 */
[----:B------:R-:W2:Y:S01]  /*7cf00*/  LDL.64 R24, [R1+0x10] ;  /* 0x0000100001187983 */ /* 0x000ea20000100a00 */
[----:B------:R-:W-:-:S02]  /*7cf10*/  IMAD.MOV.U32 R26, RZ, RZ, R8 ;  /* 0x000000ffff1a7224 */ /* 0x000fc400078e0008 */
[----:B------:R-:W-:-:S05]  /*7cf20*/  IMAD.MOV.U32 R27, RZ, RZ, R3 ;  /* 0x000000ffff1b7224 */ /* 0x000fca00078e0003 */
[----:B------:R-:W-:Y:S04]  /*7cf30*/  STL.64 [R1+0x5c20], R26 ;  /* 0x005c201a01007387 */ /* 0x000fe80000100a00 */
[----:B--2---:R-:W-:Y:S04]  /*7cf40*/  STL.64 [R1+0x5c18], R24 ;  /* 0x005c181801007387 */ /* 0x004fe80000100a00 */
[----:B0-----:R-:W2:Y:S04]  /*7cf50*/  LDL.LU R20, [R1+0x2a0] ;  /* 0x0002a00001147983 */ /* 0x001ea80000300800 */
[----:B------:R-:W2:Y:S04]  /*7cf60*/  LDL.LU R21, [R1+0x2a4] ;  /* 0x0002a40001157983 */ /* 0x000ea80000300800 */
[----:B-1----:R-:W3:Y:S04]  /*7cf70*/  LDL.LU R22, [R1+0x2a8] ;  /* 0x0002a80001167983 */ /* 0x002ee80000300800 */
[----:B------:R-:W3:Y:S04]  /*7cf80*/  LDL.LU R23, [R1+0x2ac] ;  /* 0x0002ac0001177983 */ /* 0x000ee80000300800 */
[----:B---3--:R-:W-:Y:S04]  /*7cf90*/  STL.64 [R1+0x5c10], R22 ;  /* 0x005c101601007387 */ /* 0x008fe80000100a00 */
[----:B--2---:R0:W-:Y:S04]  /*7cfa0*/  STL.64 [R1+0x5c08], R20 ;  /* 0x005c081401007387 */ /* 0x0041e80000100a00 */
[----:B0-----:R-:W2:Y:S04]  /*7cfb0*/  LDL.LU R20, [R1+0x2b0] ;  /* 0x0002b00001147983 */ /* 0x001ea80000300800 */
[----:B------:R-:W2:Y:S04]  /*7cfc0*/  LDL.LU R21, [R1+0x2b4] ;  /* 0x0002b40001157983 */ /* 0x000ea80000300800 */
[----:B------:R-:W3:Y:S04]  /*7cfd0*/  LDL.LU R22, [R1+0x2b8] ;  /* 0x0002b80001167983 */ /* 0x000ee80000300800 */
[----:B------:R-:W3:Y:S04]  /*7cfe0*/  LDL.LU R23, [R1+0x2bc] ;  /* 0x0002bc0001177983 */ /* 0x000ee80000300800 */
[----:B------:R-:W4:Y:S01]  /*7cff0*/  LDL.64 R24, [R1+0x28] ;  /* 0x0000280001187983 */ /* 0x000f220000100a00 */
[----:B------:R-:W-:-:S02]  /*7d000*/  IMAD.MOV.U32 R26, RZ, RZ, R2 ;  /* 0x000000ffff1a7224 */ /* 0x000fc400078e0002 */
[----:B------:R-:W-:-:S05]  /*7d010*/  IMAD.MOV.U32 R27, RZ, RZ, R0 ;  /* 0x000000ffff1b7224 */ /* 0x000fca00078e0000 */
[----:B------:R-:W-:Y:S04]  /*7d020*/  STL.64 [R1+0x5c50], R26 ;  /* 0x005c501a01007387 */ /* 0x000fe80000100a00 */
[----:B----4-:R0:W-:Y:S04]  /*7d030*/  STL.64 [R1+0x5c48], R24 ;  /* 0x005c481801007387 */ /* 0x0101e80000100a00 */
[----:B0-----:R-:W4:Y:S04]  /*7d040*/  LDL.LU R24, [R1+0x2e0] ;  /* 0x0002e00001187983 */ /* 0x001f280000300800 */
[----:B------:R-:W4:Y:S04]  /*7d050*/  LDL.LU R25, [R1+0x2e4] ;  /* 0x0002e40001197983 */ /* 0x000f280000300800 */
[----:B------:R-:W2:Y:S04]  /*7d060*/  LDL.LU R26, [R1+0x2e8] ;  /* 0x0002e800011a7983 */ /* 0x000ea80000300800 */
[----:B------:R-:W2:Y:S04]  /*7d070*/  LDL.LU R27, [R1+0x2ec] ;  /* 0x0002ec00011b7983 */ /* 0x000ea80000300800 */
        /* <DEDUP_REMOVED lines=13> */
[----:B------:R-:W4:Y:S04]  /*7d150*/  LDL.LU R27, [R1+0x41c] ;  /* 0x00041c00011b7983 */ /* 0x000f280000300800 */
[----:B------:R-:W3:Y:S04]  /*7d160*/  LDL.LU R14, [R1+0x19a0] ;  /* 0x0019a000010e7983 */ /* 0x000ee80000300800 */
[----:B------:R-:W3:Y:S04]  /*7d170*/  LDL.LU R15, [R1+0x19ac] ;  /* 0x0019ac00010f7983 */ /* 0x000ee80000300800 */
[----:B------:R-:W3:Y:S04]  /*7d180*/  LDL.LU R0, [R1+0x19a8] ;  /* 0x0019a80001007983 */ /* 0x000ee80000300800 */
[----:B----4-:R-:W-:Y:S04]  /*7d190*/  STL.64 [R1+0x5c70], R26 ;  /* 0x005c701a01007387 */ /* 0x010fe80000100a00 */
[----:B--2---:R0:W-:Y:S04]  /*7d1a0*/  STL.64 [R1+0x5c68], R24 ;  /* 0x005c681801007387 */ /* 0x0041e80000100a00 */
[----:B0-----:R-:W2:Y:S04]  /*7d1b0*/  LDL.LU R24, [R1+0x420] ;  /* 0x0004200001187983 */ /* 0x001ea80000300800 */
[----:B------:R-:W2:Y:S04]  /*7d1c0*/  LDL.LU R25, [R1+0x424] ;  /* 0x0004240001197983 */ /* 0x000ea80000300800 */
[----:B------:R-:W2:Y:S04]  /*7d1d0*/  LDL.LU R26, [R1+0x428] ;  /* 0x00042800011a7983 */ /* 0x000ea80000300800 */
[----:B------:R-:W2:Y:S04]  /*7d1e0*/  LDL.LU R27, [R1+0x42c] ;  /* 0x00042c00011b7983 */ /* 0x000ea80000300800 */
[----:B---3--:R-:W-:Y:S04]  /*7d1f0*/  STL.64 [R1+0x5c30], R22 ;  /* 0x005c301601007387 */ /* 0x008fe80000100a00 */
[----:B------:R0:W-:Y:S04]  /*7d200*/  STL.64 [R1+0x5c28], R20 ;  /* 0x005c281401007387 */ /* 0x0001e80000100a00 */
[----:B0-----:R-:W3:Y:S04]  /*7d210*/  LDL.LU R20, [R1+0x2c0] ;  /* 0x0002c00001147983 */ /* 0x001ee80000300800 */
[----:B------:R-:W3:Y:S04]  /*7d220*/  LDL.LU R21, [R1+0x2c4] ;  /* 0x0002c40001157983 */ /* 0x000ee80000300800 */
[----:B------:R-:W4:Y:S04]  /*7d230*/  LDL.LU R22, [R1+0x2c8] ;  /* 0x0002c80001167983 */ /* 0x000f280000300800 */
[----:B------:R-:W4:Y:S01]  /*7d240*/  LDL.LU R23, [R1+0x2cc] ;  /* 0x0002cc0001177983 */ /* 0x000f220000300800 */
[----:B------:R-:W-:-:S02]  /*7d250*/  IMAD R12, R12, 0x100, R2 ;  /* 0x000001000c0c7824 */ /* 0x000fc400078e0202 */
[----:B------:R-:W-:Y:S01]  /*7d260*/  IMAD R13, R13, 0x100, R3 ;  /* 0x000001000d0d7824 */ /* 0x000fe200078e0203 */
[----:B----4-:R-:W-:Y:S04]  /*7d270*/  STL.64 [R1+0x5c40], R22 ;  /* 0x005c401601007387 */ /* 0x010fe80000100a00 */
[----:B---3--:R0:W-:Y:S04]  /*7d280*/  STL.64 [R1+0x5c38], R20 ;  /* 0x005c381401007387 */ /* 0x0081e80000100a00 */
[----:B0-----:R-:W3:Y:S04]  /*7d290*/  LDL.LU R20, [R1+0x2d0] ;  /* 0x0002d00001147983 */ /* 0x001ee80000300800 */
[----:B------:R-:W3:Y:S04]  /*7d2a0*/  LDL.LU R21, [R1+0x2d4] ;  /* 0x0002d40001157983 */ /* 0x000ee80000300800 */
[----:B------:R-:W3:Y:S04]  /*7d2b0*/  LDL.LU R22, [R1+0x2d8] ;  /* 0x0002d80001167983 */ /* 0x000ee80000300800 */
[----:B------:R-:W3:Y:S04]  /*7d2c0*/  LDL.LU R23, [R1+0x2dc] ;  /* 0x0002dc0001177983 */ /* 0x000ee80000300800 */
[----:B------:R0:W-:Y:S04]  /*7d2d0*/  STL.64 [R1+0x5bb0], R18 ;  /* 0x005bb01201007387 */ /* 0x0001e80000100a00 */
[----:B0-----:R-:W4:Y:S04]  /*7d2e0*/  LDL R18, [R1] ;  /* 0x0000000001127983 */ /* 0x001f280000100800 */
[----:B------:R-:W4:Y:S04]  /*7d2f0*/  LDL R19, [R1+0x4] ;  /* 0x0000040001137983 */ /* 0x000f280000100800 */
[----:B------:R0:W-:Y:S04]  /*7d300*/  STL.64 [R1+0x5ba8], R16 ;  /* 0x005ba81001007387 */ /* 0x0001e80000100a00 */
[----:B0-----:R-:W3:Y:S04]  /*7d310*/  LDL R16, [R1+0x20] ;  /* 0x0000200001107983 */ /* 0x001ee80000100800 */
[----:B------:R-:W3:Y:S04]  /*7d320*/  LDL R17, [R1+0x24] ;  /* 0x0000240001117983 */ /* 0x000ee80000100800 */
[----:B------:R-:W2:Y:S04]  /*7d330*/  LDL.LU R2, [R1+0x5c8c] ;  /* 0x005c8c0001027983 */ /* 0x000ea80000300800 */
[----:B------:R-:W2:Y:S02]  /*7d340*/  LDL.LU R3, [R1+0x5c88] ;  /* 0x005c880001037983 */ /* 0x000ea40000300800 */
[----:B--2---:R-:W-:-:S15]  /*7d350*/  HMMA.16816.F32 R8, R4, R2, R8 ;  /* 0x000000020408723c */ /* 0x004fde0000001808 */
[----:B------:R-:W-:-:S08]  /*7d360*/  NOP ;  /* 0x0000000000007918 */ /* 0x000fd00000000000 */
[----:B------:R-:W-:Y:S04]  /*7d370*/  STL.64 [R1+0x1100], R8 ;  /* 0x0011000801007387 */ /* 0x000fe80000100a00 */
[----:B------:R0:W-:Y:S04]  /*7d380*/  STL.64 [R1+0x1108], R10 ;  /* 0x0011080a01007387 */ /* 0x0001e80000100a00 */
[----:B0-----:R-:W2:Y:S04]  /*7d390*/  LDL.LU.64 R10, [R1+0x5c80] ;  /* 0x005c8000010a7983 */ /* 0x001ea80000300a00 */
[----:B------:R-:W4:Y:S04]  /*7d3a0*/  LDL.LU.64 R8, [R1+0x5c78] ;  /* 0x005c780001087983 */ /* 0x000f280000300a00 */
[----:B------:R0:W-:Y:S04]  /*7d3b0*/  STL [R1+0x5b84], R2 ;  /* 0x005b840201007387 */ /* 0x0001e80000100800 */
[----:B0-----:R-:W3:Y:S04]  /*7d3c0*/  LDL.LU R2, [R1+0x19a4] ;  /* 0x0019a40001027983 */ /* 0x001ee80000300800 */
[----:B------:R-:W-:Y:S01]  /*7d3d0*/  STL [R1+0x5b80], R3 ;  /* 0x005b800301007387 */ /* 0x000fe20000100800 */
[----:B----4-:R-:W-:-:S15]  /*7d3e0*/  HMMA.16816.F32 R24, R4, R8, R24 ;  /* 0x000000080418723c */ /* 0x010fde0000001818 */
[----:B------:R-:W-:-:S08]  /*7d3f0*/  NOP ;  /* 0x0000000000007918 */ /* 0x000fd00000000000 */
[----:B------:R-:W-:Y:S04]  /*7d400*/  STL.64 [R1+0x1430], R24 ;  /* 0x0014301801007387 */ /* 0x000fe80000100a00 */
[----:B------:R0:W-:Y:S04]  /*7d410*/  STL.64 [R1+0x1438], R26 ;  /* 0x0014381a01007387 */ /* 0x0001e80000100a00 */
[----:B0-----:R-:W2:Y:S04]  /*7d420*/  LDL.LU.64 R26, [R1+0x5c70] ;  /* 0x005c7000011a7983 */ /* 0x001ea80000300a00 */
[----:B------:R-:W2:Y:S04]  /*7d430*/  LDL.LU.64 R24, [R1+0x5c68] ;  /* 0x005c680001187983 */ /* 0x000ea80000300a00 */
        /* <DEDUP_REMOVED lines=8> */
[----:B---3--:R-:W-:-:S02]  /*7d4c0*/  IMAD R14, R14, 0x100, R2 ;  /* 0x000001000e0e7824 */ /* 0x008fc400078e0202 */
[----:B------:R-:W-:Y:S01]  /*7d4d0*/  IMAD R15, R0, 0x100, R15 ;  /* 0x00000100000f7824 */ /* 0x000fe200078e020f */
[----:B------:R-:W-:Y:S02]  /*7d4e0*/  F2FP.F16.E4M3.UNPACK_B R12, R12 ;  /* 0x0000000cff0c723e */ /* 0x000fe400020006ff */
[----:B------:R-:W-:Y:S01]  /*7d4f0*/  F2FP.F16.E4M3.UNPACK_B R13, R13 ;  /* 0x0000000dff0d723e */ /* 0x000fe200020006ff */
[----:B--2---:R-:W-:Y:S01]  /*7d500*/  HMMA.16816.F32 R4, R4, R16, R24 ;  /* 0x000000100404723c */ /* 0x004fe20000001818 */
[----:B------:R-:W2:Y:S04]  /*7d510*/  LDL.LU.64 R26, [R1+0x5c50] ;  /* 0x005c5000011a7983 */ /* 0x000ea80000300a00 */
[----:B------:R-:W3:Y:S01]  /*7d520*/  LDL.LU.64 R24, [R1+0x5c48] ;  /* 0x005c480001187983 */ /* 0x000ee20000300a00 */
[----:B------:R-:W-:-:S02]  /*7d530*/  F2FP.F16.E4M3.UNPACK_B R14, R14 ;  /* 0x0000000eff0e723e */ /* 0x000fc400020006ff */
[----:B------:R-:W-:-:S15]  /*7d540*/  F2FP.F16.E4M3.UNPACK_B R15, R15 ;  /* 0x0000000fff0f723e */ /* 0x000fde00020006ff */
[----:B------:R0:W-:Y:S04]  /*7d550*/  STL.64 [R1+0x10d0], R4 ;  /* 0x0010d00401007387 */ /* 0x0001e80000100a00 */
[----:B------:R1:W-:Y:S04]  /*7d560*/  STL.64 [R1+0x10d8], R6 ;  /* 0x0010d80601007387 */ /* 0x0003e80000100a00 */
[----:B0-----:R-:W4:Y:S04]  /*7d570*/  LDL.LU R4, [R1+0x290] ;  /* 0x0002900001047983 */ /* 0x001f280000300800 */
[----:B------:R-:W4:Y:S04]  /*7d580*/  LDL.LU R5, [R1+0x294] ;  /* 0x0002940001057983 */ /* 0x000f280000300800 */
[----:B-1----:R-:W4:Y:S04]  /*7d590*/  LDL.LU R6, [R1+0x298] ;  /* 0x0002980001067983 */ /* 0x002f280000300800 */
[----:B------:R-:W4:Y:S01]  /*7d5a0*/  LDL.LU R7, [R1+0x29c] ;  /* 0x00029c0001077983 */ /* 0x000f220000300800 */
[----:B---3--:R-:W-:-:S15]  /*7d5b0*/  HMMA.16816.F32 R20, R12, R24, R20 ;  /* 0x000000180c14723c */ /* 0x008fde0000001814 */
[----:B------:R-:W-:-:S08]  /*7d5c0*/  NOP ;  /* 0x0000000000007918 */ /* 0x000fd00000000000 */
[----:B------:R-:W-:Y:S04]  /*7d5d0*/  STL.64 [R1+0x10c0], R20 ;  /* 0x0010c01401007387 */ /* 0x000fe80000100a00 */
[----:B------:R0:W-:Y:S04]  /*7d5e0*/  STL.64 [R1+0x10c8], R22 ;  /* 0x0010c81601007387 */ /* 0x0001e80000100a00 */
[----:B0-----:R-:W2:Y:S04]  /*7d5f0*/  LDL.LU.64 R22, [R1+0x5c40] ;  /* 0x005c400001167983 */ /* 0x001ea80000300a00 */
[----:B------:R-:W2:Y:S01]  /*7d600*/  LDL.LU.64 R20, [R1+0x5c38] ;  /* 0x005c380001147983 */ /* 0x000ea20000300a00 */
        /* <DEDUP_REMOVED lines=8> */
[----:B0-----:R-:W3:Y:S04]  /*7d690*/  LDL.LU.64 R26, [R1+0x5c20] ;  /* 0x005c2000011a7983 */ /* 0x001ee80000300a00 */
[----:B------:R-:W2:Y:S02]  /*7d6a0*/  LDL.LU.64 R24, [R1+0x5c18] ;  /* 0x005c180001187983 */ /* 0x000ea40000300a00 */
[----:B--2---:R-:W-:-:S15]  /*7d6b0*/  HMMA.16816.F32 R20, R12, R24, R20 ;  /* 0x000000180c14723c */ /* 0x004fde0000001814 */
[----:B------:R-:W-:-:S08]  /*7d6c0*/  NOP ;  /* 0x0000000000007918 */ /* 0x000fd00000000000 */
[----:B------:R-:W-:Y:S04]  /*7d6d0*/  STL.64 [R1+0x10a0], R20 ;  /* 0x0010a01401007387 */ /* 0x000fe80000100a00 */
[----:B------:R0:W-:Y:S04]  /*7d6e0*/  STL.64 [R1+0x10a8], R22 ;  /* 0x0010a81601007387 */ /* 0x0001e80000100a00 */
[----:B0-----:R-:W3:Y:S04]  /*7d6f0*/  LDL.LU.64 R22, [R1+0x5c10] ;  /* 0x005c100001167983 */ /* 0x001ee80000300a00 */
[----:B------:R-:W3:Y:S01]  /*7d700*/  LDL.LU.64 R20, [R1+0x5c08] ;  /* 0x005c080001147983 */ /* 0x000ee20000300a00 */
[----:B------:R-:W-:-:S02]  /*7d710*/  IMAD.MOV.U32 R0, RZ, RZ, R25 ;  /* 0x000000ffff007224 */ /* 0x000fc400078e0019 */
[C---:B---3--:R-:W-:Y:S01]  /*7d720*/  HMMA.16816.F32 R24, R12.reuse, R26, R20 ;  /* 0x0000001a0c18723c */ /* 0x048fe20000001814 */
[----:B------:R-:W2:Y:S04]  /*7d730*/  LDL.LU.64 R22, [R1+0x5c00] ;  /* 0x005c000001167983 */ /* 0x000ea80000300a00 */
[----:B------:R-:W2:Y:S01]  /*7d740*/  LDL.LU.64 R20, [R1+0x5bf8] ;  /* 0x005bf80001147983 */ /* 0x000ea20000300a00 */
[----:B----4-:R-:W-:-:S15]  /*7d750*/  HMMA.16816.F32 R16, R12, R18, R4 ;  /* 0x000000120c10723c */ /* 0x010fde0000001804 */
[----:B------:R-:W-:-:S02]  /*7d760*/  NOP ;  /* 0x0000000000007918 */ /* 0x000fc40000000000 */
[----:B------:R-:W-:Y:S04]  /*7d770*/  STL.64 [R1+0x1090], R24 ;  /* 0x0010901801007387 */ /* 0x000fe80000100a00 */
[----:B------:R0:W-:Y:S04]  /*7d780*/  STL.64 [R1+0x1098], R26 ;  /* 0x0010981a01007387 */ /* 0x0001e80000100a00 */
[----:B0-----:R-:W3:Y:S04]  /*7d790*/  LDL.LU.64 R26, [R1+0x5bf0] ;  /* 0x005bf000011a7983 */ /* 0x001ee80000300a00 */
[----:B------:R-:W4:Y:S04]  /*7d7a0*/  LDL.LU.64 R24, [R1+0x5be8] ;  /* 0x005be80001187983 */ /* 0x000f280000300a00 */
[----:B------:R0:W-:Y:S04]  /*7d7b0*/  STL.64 [R1+0x1080], R16 ;  /* 0x0010801001007387 */ /* 0x0001e80000100a00 */
[----:B------:R1:W-:Y:S04]  /*7d7c0*/  STL.64 [R1+0x1088], R18 ;  /* 0x0010881201007387 */ /* 0x0003e80000100a00 */
[----:B0-----:R-:W3:Y:S01]  /*7d7d0*/  LDL.LU R16, [R1+0x240] ;  /* 0x0002400001107983 */ /* 0x001ee20000300800 */
[----:B--2---:R-:W-:-:S15]  /*7d7e0*/  HMMA.16816.F32 R4, R12, R28, R20 ;  /* 0x0000001c0c04723c */ /* 0x004fde0000001814 */
[----:B------:R-:W-:-:S08]  /*7d7f0*/  NOP ;  /* 0x0000000000007918 */ /* 0x000fd00000000000 */
[----:B------:R-:W-:Y:S04]  /*7d800*/  STL.64 [R1+0x1060], R4 ;  /* 0x0010600401007387 */ /* 0x000fe80000100a00 */
[----:B------:R-:W-:Y:S04]  /*7d810*/  STL.64 [R1+0x1068], R6 ;  /* 0x0010680601007387 */ /* 0x000fe80000100a00 */
[----:B------:R-:W3:Y:S04]  /*7d820*/  LDL.LU R17, [R1+0x244] ;  /* 0x0002440001117983 */ /* 0x000ee80000300800 */
[----:B-1----:R-:W2:Y:S04]  /*7d830*/  LDL.LU R18, [R1+0x248] ;  /* 0x0002480001127983 */ /* 0x002ea80000300800 */
[----:B------:R-:W2:Y:S04]  /*7d840*/  LDL.LU R19, [R1+0x24c] ;  /* 0x00024c0001137983 */ /* 0x000ea80000300800 */
[----:B--2---:R-:W-:Y:S04]  /*7d850*/  STL.64 [R1+0x5bc0], R18 ;  /* 0x005bc01201007387 */ /* 0x004fe80000100a00 */
[----:B---3--:R0:W-:Y:S04]  /*7d860*/  STL.64 [R1+0x5bb8], R16 ;  /* 0x005bb81001007387 */ /* 0x0081e80000100a00 */
        /* <DEDUP_REMOVED lines=8> */
[----:B------:R-:W2:Y:S04]  /*7d8f0*/  LDL.LU R18, [R1+0x278] ;  /* 0x0002780001127983 */ /* 0x000ea80000300800 */
[----:B------:R-:W2:Y:S04]  /*7d900*/  LDL.LU R19, [R1+0x27c] ;  /* 0x00027c0001137983 */ /* 0x000ea80000300800 */
[----:B------:R-:W4:Y:S04]  /*7d910*/  LDL.LU R20, [R1+0x260] ;  /* 0x0002600001147983 */ /* 0x000f280000300800 */
[----:B------:R-:W4:Y:S04]  /*7d920*/  LDL.LU R21, [R1+0x264] ;  /* 0x0002640001157983 */ /* 0x000f280000300800 */
[----:B------:R-:W4:Y:S04]  /*7d930*/  LDL.LU R22, [R1+0x268] ;  /* 0x0002680001167983 */ /* 0x000f280000300800 */
[----:B------:R-:W4:Y:S04]  /*7d940*/  LDL.LU R23, [R1+0x26c] ;  /* 0x00026c0001177983 */ /* 0x000f280000300800 */
[----:B------:R-:W3:Y:S04]  /*7d950*/  LDL.LU R2, [R1+0x19b4] ;  /* 0x0019b40001027983 */ /* 0x000ee80000300800 */
[----:B------:R-:W3:Y:S04]  /*7d960*/  LDL.LU R4, [R1+0x19b0] ;  /* 0x0019b00001047983 */ /* 0x000ee80000300800 */
[----:B------:R-:W3:Y:S04]  /*7d970*/  LDL.LU R3, [R1+0x19bc] ;  /* 0x0019bc0001037983 */ /* 0x000ee80000300800 */
[----:B------:R-:W3:Y:S04]  /*7d980*/  LDL.LU R5, [R1+0x19b8] ;  /* 0x0019b80001057983 */ /* 0x000ee80000300800 */
[----:B------:R-:W2:Y:S04]  /*7d990*/  LDL.LU R8, [R1+0x19c4] ;  /* 0x0019c40001087983 */ /* 0x000ea80000300800 */
[----:B------:R-:W3:Y:S04]  /*7d9a0*/  LDL.LU R6, [R1+0x19c0] ;  /* 0x0019c00001067983 */ /* 0x000ee80000300800 */
[----:B------:R-:W2:Y:S04]  /*7d9b0*/  LDL.LU R9, [R1+0x19cc] ;  /* 0x0019cc0001097983 */ /* 0x000ea80000300800 */
[----:B------:R-:W-:Y:S04]  /*7d9c0*/  STL.64 [R1+0x5b78], R10 ;  /* 0x005b780a01007387 */ /* 0x000fe80000100a00 */
[----:B--2---:R0:W-:Y:S04]  /*7d9d0*/  STL.64 [R1+0x5b70], R8 ;  /* 0x005b700801007387 */ /* 0x0041e80000100a00 */
[----:B0-----:R-:W2:Y:S04]  /*7d9e0*/  LDL.LU R8, [R1+0x210] ;  /* 0x0002100001087983 */ /* 0x001ea80000300800 */
[----:B------:R-:W2:Y:S04]  /*7d9f0*/  LDL.LU R9, [R1+0x214] ;  /* 0x0002140001097983 */ /* 0x000ea80000300800 */
[----:B------:R-:W3:Y:S04]  /*7da00*/  LDL.LU R10, [R1+0x218] ;  /* 0x00021800010a7983 */ /* 0x000ee80000300800 */
[----:B------:R-:W3:Y:S01]  /*7da10*/  LDL.LU R11, [R1+0x21c] ;  /* 0x00021c00010b7983 */ /* 0x000ee20000300800 */
[C---:B------:R-:W-:Y:S06]  /*7da20*/  HMMA.16816.F32 R16, R12.reuse, R26, R16 ;  /* 0x0000001a0c10723c */ /* 0x040fec0000001810 */
[C---:B----4-:R-:W-:Y:S01]  /*7da30*/  HMMA.16816.F32 R20, R12.reuse, R24, R20 ;  /* 0x000000180c14723c */ /* 0x050fe20000001814 */
        /* <DEDUP_REMOVED lines=12> */
[----:B------:R-:W3:Y:S04]  /*7db00*/  LDL.LU R7, [R1+0x19c8] ;  /* 0x0019c80001077983 */ /* 0x000ee80000300800 */
[----:B------:R0:W-:Y:S04]  /*7db10*/  STL.64 [R1+0x5af0], R28 ;  /* 0x005af01c01007387 */ /* 0x0001e80000100a00 */
[----:B0-----:R-:W4:Y:S04]  /*7db20*/  LDL R28, [R1+0x20] ;  /* 0x00002000011c7983 */ /* 0x001f280000100800 */
[----:B------:R-:W4:Y:S04]  /*7db30*/  LDL R29, [R1+0x24] ;  /* 0x00002400011d7983 */ /* 0x000f280000100800 */
[----:B------:R-:W-:Y:S04]  /*7db40*/  STL.64 [R1+0x1050], R16 ;  /* 0x0010501001007387 */ /* 0x000fe80000100a00 */
[----:B------:R0:W-:Y:S04]  /*7db50*/  STL.64 [R1+0x1058], R18 ;  /* 0x0010581201007387 */ /* 0x0001e80000100a00 */
[----:B0-----:R-:W2:Y:S04]  /*7db60*/  LDL.LU.64 R18, [R1+0x5be0] ;  /* 0x005be00001127983 */ /* 0x001ea80000300a00 */
[----:B------:R-:W2:Y:S04]  /*7db70*/  LDL.LU.64 R16, [R1+0x5bd8] ;  /* 0x005bd80001107983 */ /* 0x000ea80000300a00 */
        /* <DEDUP_REMOVED lines=33> */
[----:B------:R-:W3:Y:S01]  /*7dd90*/  LDL.LU.64 R8, [R1+0x5b98] ;  /* 0x005b980001087983 */ /* 0x000ee20000300a00 */
[----:B------:R-:W-:-:S02]  /*7dda0*/  IMAD R4, R4, 0x100, R2 ;  /* 0x0000010004047824 */ /* 0x000fc400078e0202 */
[----:B------:R-:W-:Y:S01]  /*7ddb0*/  IMAD R5, R5, 0x100, R3 ;  /* 0x0000010005057824 */ /* 0x000fe200078e0203 */
[----:B---3--:R-:W-:-:S15]  /*7ddc0*/  HMMA.16816.F32 R8, R12, R16, R8 ;  /* 0x000000100c08723c */ /* 0x008fde0000001808 */
[----:B------:R-:W-:-:S08]  /*7ddd0*/  NOP ;  /* 0x0000000000007918 */ /* 0x000fd00000000000 */
[----:B------:R-:W-:Y:S04]  /*7dde0*/  STL.64 [R1+0xc00], R8 ;  /* 0x000c000801007387 */ /* 0x000fe80000100a00 */
[----:B------:R0:W-:Y:S04]  /*7ddf0*/  STL.64 [R1+0xc08], R10 ;  /* 0x000c080a01007387 */ /* 0x0001e80000100a00 */
[----:B0-----:R-:W2:Y:S04]  /*7de00*/  LDL.LU.64 R10, [R1+0x5b90] ;  /* 0x005b9000010a7983 */ /* 0x001ea80000300a00 */
[----:B------:R-:W2:Y:S04]  /*7de10*/  LDL.LU.64 R8, [R1+0x5b88] ;  /* 0x005b880001087983 */ /* 0x000ea80000300a00 */
[----:B------:R-:W-:Y:S04]  /*7de20*/  STL.64 [R1+0x5aa8], R18 ;  /* 0x005aa81201007387 */ /* 0x000fe80000100a00 */
[----:B------:R0:W-:Y:S04]  /*7de30*/  STL.64 [R1+0x5aa0], R16 ;  /* 0x005aa01001007387 */ /* 0x0001e80000100a00 */
[----:B0-----:R-:W3:Y:S04]  /*7de40*/  LDL.LU R16, [R1+0x400] ;  /* 0x0004000001107983 */ /* 0x001ee80000300800 */
[----:B------:R-:W3:Y:S04]  /*7de50*/  LDL.LU R17, [R1+0x404] ;  /* 0x0004040001117983 */ /* 0x000ee80000300800 */
[----:B------:R-:W3:Y:S04]  /*7de60*/  LDL.LU R18, [R1+0x408] ;  /* 0x0004080001127983 */ /* 0x000ee80000300800 */
[----:B------:R-:W3:Y:S04]  /*7de70*/  LDL.LU R19, [R1+0x40c] ;  /* 0x00040c0001137983 */ /* 0x000ee80000300800 */
[----:B------:R-:W2:Y:S04]  /*7de80*/  LDL.LU R2, [R1+0x5b84] ;  /* 0x005b840001027983 */ /* 0x000ea80000300800 */
[----:B------:R-:W2:Y:S02]  /*7de90*/  LDL.LU R3, [R1+0x5b80] ;  /* 0x005b800001037983 */ /* 0x000ea40000300800 */
[----:B--2---:R-:W-:-:S15]  /*7dea0*/  HMMA.16816.F32 R8, R12, R2, R8 ;  /* 0x000000020c08723c */ /* 0x004fde0000001808 */
[----:B------:R-:W-:-:S08]  /*7deb0*/  NOP ;  /* 0x0000000000007918 */ /* 0x000fd00000000000 */
[----:B------:R-:W-:Y:S04]  /*7dec0*/  STL.64 [R1+0xbd0], R8 ;  /* 0x000bd00801007387 */ /* 0x000fe80000100a00 */
[----:B------:R0:W-:Y:S04]  /*7ded0*/  STL.64 [R1+0xbd8], R10 ;  /* 0x000bd80a01007387 */ /* 0x0001e80000100a00 */
[----:B0-----:R-:W4:Y:S04]  /*7dee0*/  LDL.LU.64 R10, [R1+0x5b78] ;  /* 0x005b7800010a7983 */ /* 0x001f280000300a00 */
[----:B------:R-:W2:Y:S02]  /*7def0*/  LDL.LU.64 R8, [R1+0x5b70] ;  /* 0x005b700001087983 */ /* 0x000ea40000300a00 */
[----:B--2---:R-:W-:-:S02]  /*7df00*/  IMAD R6, R6, 0x100, R8 ;  /* 0x0000010006067824 */ /* 0x004fc400078e0208 */
[----:B------:R-:W-:Y:S01]  /*7df10*/  IMAD R7, R7, 0x100, R9 ;  /* 0x0000010007077824 */ /* 0x000fe200078e0209 */
[----:B------:R-:W3:Y:S04]  /*7df20*/  LDL.LU R8, [R1+0x5b68] ;  /* 0x005b680001087983 */ /* 0x000ee80000300800 */
[----:B------:R-:W3:Y:S02]  /*7df30*/  LDL.LU R9, [R1+0x5b64] ;  /* 0x005b640001097983 */ /* 0x000ee40000300800 */
[----:B---3--:R-:W-:Y:S06]  /*7df40*/  HMMA.16816.F32 R16, R12, R8, R16 ;  /* 0x000000080c10723c */ /* 0x008fec0000001810 */
[----:B------:R-:W-:-:S15]  /*7df50*/  STL [R1+0x5a88], R9 ;  /* 0x005a880901007387 */ /* 0x000fde0000100800 */
[----:B------:R-:W-:-:S02]  /*7df60*/  NOP ;  /* 0x0000000000007918 */ /* 0x000fc40000000000 */
[----:B------:R-:W-:Y:S04]  /*7df70*/  STL.64 [R1+0xbc0], R16 ;  /* 0x000bc01001007387 */ /* 0x000fe80000100a00 */
[----:B------:R4:W-:Y:S02]  /*7df80*/  STL.64 [R1+0xbc8], R18 ;  /* 0x000bc81201007387 */ /* 0x0009e40000100a00 */
[C---:B----4-:R-:W-:Y:S06]  /*7df90*/  HMMA.16816.F32 R16, R12.reuse, R10, R20 ;  /* 0x0000000a0c10723c */ /* 0x050fec0000001814 */
[----:B------:R-:W-:Y:S01]  /*7dfa0*/  HMMA.16816.F32 R12, R12, R28, R24 ;  /* 0x0000001c0c0c723c */ /* 0x000fe20000001818 */
[----:B------:R-:W-:Y:S04]  /*7dfb0*/  STL.64 [R1+0x5b00], R10 ;  /* 0x005b000a01007387 */ /* 0x000fe80000100a00 */
[----:B------:R0:W-:-:S12]  /*7dfc0*/  STL [R1+0x5af8], R8 ;  /* 0x005af80801007387 */ /* 0x0001d80000100800 */
[----:B------:R-:W-:Y:S04]  /*7dfd0*/  STL.64 [R1+0xba0], R16 ;  /* 0x000ba01001007387 */ /* 0x000fe80000100a00 */
[----:B------:R-:W-:Y:S04]  /*7dfe0*/  STL.64 [R1+0xba8], R18 ;  /* 0x000ba81201007387 */ /* 0x000fe80000100a00 */
[----:B0-----:R-:W2:Y:S04]  /*7dff0*/  LDL.LU R8, [R1+0x1b0] ;  /* 0x0001b00001087983 */ /* 0x001ea80000300800 */
[----:B------:R-:W-:Y:S04]  /*7e000*/  STL.64 [R1+0xb40], R12 ;  /* 0x000b400c01007387 */ /* 0x000fe80000100a00 */
[----:B------:R-:W-:Y:S04]  /*7e010*/  STL.64 [R1+0xb48], R14 ;  /* 0x000b480e01007387 */ /* 0x000fe80000100a00 */
[----:B------:R-:W2:Y:S04]  /*7e020*/  LDL.LU R9, [R1+0x1b4] ;  /* 0x0001b40001097983 */ /* 0x000ea80000300800 */
[----:B------:R-:W3:Y:S04]  /*7e030*/  LDL.LU R10, [R1+0x1b8] ;  /* 0x0001b800010a7983 */ /* 0x000ee80000300800 */
[----:B------:R-:W3:Y:S04]  /*7e040*/  LDL.LU R11, [R1+0x1bc] ;  /* 0x0001bc00010b7983 */ /* 0x000ee80000300800 */
[----:B---3--:R0:W-:Y:S04]  /*7e050*/  STL.64 [R1+0x5b10], R10 ;  /* 0x005b100a01007387 */ /* 0x0081e80000100a00 */
[----:B0-----:R-:W3:Y:S04]  /*7e060*/  LDL R10, [R1+0x8] ;  /* 0x00000800010a7983 */ /* 0x001ee80000100800 */
[----:B------:R-:W3:Y:S04]  /*7e070*/  LDL R11, [R1+0xc] ;  /* 0x00000c00010b7983 */ /* 0x000ee80000100800 */
[----:B--2---:R0:W-:Y:S02]  /*7e080*/  STL.64 [R1+0x5b08], R8 ;  /* 0x005b080801007387 */ /* 0x0041e40000100a00 */
[----:B0-----:R-:W-:-:S02]  /*7e090*/  IMAD.MOV.U32 R9, RZ, RZ, R0 ;  /* 0x000000ffff097224 */ /* 0x001fc400078e0000 */
[----:B---3--:R0:W-:Y:S04]  /*7e0a0*/  STL.64 [R1+0x5b28], R10 ;  /* 0x005b280a01007387 */ /* 0x0081e80000100a00 */
[----:B------:R-:W2:Y:S04]  /*7e0b0*/  LDL.64 R28, [R1] ;  /* 0x00000000011c7983 */ /* 0x000ea80000100a00 */
[----:B------:R-:W3:Y:S04]  /*7e0c0*/  LDL.LU R20, [R1+0x180] ;  /* 0x0001800001147983 */ /* 0x000ee80000300800 */
[----:B------:R-:W3:Y:S04]  /*7e0d0*/  LDL.LU R21, [R1+0x184] ;  /* 0x0001840001157983 */ /* 0x000ee80000300800 */
[----:B------:R-:W4:Y:S04]  /*7e0e0*/  LDL.LU R22, [R1+0x188] ;  /* 0x0001880001167983 */ /* 0x000f280000300800 */
[----:B------:R-:W4:Y:S04]  /*7e0f0*/  LDL.LU R23, [R1+0x18c] ;  /* 0x00018c0001177983 */ /* 0x000f280000300800 */
[----:B------:R-:W2:Y:S04]  /*7e100*/  LDL R8, [R1+0x10] ;  /* 0x0000100001087983 */ /* 0x000ea80000100800 */
[----:B------:R-:W3:Y:S04]  /*7e110*/  LDL.LU R0, [R1+0x5b60] ;  /* 0x005b600001007983 */ /* 0x000ee80000300800 */
[----:B------:R-:W4:Y:S04]  /*7e120*/  LDL.LU R24, [R1+0x1a0] ;  /* 0x0001a00001187983 */ /* 0x000f280000300800 */
[----:B------:R-:W4:Y:S04]  /*7e130*/  LDL.LU R25, [R1+0x1a4] ;  /* 0x0001a40001197983 */ /* 0x000f280000300800 */
[----:B------:R-:W3:Y:S04]  /*7e140*/  LDL.LU R26, [R1+0x1a8] ;  /* 0x0001a800011a7983 */ /* 0x000ee80000300800 */
[----:B------:R-:W3:Y:S04]  /*7e150*/  LDL.LU R27, [R1+0x1ac] ;  /* 0x0001ac00011b7983 */ /* 0x000ee80000300800 */
[----:B0-----:R-:W2:Y:S04]  /*7e160*/  LDL.64 R10, [R1+0x18] ;  /* 0x00001800010a7983 */ /* 0x001ea80000100a00 */
[----:B--2---:R-:W-:Y:S04]  /*7e170*/  STL.64 [R1+0x5b58], R10 ;  /* 0x005b580a01007387 */ /* 0x004fe80000100a00 */
[----:B------:R-:W-:Y:S04]  /*7e180*/  STL.64 [R1+0x5b50], R8 ;  /* 0x005b500801007387 */ /* 0x000fe80000100a00 */
[----:B---3--:R-:W-:Y:S04]  /*7e190*/  STL.64 [R1+0x5b20], R26 ;  /* 0x005b201a01007387 */ /* 0x008fe80000100a00 */
[----:B----4-:R0:W-:Y:S04]  /*7e1a0*/  STL.64 [R1+0x5b18], R24 ;  /* 0x005b181801007387 */ /* 0x0101e80000100a00 */
[----:B0-----:R-:W2:Y:S04]  /*7e1b0*/  LDL.LU R24, [R1+0x1c0] ;  /* 0x0001c00001187983 */ /* 0x001ea80000300800 */
[----:B------:R-:W2:Y:S04]  /*7e1c0*/  LDL.LU R25, [R1+0x1c4] ;  /* 0x0001c40001197983 */ /* 0x000ea80000300800 */
[----:B------:R-:W3:Y:S04]  /*7e1d0*/  LDL.LU R26, [R1+0x1c8] ;  /* 0x0001c800011a7983 */ /* 0x000ee80000300800 */
[----:B------:R-:W3:Y:S04]  /*7e1e0*/  LDL.LU R27, [R1+0x1cc] ;  /* 0x0001cc00011b7983 */ /* 0x000ee80000300800 */
[----:B------:R-:W4:Y:S04]  /*7e1f0*/  LDL R14, [R1+0x28] ;  /* 0x00002800010e7983 */ /* 0x000f280000100800 */
[----:B------:R-:W4:Y:S04]  /*7e200*/  LDL.LU R8, [R1+0x1f0] ;  /* 0x0001f00001087983 */ /* 0x000f280000300800 */
        /* <DEDUP_REMOVED lines=8> */
[----:B------:R-:W3:Y:S01]  /*7e290*/  LDL.LU R27, [R1+0x1dc] ;  /* 0x0001dc00011b7983 */ /* 0x000ee20000300800 */
[----:B------:R-:W-:-:S02]  /*7e2a0*/  F2FP.F16.E4M3.UNPACK_B R4, R4 ;  /* 0x00000004ff04723e */ /* 0x000fc400020006ff */
[----:B------:R-:W-:Y:S02]  /*7e2b0*/  F2FP.F16.E4M3.UNPACK_B R5, R5 ;  /* 0x00000005ff05723e */ /* 0x000fe400020006ff */
[----:B------:R-:W-:Y:S02]  /*7e2c0*/  F2FP.F16.E4M3.UNPACK_B R6, R6 ;  /* 0x00000006ff06723e */ /* 0x000fe400020006ff */
[----:B------:R-:W-:Y:S01]  /*7e2d0*/  F2FP.F16.E4M3.UNPACK_B R7, R7 ;  /* 0x00000007ff07723e */ /* 0x000fe200020006ff */
[----:B------:R-:W-:Y:S01]  /*7e2e0*/  IMAD.MOV.U32 R15, RZ, RZ, R0 ;  /* 0x000000ffff0f7224 */ /* 0x000fe200078e0000 */
[----:B---3--:R-:W-:Y:S04]  /*7e2f0*/  STL.64 [R1+0x5b48], R26 ;  /* 0x005b481a01007387 */ /* 0x008fe80000100a00 */
[----:B--2---:R0:W-:Y:S04]  /*7e300*/  STL.64 [R1+0x5b40], R24 ;  /* 0x005b401801007387 */ /* 0x0041e80000100a00 */
[----:B0-----:R-:W2:Y:S04]  /*7e310*/  LDL.LU R24, [R1+0x1e0] ;  /* 0x0001e00001187983 */ /* 0x001ea80000300800 */
[----:B------:R-:W2:Y:S04]  /*7e320*/  LDL.LU R25, [R1+0x1e4] ;  /* 0x0001e40001197983 */ /* 0x000ea80000300800 */
[----:B------:R-:W2:Y:S04]  /*7e330*/  LDL.LU R26, [R1+0x1e8] ;  /* 0x0001e800011a7983 */ /* 0x000ea80000300800 */
[----:B------:R-:W2:Y:S04]  /*7e340*/  LDL.LU R27, [R1+0x1ec] ;  /* 0x0001ec00011b7983 */ /* 0x000ea80000300800 */
[----:B------:R-:W-:Y:S04]  /*7e350*/  STL.64 [R1+0x5ad8], R22 ;  /* 0x005ad81601007387 */ /* 0x000fe80000100a00 */
[----:B------:R0:W-:Y:S04]  /*7e360*/  STL.64 [R1+0x5ad0], R20 ;  /* 0x005ad01401007387 */ /* 0x0001e80000100a00 */
[----:B0-----:R-:W3:Y:S04]  /*7e370*/  LDL.LU R20, [R1+0x190] ;  /* 0x0001900001147983 */ /* 0x001ee80000300800 */
[----:B------:R-:W3:Y:S04]  /*7e380*/  LDL.LU R21, [R1+0x194] ;  /* 0x0001940001157983 */ /* 0x000ee80000300800 */
[----:B------:R-:W3:Y:S04]  /*7e390*/  LDL.LU R22, [R1+0x198] ;  /* 0x0001980001167983 */ /* 0x000ee80000300800 */
[----:B------:R-:W3:Y:S04]  /*7e3a0*/  LDL.LU R23, [R1+0x19c] ;  /* 0x00019c0001177983 */ /* 0x000ee80000300800 */
[----:B------:R-:W2:Y:S04]  /*7e3b0*/  LDL.LU R16, [R1+0x160] ;  /* 0x0001600001107983 */ /* 0x000ea80000300800 */
[----:B------:R-:W2:Y:S04]  /*7e3c0*/  LDL.LU R17, [R1+0x164] ;  /* 0x0001640001117983 */ /* 0x000ea80000300800 */
[----:B------:R-:W3:Y:S04]  /*7e3d0*/  LDL.LU R18, [R1+0x168] ;  /* 0x0001680001127983 */ /* 0x000ee80000300800 */
[----:B------:R-:W3:Y:S01]  /*7e3e0*/  LDL.LU R19, [R1+0x16c] ;  /* 0x00016c0001137983 */ /* 0x000ee20000300800 */
[C---:B----4-:R-:W-:Y:S03]  /*7e3f0*/  HMMA.16816.F32 R8, R4.reuse, R14, R8 ;  /* 0x0000000e0408723c */ /* 0x050fe60000001808 */
[----:B---3--:R-:W-:Y:S04]  /*7e400*/  STL.64 [R1+0x5ab8], R18 ;  /* 0x005ab81201007387 */ /* 0x008fe80000100a00 */
[----:B--2---:R0:W-:Y:S04]  /*7e410*/  STL.64 [R1+0x5ab0], R16 ;  /* 0x005ab01001007387 */ /* 0x0041e80000100a00 */
[----:B0-----:R-:W2:Y:S04]  /*7e420*/  LDL.LU R16, [R1+0x170] ;  /* 0x0001700001107983 */ /* 0x001ea80000300800 */
[----:B------:R-:W2:Y:S04]  /*7e430*/  LDL.LU R17, [R1+0x174] ;  /* 0x0001740001117983 */ /* 0x000ea80000300800 */
[----:B------:R-:W2:Y:S04]  /*7e440*/  LDL.LU R18, [R1+0x178] ;  /* 0x0001780001127983 */ /* 0x000ea80000300800 */
[----:B------:R-:W2:Y:S04]  /*7e450*/  LDL.LU R19, [R1+0x17c] ;  /* 0x00017c0001137983 */ /* 0x000ea80000300800 */
[----:B------:R-:W3:Y:S04]  /*7e460*/  LDL.LU R12, [R1+0x19d0] ;  /* 0x0019d000010c7983 */ /* 0x000ee80000300800 */
[----:B------:R-:W4:Y:S04]  /*7e470*/  LDL.LU R13, [R1+0x19d8] ;  /* 0x0019d800010d7983 */ /* 0x000f280000300800 */
        /* <DEDUP_REMOVED lines=9> */
[----:B------:R-:W3:Y:S01]  /*7e510*/  LDL.LU.64 R24, [R1+0x5b40] ;  /* 0x005b400001187983 */ /* 0x000ee20000300a00 */
[----:B------:R-:W-:-:S02]  /*7e520*/  IMAD.MOV.U32 R14, RZ, RZ, R10 ;  /* 0x000000ffff0e7224 */ /* 0x000fc400078e000a */
[----:B------:R-:W-:Y:S02]  /*7e530*/  IMAD.MOV.U32 R0, RZ, RZ, R11 ;  /* 0x000000ffff007224 */ /* 0x000fe400078e000b */
[----:B---3--:R-:W-:Y:S01]  /*7e540*/  HMMA.16816.F32 R8, R4, R8, R24 ;  /* 0x000000080408723c */ /* 0x008fe20000001818 */
[----:B------:R-:W2:Y:S04]  /*7e550*/  LDL.LU.64 R26, [R1+0x5b38] ;  /* 0x005b3800011a7983 */ /* 0x000ea80000300a00 */
[----:B------:R-:W2:-:S15]  /*7e560*/  LDL.LU.64 R24, [R1+0x5b30] ;  /* 0x005b300001187983 */ /* 0x000e9e0000300a00 */
[----:B------:R-:W-:-:S03]  /*7e570*/  NOP ;  /* 0x0000000000007918 */ /* 0x000fc60000000000 */
        /* <DEDUP_REMOVED lines=9> */
[----:B0-----:R-:W3:Y:S04]  /*7e610*/  LDL.LU.64 R10, [R1+0x5b10] ;  /* 0x005b1000010a7983 */ /* 0x001ee80000300a00 */
[----:B------:R-:W3:Y:S01]  /*7e620*/  LDL.LU.64 R8, [R1+0x5b08] ;  /* 0x005b080001087983 */ /* 0x000ee20000300a00 */
[----:B------:R-:W-:Y:S01]  /*7e630*/  IMAD.MOV.U32 R15, RZ, RZ, R29 ;  /* 0x000000ffff0f7224 */ /* 0x000fe200078e001d */
[----:B---3--:R-:W-:-:S15]  /*7e640*/  HMMA.16816.F32 R8, R4, R28, R8 ;  /* 0x0000001c0408723c */ /* 0x008fde0000001808 */
[----:B------:R-:W-:-:S08]  /*7e650*/  NOP ;  /* 0x0000000000007918 */ /* 0x000fd00000000000 */
[----:B------:R0:W-:Y:S04]  /*7e660*/  STL.64 [R1+0x750], R8 ;  /* 0x0007500801007387 */ /* 0x0001e80000100a00 */
[----:B------:R1:W-:Y:S01]  /*7e670*/  STL.64 [R1+0x758], R10 ;  /* 0x0007580a01007387 */ /* 0x0003e20000100a00 */
[----:B0-----:R-:W-:-:S03]  /*7e680*/  IMAD.MOV.U32 R9, RZ, RZ, R28 ;  /* 0x000000ffff097224 */ /* 0x001fc600078e001c */
[----:B-1----:R-:W3:Y:S04]  /*7e690*/  LDL.LU.64 R10, [R1+0x5b00] ;  /* 0x005b0000010a7983 */ /* 0x002ee80000300a00 */
[----:B------:R-:W4:Y:S04]  /*7e6a0*/  LDL.LU R8, [R1+0x5af8] ;  /* 0x005af80001087983 */ /* 0x000f280000300800 */
[----:B------:R-:W2:Y:S02]  /*7e6b0*/  LDL.LU.64 R28, [R1+0x5af0] ;  /* 0x005af000011c7983 */ /* 0x000ea40000300a00 */
[C---:B--2---:R-:W-:Y:S02]  /*7e6c0*/  HMMA.16816.F32 R24, R4.reuse, R28, R24 ;  /* 0x0000001c0418723c */ /* 0x044fe40000001818 */
[----:B---3--:R-:W-:Y:S04]  /*7e6d0*/  STL.64 [R1+0x5a98], R10 ;  /* 0x005a980a01007387 */ /* 0x008fe80000100a00 */
[----:B----4-:R0:W-:Y:S04]  /*7e6e0*/  STL.64 [R1+0x5a90], R8 ;  /* 0x005a900801007387 */ /* 0x0101e80000100a00 */
        /* <DEDUP_REMOVED lines=8> */
[----:B------:R0:W-:Y:S04]  /*7e770*/  STL.64 [R1+0x5a18], R28 ;  /* 0x005a181c01007387 */ /* 0x0001e80000100a00 */
[----:B0-----:R-:W2:Y:S04]  /*7e780*/  LDL.LU R28, [R1+0x19d4] ;  /* 0x0019d400011c7983 */ /* 0x001ea80000300800 */
[----:B------:R-:W2:Y:S01]  /*7e790*/  LDL.LU R29, [R1+0x19dc] ;  /* 0x0019dc00011d7983 */ /* 0x000ea20000300800 */
        /* <DEDUP_REMOVED lines=14> */
[----:B0-----:R-:W2:Y:S04]  /*7e880*/  LDL.LU R24, [R1+0x130] ;  /* 0x0001300001187983 */ /* 0x001ea80000300800 */
[----:B------:R-:W2:Y:S04]  /*7e890*/  LDL.LU R25, [R1+0x134] ;  /* 0x0001340001197983 */ /* 0x000ea80000300800 */
[----:B------:R-:W2:Y:S04]  /*7e8a0*/  LDL.LU R26, [R1+0x138] ;  /* 0x00013800011a7983 */ /* 0x000ea80000300800 */
        /* <DEDUP_REMOVED lines=15> */
[----:B0-----:R-:W3:Y:S04]  /*7e9a0*/  LDL.LU R20, [R1+0x140] ;  /* 0x0001400001147983 */ /* 0x001ee80000300800 */
[----:B------:R-:W3:Y:S04]  /*7e9b0*/  LDL.LU R21, [R1+0x144] ;  /* 0x0001440001157983 */ /* 0x000ee80000300800 */
[----:B------:R-:W3:Y:S04]  /*7e9c0*/  LDL.LU R22, [R1+0x148] ;  /* 0x0001480001167983 */ /* 0x000ee80000300800 */
[----:B------:R-:W3:Y:S01]  /*7e9d0*/  LDL.LU R23, [R1+0x14c] ;  /* 0x00014c0001177983 */ /* 0x000ee20000300800 */
[C---:B--2---:R-:W-:Y:S06]  /*7e9e0*/  HMMA.16816.F32 R8, R4.reuse, R18, R8 ;  /* 0x000000120408723c */ /* 0x044fec0000001808 */
[----:B---3--:R-:W-:-:S15]  /*7e9f0*/  HMMA.16816.F32 R20, R4, R16, R20 ;  /* 0x000000100414723c */ /* 0x008fde0000001814 */
[----:B------:R-:W-:-:S02]  /*7ea00*/  NOP ;  /* 0x0000000000007918 */ /* 0x000fc40000000000 */
[----:B------:R-:W-:Y:S04]  /*7ea10*/  STL.64 [R1+0x5a0], R8 ;  /* 0x0005a00801007387 */ /* 0x000fe80000100a00 */
[----:B------:R0:W-:Y:S04]  /*7ea20*/  STL.64 [R1+0x5a8], R10 ;  /* 0x0005a80a01007387 */ /* 0x0001e80000100a00 */
[----:B0-----:R-:W2:Y:S04]  /*7ea30*/  LDL.LU.64 R10, [R1+0x5a98] ;  /* 0x005a9800010a7983 */ /* 0x001ea80000300a00 */
[----:B------:R-:W3:Y:S04]  /*7ea40*/  LDL.LU.64 R8, [R1+0x5a90] ;  /* 0x005a900001087983 */ /* 0x000ee80000300a00 */
        /* <DEDUP_REMOVED lines=8> */
[----:B------:R-:W4:Y:S04]  /*7ead0*/  LDL.LU R21, [R1+0x4b4] ;  /* 0x0004b40001157983 */ /* 0x000f280000300800 */
[----:B-1----:R-:W2:Y:S04]  /*7eae0*/  LDL.LU R22, [R1+0x4b8] ;  /* 0x0004b80001167983 */ /* 0x002ea80000300800 */
[----:B------:R-:W2:Y:S04]  /*7eaf0*/  LDL.LU R23, [R1+0x4bc] ;  /* 0x0004bc0001177983 */ /* 0x000ea80000300800 */
[----:B------:R-:W4:Y:S04]  /*7eb00*/  LDL.LU R24, [R1+0x480] ;  /* 0x0004800001187983 */ /* 0x000f280000300800 */
[----:B------:R-:W4:Y:S04]  /*7eb10*/  LDL.LU R25, [R1+0x484] ;  /* 0x0004840001197983 */ /* 0x000f280000300800 */
[----:B------:R-:W3:Y:S04]  /*7eb20*/  LDL.LU R26, [R1+0x488] ;  /* 0x00048800011a7983 */ /* 0x000ee80000300800 */
[----:B------:R-:W3:Y:S01]  /*7eb30*/  LDL.LU R27, [R1+0x48c] ;  /* 0x00048c00011b7983 */ /* 0x000ee20000300800 */
[----:B------:R-:W-:-:S02]  /*7eb40*/  IMAD R12, R12, 0x100, R28 ;  /* 0x000001000c0c7824 */ /* 0x000fc400078e021c */
[----:B------:R-:W-:Y:S01]  /*7eb50*/  IMAD R13, R13, 0x100, R29 ;  /* 0x000001000d0d7824 */ /* 0x000fe200078e021d */
[----:B---3--:R0:W-:Y:S02]  /*7eb60*/  STL.64 [R1+0x5a00], R26 ;  /* 0x005a001a01007387 */ /* 0x0081e40000100a00 */
[----:B0-----:R-:W-:Y:S02]  /*7eb70*/  IMAD.MOV.U32 R26, RZ, RZ, R9 ;  /* 0x000000ffff1a7224 */ /* 0x001fe400078e0009 */
[----:B------:R-:W3:Y:S04]  /*7eb80*/  LDL.LU R9, [R1+0x5a88] ;  /* 0x005a880001097983 */ /* 0x000ee80000300800 */
[----:B----4-:R-:W-:Y:S04]  /*7eb90*/  STL.64 [R1+0x59f8], R24 ;  /* 0x0059f81801007387 */ /* 0x010fe80000100a00 */
[----:B--2---:R-:W-:Y:S04]  /*7eba0*/  STL.64 [R1+0x59e0], R22 ;  /* 0x0059e01601007387 */ /* 0x004fe80000100a00 */
[----:B------:R0:W-:Y:S04]  /*7ebb0*/  STL.64 [R1+0x59d8], R20 ;  /* 0x0059d81401007387 */ /* 0x0001e80000100a00 */
[----:B0-----:R-:W2:Y:S04]  /*7ebc0*/  LDL.LU R20, [R1+0x4a0] ;  /* 0x0004a00001147983 */ /* 0x001ea80000300800 */
[----:B------:R-:W2:Y:S04]  /*7ebd0*/  LDL.LU R21, [R1+0x4a4] ;  /* 0x0004a40001157983 */ /* 0x000ea80000300800 */
[----:B------:R-:W4:Y:S04]  /*7ebe0*/  LDL.LU R22, [R1+0x4a8] ;  /* 0x0004a80001167983 */ /* 0x000f280000300800 */
[----:B------:R-:W4:Y:S04]  /*7ebf0*/  LDL.LU R23, [R1+0x4ac] ;  /* 0x0004ac0001177983 */ /* 0x000f280000300800 */
[----:B------:R-:W3:Y:S01]  /*7ec00*/  LDL.64 R28, [R1+0x10] ;  /* 0x00001000011c7983 */ /* 0x000ee20000100a00 */
[----:B------:R-:W-:-:S03]  /*7ec10*/  IMAD.MOV.U32 R27, RZ, RZ, R15 ;  /* 0x000000ffff1b7224 */ /* 0x000fc600078e000f */
[----:B---3--:R-:W-:Y:S04]  /*7ec20*/  STL.64 [R1+0x5a50], R28 ;  /* 0x005a501c01007387 */ /* 0x008fe80000100a00 */
[----:B------:R-:W3:Y:S04]  /*7ec30*/  LDL.64 R24, [R1+0x8] ;  /* 0x0000080001187983 */ /* 0x000ee80000100a00 */
[----:B------:R-:W-:Y:S04]  /*7ec40*/  STL.64 [R1+0x5a28], R26 ;  /* 0x005a281a01007387 */ /* 0x000fe80000100a00 */
[----:B---3--:R0:W-:Y:S04]  /*7ec50*/  STL.64 [R1+0x5a20], R24 ;  /* 0x005a201801007387 */ /* 0x0081e80000100a00 */
[----:B0-----:R-:W3:Y:S04]  /*7ec60*/  LDL.LU R24, [R1+0x450] ;  /* 0x0004500001187983 */ /* 0x001ee80000300800 */
[----:B------:R-:W3:Y:S04]  /*7ec70*/  LDL.LU R25, [R1+0x454] ;  /* 0x0004540001197983 */ /* 0x000ee80000300800 */
[----:B------:R-:W2:Y:S04]  /*7ec80*/  LDL.LU R26, [R1+0x458] ;  /* 0x00045800011a7983 */ /* 0x000ea80000300800 */
[----:B------:R-:W2:Y:S04]  /*7ec90*/  LDL.LU R27, [R1+0x45c] ;  /* 0x00045c00011b7983 */ /* 0x000ea80000300800 */
[----:B--2---:R0:W-:Y:S04]  /*7eca0*/  STL.64 [R1+0x5a38], R26 ;  /* 0x005a381a01007387 */ /* 0x0041e80000100a00 */
[----:B------:R-:W2:Y:S01]  /*7ecb0*/  LDL.LU R19, [R1+0x19e4] ;  /* 0x0019e40001137983 */ /* 0x000ea20000300800 */
[----:B0-----:R-:W-:-:S02]  /*7ecc0*/  IMAD.MOV.U32 R26, RZ, RZ, R14 ;  /* 0x000000ffff1a7224 */ /* 0x001fc400078e000e */
[----:B------:R-:W-:Y:S01]  /*7ecd0*/  IMAD.MOV.U32 R27, RZ, RZ, R0 ;  /* 0x000000ffff1b7224 */ /* 0x000fe200078e0000 */
[----:B------:R-:W2:Y:S04]  /*7ece0*/  LDL.LU R14, [R1+0x19e0] ;  /* 0x0019e000010e7983 */ /* 0x000ea80000300800 */
[----:B------:R-:W2:Y:S04]  /*7ecf0*/  LDL.LU R15, [R1+0x19ec] ;  /* 0x0019ec00010f7983 */ /* 0x000ea80000300800 */
[----:B------:R-:W2:Y:S04]  /*7ed00*/  LDL.LU R0, [R1+0x19e8] ;  /* 0x0019e80001007983 */ /* 0x000ea80000300800 */
[----:B------:R-:W2:Y:S04]  /*7ed10*/  LDL.64 R28, [R1+0x20] ;  /* 0x00002000011c7983 */ /* 0x000ea80000100a00 */
[----:B---3--:R0:W-:Y:S04]  /*7ed20*/  STL.64 [R1+0x5a30], R24 ;  /* 0x005a301801007387 */ /* 0x0081e80000100a00 */
[----:B0-----:R-:W3:Y:S04]  /*7ed30*/  LDL.64 R24, [R1+0x28] ;  /* 0x0000280001187983 */ /* 0x001ee80000100a00 */
[----:B------:R-:W-:Y:S04]  /*7ed40*/  STL.64 [R1+0x5a60], R26 ;  /* 0x005a601a01007387 */ /* 0x000fe80000100a00 */
[----:B---3--:R0:W-:Y:S04]  /*7ed50*/  STL.64 [R1+0x5a58], R24 ;  /* 0x005a581801007387 */ /* 0x0081e80000100a00 */
[----:B0-----:R-:W3:Y:S04]  /*7ed60*/  LDL.LU R24, [R1+0x120] ;  /* 0x0001200001187983 */ /* 0x001ee80000300800 */
[----:B------:R-:W3:Y:S04]  /*7ed70*/  LDL.LU R25, [R1+0x124] ;  /* 0x0001240001197983 */ /* 0x000ee80000300800 */
[----:B------:R-:W4:Y:S04]  /*7ed80*/  LDL.LU R26, [R1+0x128] ;  /* 0x00012800011a7983 */ /* 0x000f280000300800 */
[----:B------:R-:W4:Y:S04]  /*7ed90*/  LDL.LU R27, [R1+0x12c] ;  /* 0x00012c00011b7983 */ /* 0x000f280000300800 */
[----:B----4-:R-:W-:Y:S04]  /*7eda0*/  STL.64 [R1+0x5a70], R26 ;  /* 0x005a701a01007387 */ /* 0x010fe80000100a00 */
        /* <DEDUP_REMOVED lines=9> */
[----:B------:R-:W3:Y:S04]  /*7ee40*/  LDL.LU R26, [R1+0x3e8] ;  /* 0x0003e800011a7983 */ /* 0x000ee80000300800 */
[----:B------:R-:W3:Y:S04]  /*7ee50*/  LDL.LU R27, [R1+0x3ec] ;  /* 0x0003ec00011b7983 */ /* 0x000ee80000300800 */
[----:B------:R-:W-:Y:S04]  /*7ee60*/  STL.64 [R1+0x5a10], R22 ;  /* 0x005a101601007387 */ /* 0x000fe80000100a00 */
[----:B------:R0:W-:Y:S04]  /*7ee70*/  STL.64 [R1+0x5a08], R20 ;  /* 0x005a081401007387 */ /* 0x0001e80000100a00 */
[----:B0-----:R-:W4:Y:S04]  /*7ee80*/  LDL.LU R20, [R1+0x470] ;  /* 0x0004700001147983 */ /* 0x001f280000300800 */
[----:B------:R-:W4:Y:S04]  /*7ee90*/  LDL.LU R21, [R1+0x474] ;  /* 0x0004740001157983 */ /* 0x000f280000300800 */
[----:B------:R-:W4:Y:S04]  /*7eea0*/  LDL.LU R22, [R1+0x478] ;  /* 0x0004780001167983 */ /* 0x000f280000300800 */
[----:B------:R-:W4:Y:S01]  /*7eeb0*/  LDL.LU R23, [R1+0x47c] ;  /* 0x00047c0001177983 */ /* 0x000f220000300800 */
[----:B--2---:R-:W-:Y:S01]  /*7eec0*/  IMAD R14, R14, 0x100, R19 ;  /* 0x000001000e0e7824 */ /* 0x004fe200078e0213 */
[C---:B---3--:R-:W-:Y:S02]  /*7eed0*/  HMMA.16816.F32 R24, R4.reuse, R8, R24 ;  /* 0x000000080418723c */ /* 0x048fe40000001818 */
[----:B----4-:R-:W-:Y:S04]  /*7eee0*/  STL.64 [R1+0x5a48], R22 ;  /* 0x005a481601007387 */ /* 0x010fe80000100a00 */
[----:B------:R0:W-:Y:S04]  /*7eef0*/  STL.64 [R1+0x5a40], R20 ;  /* 0x005a401401007387 */ /* 0x0001e80000100a00 */
[----:B0-----:R-:W2:Y:S04]  /*7ef00*/  LDL.LU R20, [R1+0x100] ;  /* 0x0001000001147983 */ /* 0x001ea80000300800 */
[----:B------:R-:W2:Y:S04]  /*7ef10*/  LDL.LU R21, [R1+0x104] ;  /* 0x0001040001157983 */ /* 0x000ea80000300800 */
[----:B------:R-:W2:Y:S04]  /*7ef20*/  LDL.LU R22, [R1+0x108] ;  /* 0x0001080001167983 */ /* 0x000ea80000300800 */
[----:B------:R-:W2:Y:S04]  /*7ef30*/  LDL.LU R23, [R1+0x10c] ;  /* 0x00010c0001177983 */ /* 0x000ea80000300800 */
[----:B------:R-:W-:Y:S04]  /*7ef40*/  STL [R1+0x5990], R3 ;  /* 0x0059900301007387 */ /* 0x000fe80000100800 */
[----:B------:R-:W3:Y:S04]  /*7ef50*/  LDL.LU R16, [R1+0x4c0] ;  /* 0x0004c00001107983 */ /* 0x000ee80000300800 */
[----:B------:R-:W3:Y:S04]  /*7ef60*/  LDL.LU R17, [R1+0x4c4] ;  /* 0x0004c40001117983 */ /* 0x000ee80000300800 */
[----:B------:R-:W3:Y:S04]  /*7ef70*/  LDL.LU R18, [R1+0x4c8] ;  /* 0x0004c80001127983 */ /* 0x000ee80000300800 */
[----:B------:R-:W3:Y:S04]  /*7ef80*/  LDL.LU R19, [R1+0x4cc] ;  /* 0x0004cc0001137983 */ /* 0x000ee80000300800 */
        /* <DEDUP_REMOVED lines=9> */
[----:B------:R-:W4:Y:S04]  /*7f020*/  LDL.LU.64 R24, [R1+0x5a68] ;  /* 0x005a680001187983 */ /* 0x000f280000300a00 */
[----:B------:R-:W-:Y:S04]  /*7f030*/  STL.64 [R1+0x5988], R10 ;  /* 0x0059880a01007387 */ /* 0x000fe80000100a00 */
[----:B------:R0:W-:Y:S01]  /*7f040*/  STL.64 [R1+0x5980], R8 ;  /* 0x0059800801007387 */ /* 0x0001e20000100a00 */
[----:B------:R-:W-:-:S02]  /*7f050*/  IMAD R15, R0, 0x100, R15 ;  /* 0x00000100000f7824 */ /* 0x000fc400078e020f */
[----:B------:R-:W-:Y:S02]  /*7f060*/  IMAD.MOV.U32 R3, RZ, RZ, R28 ;  /* 0x000000ffff037224 */ /* 0x000fe400078e001c */
[----:B------:R-:W-:Y:S01]  /*7f070*/  IMAD.MOV.U32 R0, RZ, RZ, R29 ;  /* 0x000000ffff007224 */ /* 0x000fe200078e001d */
[----:B0-----:R-:W3:Y:S04]  /*7f080*/  LDL.LU R8, [R1+0x460] ;  /* 0x0004600001087983 */ /* 0x001ee80000300800 */
[----:B------:R-:W3:Y:S04]  /*7f090*/  LDL.LU R9, [R1+0x464] ;  /* 0x0004640001097983 */ /* 0x000ee80000300800 */
[----:B------:R-:W3:Y:S04]  /*7f0a0*/  LDL.LU R10, [R1+0x468] ;  /* 0x00046800010a7983 */ /* 0x000ee80000300800 */
[----:B------:R-:W3:Y:S01]  /*7f0b0*/  LDL.LU R11, [R1+0x46c] ;  /* 0x00046c00010b7983 */ /* 0x000ee20000300800 */
[----:B----4-:R-:W-:Y:S03]  /*7f0c0*/  HMMA.16816.F32 R4, R4, R28, R24 ;  /* 0x0000001c0404723c */ /* 0x010fe60000001818 */
[----:B------:R-:W2:Y:S04]  /*7f0d0*/  LDL.LU.64 R26, [R1+0x5a60] ;  /* 0x005a6000011a7983 */ /* 0x000ea80000300a00 */
[----:B------:R-:W4:-:S15]  /*7f0e0*/  LDL.LU.64 R24, [R1+0x5a58] ;  /* 0x005a580001187983 */ /* 0x000f1e0000300a00 */
[----:B------:R-:W-:-:S01]  /*7f0f0*/  NOP ;  /* 0x0000000000007918 */ /* 0x000fc20000000000 */
[----:B------:R0:W-:Y:S04]  /*7f100*/  STL.64 [R1+0x490], R4 ;  /* 0x0004900401007387 */ /* 0x0001e80000100a00 */
[----:B------:R1:W-:Y:S04]  /*7f110*/  STL.64 [R1+0x498], R6 ;  /* 0x0004980601007387 */ /* 0x0003e80000100a00 */
[----:B------:R-:W3:Y:S04]  /*7f120*/  LDL.LU.64 R28, [R1+0x5a50] ;  /* 0x005a5000011c7983 */ /* 0x000ee80000300a00 */
[----:B0-----:R-:W4:Y:S04]  /*7f130*/  LDL.LU R4, [R1+0x110] ;  /* 0x0001100001047983 */ /* 0x001f280000300800 */
[----:B------:R-:W4:Y:S04]  /*7f140*/  LDL.LU R5, [R1+0x114] ;  /* 0x0001140001057983 */ /* 0x000f280000300800 */
[----:B-1----:R-:W4:Y:S04]  /*7f150*/  LDL.LU R6, [R1+0x118] ;  /* 0x0001180001067983 */ /* 0x002f280000300800 */
[----:B------:R-:W4:Y:S01]  /*7f160*/  LDL.LU R7, [R1+0x11c] ;  /* 0x00011c0001077983 */ /* 0x000f220000300800 */
[----:B------:R-:W-:-:S02]  /*7f170*/  F2FP.F16.E4M3.UNPACK_B R12, R12 ;  /* 0x0000000cff0c723e */ /* 0x000fc400020006ff */
[----:B------:R-:W-:Y:S02]  /*7f180*/  F2FP.F16.E4M3.UNPACK_B R13, R13 ;  /* 0x0000000dff0d723e */ /* 0x000fe400020006ff */
[----:B------:R-:W-:Y:S02]  /*7f190*/  F2FP.F16.E4M3.UNPACK_B R14, R14 ;  /* 0x0000000eff0e723e */ /* 0x000fe400020006ff */
[----:B------:R-:W-:-:S07]  /*7f1a0*/  F2FP.F16.E4M3.UNPACK_B R15, R15 ;  /* 0x0000000fff0f723e */ /* 0x000fce00020006ff */
[----:B----4-:R-:W-:-:S15]  /*7f1b0*/  HMMA.16816.F32 R4, R12, R24, R4 ;  /* 0x000000180c04723c */ /* 0x010fde0000001804 */
[----:B------:R-:W-:-:S08]  /*7f1c0*/  NOP ;  /* 0x0000000000007918 */ /* 0x000fd00000000000 */
[----:B------:R0:W-:Y:S02]  /*7f1d0*/  STL.64 [R1+0x440], R4 ;  /* 0x0004400401007387 */ /* 0x0001e40000100a00 */
[----:B0-----:R-:W-:Y:S02]  /*7f1e0*/  IMAD.MOV.U32 R5, RZ, RZ, R24 ;  /* 0x000000ffff057224 */ /* 0x001fe400078e0018 */
[----:B------:R-:W-:Y:S02]  /*7f1f0*/  IMAD.MOV.U32 R4, RZ, RZ, R25 ;  /* 0x000000ffff047224 */ /* 0x000fe400078e0019 */
[----:B--2---:R-:W-:Y:S01]  /*7f200*/  HMMA.16816.F32 R24, R12, R26, R20 ;  /* 0x0000001a0c18723c */ /* 0x004fe20000001814 */
[----:B------:R-:W-:Y:S04]  /*7f210*/  STL.64 [R1+0x448], R6 ;  /* 0x0004480601007387 */ /* 0x000fe80000100a00 */
[----:B------:R-:W2:Y:S04]  /*7f220*/  LDL.LU.64 R22, [R1+0x5a48] ;  /* 0x005a480001167983 */ /* 0x000ea80000300a00 */
[----:B------:R-:W2:-:S14]  /*7f230*/  LDL.LU.64 R20, [R1+0x5a40] ;  /* 0x005a400001147983 */ /* 0x000e9c0000300a00 */
        /* <DEDUP_REMOVED lines=9> */
[----:B------:R-:W3:Y:S01]  /*7f2d0*/  LDL.LU.64 R24, [R1+0x5a20] ;  /* 0x005a200001187983 */ /* 0x000ee20000300a00 */
[----:B------:R-:W-:-:S02]  /*7f2e0*/  IMAD.MOV.U32 R7, RZ, RZ, R28 ;  /* 0x000000ffff077224 */ /* 0x000fc400078e001c */
[----:B------:R-:W-:Y:S02]  /*7f2f0*/  IMAD.MOV.U32 R6, RZ, RZ, R29 ;  /* 0x000000ffff067224 */ /* 0x000fe400078e001d */
[----:B------:R-:W4:Y:S01]  /*7f300*/  LDL.LU.64 R28, [R1+0x5a18] ;  /* 0x005a1800011c7983 */ /* 0x000f220000300a00 */
[----:B---3--:R-:W-:-:S15]  /*7f310*/  HMMA.16816.F32 R8, R12, R24, R8 ;  /* 0x000000180c08723c */ /* 0x008fde0000001808 */
        /* <DEDUP_REMOVED lines=44> */
[----:B------:R0:W-:Y:S04]  /*7f5e0*/  STL.64 [R1+0x58c8], R20 ;  /* 0x0058c81401007387 */ /* 0x0001e80000100a00 */
[----:B------:R-:W-:Y:S04]  /*7f5f0*/  STL.64 [R1+0x330], R24 ;  /* 0x0003301801007387 */ /* 0x000fe80000100a00 */
[----:B------:R1:W-:Y:S04]  /*7f600*/  STL.64 [R1+0x338], R26 ;  /* 0x0003381a01007387 */ /* 0x0003e80000100a00 */
[----:B0-----:R-:W4:Y:S04]  /*7f610*/  LDL.LU R20, [R1+0x5e0] ;  /* 0x0005e00001147983 */ /* 0x001f280000300800 */
[----:B------:R-:W4:Y:S04]  /*7f620*/  LDL.LU R21, [R1+0x5e4] ;  /* 0x0005e40001157983 */ /* 0x000f280000300800 */
[----:B------:R-:W2:Y:S04]  /*7f630*/  LDL.LU R22, [R1+0x5e8] ;  /* 0x0005e80001167983 */ /* 0x000ea80000300800 */
[----:B------:R-:W2:Y:S01]  /*7f640*/  LDL.LU R23, [R1+0x5ec] ;  /* 0x0005ec0001177983 */ /* 0x000ea20000300800 */
[----:B-1----:R-:W-:-:S02]  /*7f650*/  IMAD.MOV.U32 R26, RZ, RZ, R9 ;  /* 0x000000ffff1a7224 */ /* 0x002fc400078e0009 */
[----:B------:R-:W-:Y:S01]  /*7f660*/  IMAD.MOV.U32 R27, RZ, RZ, R8 ;  /* 0x000000ffff1b7224 */ /* 0x000fe200078e0008 */
[----:B--2---:R-:W-:Y:S04]  /*7f670*/  STL.64 [R1+0x5900], R22 ;  /* 0x0059001601007387 */ /* 0x004fe80000100a00 */
[----:B----4-:R0:W-:Y:S04]  /*7f680*/  STL.64 [R1+0x58f8], R20 ;  /* 0x0058f81401007387 */ /* 0x0101e80000100a00 */
[----:B------:R1:W-:Y:S04]  /*7f690*/  STL.64 [R1+0x5908], R26 ;  /* 0x0059081a01007387 */ /* 0x0003e80000100a00 */
[----:B0-----:R-:W2:Y:S04]  /*7f6a0*/  LDL.LU R20, [R1+0x5c0] ;  /* 0x0005c00001147983 */ /* 0x001ea80000300800 */
[----:B------:R-:W2:Y:S04]  /*7f6b0*/  LDL.LU R21, [R1+0x5c4] ;  /* 0x0005c40001157983 */ /* 0x000ea80000300800 */
[----:B------:R-:W4:Y:S04]  /*7f6c0*/  LDL.LU R22, [R1+0x5c8] ;  /* 0x0005c80001167983 */ /* 0x000f280000300800 */
[----:B------:R-:W4:Y:S04]  /*7f6d0*/  LDL.LU R23, [R1+0x5cc] ;  /* 0x0005cc0001177983 */ /* 0x000f280000300800 */
[----:B-1----:R-:W3:Y:S01]  /*7f6e0*/  LDL.64 R26, [R1+0x18] ;  /* 0x00001800011a7983 */ /* 0x002ee20000100a00 */
[----:B------:R-:W-:-:S02]  /*7f6f0*/  IMAD.MOV.U32 R24, RZ, RZ, R7 ;  /* 0x000000ffff187224 */ /* 0x000fc400078e0007 */
[----:B------:R-:W-:Y:S01]  /*7f700*/  IMAD.MOV.U32 R25, RZ, RZ, R6 ;  /* 0x000000ffff197224 */ /* 0x000fe200078e0006 */
[----:B---3--:R-:W-:Y:S04]  /*7f710*/  STL.64 [R1+0x5938], R26 ;  /* 0x0059381a01007387 */ /* 0x008fe80000100a00 */
[----:B------:R-:W-:Y:S04]  /*7f720*/  STL.64 [R1+0x5930], R24 ;  /* 0x0059301801007387 */ /* 0x000fe80000100a00 */
[----:B----4-:R-:W-:Y:S04]  /*7f730*/  STL.64 [R1+0x5918], R22 ;  /* 0x0059181601007387 */ /* 0x010fe80000100a00 */
[----:B--2---:R0:W-:Y:S04]  /*7f740*/  STL.64 [R1+0x5910], R20 ;  /* 0x0059101401007387 */ /* 0x0041e80000100a00 */
[----:B0-----:R-:W2:Y:S04]  /*7f750*/  LDL.LU R20, [R1+0x5b0] ;  /* 0x0005b00001147983 */ /* 0x001ea80000300800 */
[----:B------:R-:W2:Y:S04]  /*7f760*/  LDL.LU R21, [R1+0x5b4] ;  /* 0x0005b40001157983 */ /* 0x000ea80000300800 */
[----:B------:R-:W3:Y:S04]  /*7f770*/  LDL.LU R22, [R1+0x5b8] ;  /* 0x0005b80001167983 */ /* 0x000ee80000300800 */
[----:B------:R-:W3:Y:S01]  /*7f780*/  LDL.LU R23, [R1+0x5bc] ;  /* 0x0005bc0001177983 */ /* 0x000ee20000300800 */
[----:B------:R-:W-:-:S02]  /*7f790*/  IMAD.MOV.U32 R26, RZ, RZ, R5 ;  /* 0x000000ffff1a7224 */ /* 0x000fc400078e0005 */
[----:B------:R-:W-:Y:S02]  /*7f7a0*/  IMAD.MOV.U32 R27, RZ, RZ, R4 ;  /* 0x000000ffff1b7224 */ /* 0x000fe400078e0004 */
[----:B------:R-:W-:Y:S02]  /*7f7b0*/  IMAD.MOV.U32 R24, RZ, RZ, R3 ;  /* 0x000000ffff187224 */ /* 0x000fe400078e0003 */
[----:B------:R-:W-:Y:S01]  /*7f7c0*/  IMAD.MOV.U32 R25, RZ, RZ, R0 ;  /* 0x000000ffff197224 */ /* 0x000fe200078e0000 */
[----:B------:R-:W-:Y:S04]  /*7f7d0*/  STL.64 [R1+0x5968], R26 ;  /* 0x0059681a01007387 */ /* 0x000fe80000100a00 */
[----:B------:R-:W-:Y:S04]  /*7f7e0*/  STL.64 [R1+0x5960], R24 ;  /* 0x0059601801007387 */ /* 0x000fe80000100a00 */
[----:B---3--:R-:W-:Y:S04]  /*7f7f0*/  STL.64 [R1+0x5928], R22 ;  /* 0x0059281601007387 */ /* 0x008fe80000100a00 */
[----:B--2---:R0:W-:Y:S04]  /*7f800*/  STL.64 [R1+0x5920], R20 ;  /* 0x0059201401007387 */ /* 0x0041e80000100a00 */
[----:B0-----:R-:W2:Y:S04]  /*7f810*/  LDL.LU R20, [R1+0x590] ;  /* 0x0005900001147983 */ /* 0x001ea80000300800 */
[----:B------:R-:W2:Y:S04]  /*7f820*/  LDL.LU R21, [R1+0x594] ;  /* 0x0005940001157983 */ /* 0x000ea80000300800 */
[----:B------:R-:W3:Y:S04]  /*7f830*/  LDL.LU R22, [R1+0x598] ;  /* 0x0005980001167983 */ /* 0x000ee80000300800 */
[----:B------:R-:W3:Y:S04]  /*7f840*/  LDL.LU R23, [R1+0x59c] ;  /* 0x00059c0001177983 */ /* 0x000ee80000300800 */
[----:B------:R-:W4:Y:S04]  /*7f850*/  LDL.LU R8, [R1+0x530] ;  /* 0x0005300001087983 */ /* 0x000f280000300800 */
[----:B------:R-:W4:Y:S04]  /*7f860*/  LDL.LU R9, [R1+0x534] ;  /* 0x0005340001097983 */ /* 0x000f280000300800 */
[----:B------:R-:W2:Y:S04]  /*7f870*/  LDL.LU R10, [R1+0x538] ;  /* 0x00053800010a7983 */ /* 0x000ea80000300800 */
[----:B------:R-:W2:Y:S04]  /*7f880*/  LDL.LU R11, [R1+0x53c] ;  /* 0x00053c00010b7983 */ /* 0x000ea80000300800 */
[----:B--2---:R-:W-:Y:S04]  /*7f890*/  STL.64 [R1+0x59a0], R10 ;  /* 0x0059a00a01007387 */ /* 0x004fe80000100a00 */
[----:B----4-:R0:W-:Y:S04]  /*7f8a0*/  STL.64 [R1+0x5998], R8 ;  /* 0x0059980801007387 */ /* 0x0101e80000100a00 */
[----:B0-----:R-:W2:Y:S04]  /*7f8b0*/  LDL.LU R8, [R1+0x4f0] ;  /* 0x0004f00001087983 */ /* 0x001ea80000300800 */
[----:B------:R-:W2:Y:S04]  /*7f8c0*/  LDL.LU R9, [R1+0x4f4] ;  /* 0x0004f40001097983 */ /* 0x000ea80000300800 */
[----:B------:R-:W4:Y:S04]  /*7f8d0*/  LDL.LU R10, [R1+0x4f8] ;  /* 0x0004f800010a7983 */ /* 0x000f280000300800 */
[----:B------:R-:W4:Y:S04]  /*7f8e0*/  LDL.LU R11, [R1+0x4fc] ;  /* 0x0004fc00010b7983 */ /* 0x000f280000300800 */
[----:B----4-:R-:W-:Y:S04]  /*7f8f0*/  STL.64 [R1+0x59b0], R10 ;  /* 0x0059b00a01007387 */ /* 0x010fe80000100a00 */
        /* <DEDUP_REMOVED lines=9> */
[----:B------:R-:W4:Y:S04]  /*7f990*/  LDL.LU R7, [R1+0x1a0c] ;  /* 0x001a0c0001077983 */ /* 0x000f280000300800 */
[----:B------:R-:W4:Y:S04]  /*7f9a0*/  LDL.LU R0, [R1+0x1a08] ;  /* 0x001a080001007983 */ /* 0x000f280000300800 */
[----:B------:R-:W3:Y:S04]  /*7f9b0*/  LDL.LU R24, [R1+0x570] ;  /* 0x0005700001187983 */ /* 0x000ee80000300800 */
[----:B------:R-:W3:Y:S04]  /*7f9c0*/  LDL.LU R25, [R1+0x574] ;  /* 0x0005740001197983 */ /* 0x000ee80000300800 */
[----:B------:R-:W2:Y:S04]  /*7f9d0*/  LDL.LU R26, [R1+0x578] ;  /* 0x00057800011a7983 */ /* 0x000ea80000300800 */
[----:B------:R-:W2:Y:S04]  /*7f9e0*/  LDL.LU R27, [R1+0x57c] ;  /* 0x00057c00011b7983 */ /* 0x000ea80000300800 */
[----:B--2---:R-:W-:Y:S04]  /*7f9f0*/  STL.64 [R1+0x5978], R26 ;  /* 0x0059781a01007387 */ /* 0x004fe80000100a00 */
[----:B---3--:R0:W-:Y:S04]  /*7fa00*/  STL.64 [R1+0x5970], R24 ;  /* 0x0059701801007387 */ /* 0x0081e80000100a00 */
        /* <DEDUP_REMOVED lines=8> */
[----:B------:R-:W4:Y:S04]  /*7fa90*/  LDL.LU R22, [R1+0x588] ;  /* 0x0005880001167983 */ /* 0x000f280000300800 */
[----:B------:R-:W4:Y:S01]  /*7faa0*/  LDL.LU R23, [R1+0x58c] ;  /* 0x00058c0001177983 */ /* 0x000f220000300800 */
[C---:B------:R-:W-:Y:S03]  /*7fab0*/  HMMA.16816.F32 R8, R12.reuse, R18, R8 ;  /* 0x000000120c08723c */ /* 0x040fe60000001808 */
        /* <DEDUP_REMOVED lines=8> */
[----:B0-----:R-:W4:Y:S04]  /*7fb40*/  LDL.LU.64 R10, [R1+0x59b0] ;  /* 0x0059b000010a7983 */ /* 0x001f280000300a00 */
[----:B------:R-:W4:Y:S01]  /*7fb50*/  LDL.LU.64 R8, [R1+0x59a8] ;  /* 0x0059a80001087983 */ /* 0x000f220000300a00 */
[----:B------:R-:W-:Y:S01]  /*7fb60*/  IMAD R4, R4, 0x100, R3 ;  /* 0x0000010004047824 */ /* 0x000fe200078e0203 */
[----:B----4-:R-:W-:-:S15]  /*7fb70*/  HMMA.16816.F32 R8, R12, R16, R8 ;  /* 0x000000100c08723c */ /* 0x010fde0000001808 */
[----:B------:R-:W-:-:S08]  /*7fb80*/  NOP ;  /* 0x0000000000007918 */ /* 0x000fd00000000000 */
[----:B------:R-:W-:Y:S04]  /*7fb90*/  STL.64 [R1+0x310], R8 ;  /* 0x0003100801007387 */ /* 0x000fe80000100a00 */
[----:B------:R0:W-:Y:S04]  /*7fba0*/  STL.64 [R1+0x318], R10 ;  /* 0x0003180a01007387 */ /* 0x0001e80000100a00 */
[----:B0-----:R-:W4:Y:S04]  /*7fbb0*/  LDL.LU.64 R10, [R1+0x59a0] ;  /* 0x0059a000010a7983 */ /* 0x001f280000300a00 */
[----:B------:R-:W4:Y:S04]  /*7fbc0*/  LDL.LU.64 R8, [R1+0x5998] ;  /* 0x0059980001087983 */ /* 0x000f280000300a00 */
[----:B------:R0:W-:Y:S04]  /*7fbd0*/  STL.64 [R1+0x58b0], R18 ;  /* 0x0058b01201007387 */ /* 0x0001e80000100a00 */
[----:B0-----:R-:W3:Y:S04]  /*7fbe0*/  LDL.64 R18, [R1] ;  /* 0x0000000001127983 */ /* 0x001ee80000100a00 */
[----:B------:R0:W-:Y:S04]  /*7fbf0*/  STL.64 [R1+0x58a8], R16 ;  /* 0x0058a81001007387 */ /* 0x0001e80000100a00 */
[----:B0-----:R-:W3:Y:S04]  /*7fc00*/  LDL.LU R16, [R1+0x19fc] ;  /* 0x0019fc0001107983 */ /* 0x001ee80000300800 */
[----:B------:R-:W3:Y:S04]  /*7fc10*/  LDL.LU R17, [R1+0x1a04] ;  /* 0x001a040001117983 */ /* 0x000ee80000300800 */
[----:B------:R-:W4:Y:S02]  /*7fc20*/  LDL.LU R3, [R1+0x5990] ;  /* 0x0059900001037983 */ /* 0x000f240000300800 */
[----:B----4-:R-:W-:-:S15]  /*7fc30*/  HMMA.16816.F32 R8, R12, R2, R8 ;  /* 0x000000020c08723c */ /* 0x010fde0000001808 */
[----:B------:R-:W-:-:S08]  /*7fc40*/  NOP ;  /* 0x0000000000007918 */ /* 0x000fd00000000000 */
[----:B------:R-:W-:Y:S04]  /*7fc50*/  STL.64 [R1+0x300], R8 ;  /* 0x0003000801007387 */ /* 0x000fe80000100a00 */
[----:B------:R0:W-:Y:S04]  /*7fc60*/  STL.64 [R1+0x308], R10 ;  /* 0x0003080a01007387 */ /* 0x0001e80000100a00 */
[----:B0-----:R-:W4:Y:S04]  /*7fc70*/  LDL.LU.64 R10, [R1+0x5988] ;  /* 0x00598800010a7983 */ /* 0x001f280000300a00 */
[----:B------:R-:W2:Y:S04]  /*7fc80*/  LDL.LU.64 R8, [R1+0x5980] ;  /* 0x0059800001087983 */ /* 0x000ea80000300a00 */
[----:B------:R-:W-:Y:S04]  /*7fc90*/  STL [R1+0x5884], R2 ;  /* 0x0058840201007387 */ /* 0x000fe80000100800 */
[----:B------:R-:W-:Y:S01]  /*7fca0*/  STL [R1+0x5880], R3 ;  /* 0x0058800301007387 */ /* 0x000fe20000100800 */
[----:B--2---:R-:W-:-:S15]  /*7fcb0*/  HMMA.16816.F32 R24, R12, R8, R24 ;  /* 0x000000080c18723c */ /* 0x004fde0000001818 */
[----:B------:R-:W-:-:S08]  /*7fcc0*/  NOP ;  /* 0x0000000000007918 */ /* 0x000fd00000000000 */
[----:B------:R-:W-:Y:S04]  /*7fcd0*/  STL.64 [R1+0x430], R24 ;  /* 0x0004301801007387 */ /* 0x000fe80000100a00 */
[----:B------:R0:W-:Y:S04]  /*7fce0*/  STL.64 [R1+0x438], R26 ;  /* 0x0004381a01007387 */ /* 0x0001e80000100a00 */
[----:B0-----:R-:W4:Y:S04]  /*7fcf0*/  LDL.LU.64 R26, [R1+0x5978] ;  /* 0x00597800011a7983 */ /* 0x001f280000300a00 */
[----:B------:R-:W4:Y:S04]  /*7fd00*/  LDL.LU.64 R24, [R1+0x5970] ;  /* 0x0059700001187983 */ /* 0x000f280000300a00 */
[----:B------:R-:W-:Y:S04]  /*7fd10*/  STL [R1+0x5868], R8 ;  /* 0x0058680801007387 */ /* 0x000fe80000100800 */
[----:B------:R-:W-:Y:S01]  /*7fd20*/  STL [R1+0x5864], R9 ;  /* 0x0058640901007387 */ /* 0x000fe20000100800 */
[----:B----4-:R-:W-:-:S15]  /*7fd30*/  HMMA.16816.F32 R24, R12, R10, R24 ;  /* 0x0000000a0c18723c */ /* 0x010fde0000001818 */
[----:B------:R-:W-:-:S08]  /*7fd40*/  NOP ;  /* 0x0000000000007918 */ /* 0x000fd00000000000 */
[----:B------:R-:W-:Y:S04]  /*7fd50*/  STL.64 [R1+0x420], R24 ;  /* 0x0004201801007387 */ /* 0x000fe80000100a00 */
[----:B------:R0:W-:Y:S04]  /*7fd60*/  STL.64 [R1+0x428], R26 ;  /* 0x0004281a01007387 */ /* 0x0001e80000100a00 */
[----:B0-----:R-:W2:Y:S04]  /*7fd70*/  LDL.LU.64 R26, [R1+0x5968] ;  /* 0x00596800011a7983 */ /* 0x001ea80000300a00 */
[----:B------:R-:W4:Y:S01]  /*7fd80*/  LDL.LU.64 R24, [R1+0x5960] ;  /* 0x0059600001187983 */ /* 0x000f220000300a00 */
[----:B---3--:R-:W-:-:S02]  /*7fd90*/  IMAD R5, R5, 0x100, R16 ;  /* 0x0000010005057824 */ /* 0x008fc400078e0210 */
[----:B------:R-:W-:Y:S02]  /*7fda0*/  IMAD R6, R6, 0x100, R17 ;  /* 0x0000010006067824 */ /* 0x000fe400078e0211 */
[----:B------:R-:W-:Y:S01]  /*7fdb0*/  IMAD R7, R0, 0x100, R7 ;  /* 0x0000010000077824 */ /* 0x000fe200078e0207 */
[----:B------:R-:W-:Y:S01]  /*7fdc0*/  F2FP.F16.E4M3.UNPACK_B R4, R4 ;  /* 0x00000004ff04723e */ /* 0x000fe200020006ff */
[----:B----4-:R-:W-:Y:S01]  /*7fdd0*/  HMMA.16816.F32 R12, R12, R24, R20 ;  /* 0x000000180c0c723c */ /* 0x010fe20000001814 */
[----:B------:R-:W2:Y:S04]  /*7fde0*/  LDL.LU.64 R22, [R1+0x5958] ;  /* 0x0059580001167983 */ /* 0x000ea80000300a00 */
[----:B------:R-:W2:Y:S01]  /*7fdf0*/  LDL.LU.64 R20, [R1+0x5950] ;  /* 0x0059500001147983 */ /* 0x000ea20000300a00 */
[----:B------:R-:W-:-:S02]  /*7fe00*/  F2FP.F16.E4M3.UNPACK_B R5, R5 ;  /* 0x00000005ff05723e */ /* 0x000fc400020006ff */
[----:B------:R-:W-:Y:S02]  /*7fe10*/  F2FP.F16.E4M3.UNPACK_B R6, R6 ;  /* 0x00000006ff06723e */ /* 0x000fe400020006ff */
[----:B------:R-:W-:-:S13]  /*7fe20*/  F2FP.F16.E4M3.UNPACK_B R7, R7 ;  /* 0x00000007ff07723e */ /* 0x000fda00020006ff */
[----:B------:R0:W-:Y:S04]  /*7fe30*/  STL.64 [R1+0x2f0], R12 ;  /* 0x0002f00c01007387 */ /* 0x0001e80000100a00 */
[----:B------:R1:W-:Y:S04]  /*7fe40*/  STL.64 [R1+0x2f8], R14 ;  /* 0x0002f80e01007387 */ /* 0x0003e80000100a00 */
[----:B0-----:R-:W3:Y:S04]  /*7fe50*/  LDL.LU R12, [R1+0x5d0] ;  /* 0x0005d000010c7983 */ /* 0x001ee80000300800 */
[----:B------:R-:W3:Y:S04]  /*7fe60*/  LDL.LU R13, [R1+0x5d4] ;  /* 0x0005d400010d7983 */ /* 0x000ee80000300800 */
[----:B-1----:R-:W3:Y:S04]  /*7fe70*/  LDL.LU R14, [R1+0x5d8] ;  /* 0x0005d800010e7983 */ /* 0x002ee80000300800 */
[----:B------:R-:W3:Y:S01]  /*7fe80*/  LDL.LU R15, [R1+0x5dc] ;  /* 0x0005dc00010f7983 */ /* 0x000ee20000300800 */
[----:B--2---:R-:W-:Y:S03]  /*7fe90*/  HMMA.16816.F32 R24, R4, R26, R20 ;  /* 0x0000001a0418723c */ /* 0x004fe60000001814 */
[----:B------:R-:W2:Y:S04]  /*7fea0*/  LDL.LU.64 R22, [R1+0x5948] ;  /* 0x0059480001167983 */ /* 0x000ea80000300a00 */
[----:B------:R-:W2:-:S15]  /*7feb0*/  LDL.LU.64 R20, [R1+0x5940] ;  /* 0x0059400001147983 */ /* 0x000e9e0000300a00 */
[----:B------:R-:W-:-:S01]  /*7fec0*/  NOP ;  /* 0x0000000000007918 */ /* 0x000fc20000000000 */
[----:B------:R-:W-:Y:S04]  /*7fed0*/  STL.64 [R1+0x2e0], R24 ;  /* 0x0002e01801007387 */ /* 0x000fe80000100a00 */
[----:B------:R0:W-:Y:S04]  /*7fee0*/  STL.64 [R1+0x2e8], R26 ;  /* 0x0002e81a01007387 */ /* 0x0001e80000100a00 */
[----:B0-----:R-:W2:Y:S04]  /*7fef0*/  LDL.LU.64 R26, [R1+0x5938] ;  /* 0x00593800011a7983 */ /* 0x001ea80000300a00 */
[----:B------:R-:W4:Y:S01]  /*7ff00*/  LDL.LU.64 R24, [R1+0x5930] ;  /* 0x0059300001187983 */ /* 0x000f220000300a00 */
[----:B--2---:R-:W-:-:S15]  /*7ff10*/  HMMA.16816.F32 R20, R4, R26, R20 ;  /* 0x0000001a0414723c */ /* 0x004fde0000001814 */
[----:B------:R-:W-:-:S08]  /*7ff20*/  NOP ;  /* 0x0000000000007918 */ /* 0x000fd00000000000 */
[----:B------:R-:W-:Y:S04]  /*7ff30*/  STL.64 [R1+0x2d0], R20 ;  /* 0x0002d01401007387 */ /* 0x000fe80000100a00 */
[----:B------:R0:W-:Y:S04]  /*7ff40*/  STL.64 [R1+0x2d8], R22 ;  /* 0x0002d81601007387 */ /* 0x0001e80000100a00 */
[----:B0-----:R-:W4:Y:S04]  /*7ff50*/  LDL.LU.64 R22, [R1+0x5928] ;  /* 0x0059280001167983 */ /* 0x001f280000300a00 */
[----:B------:R-:W4:Y:S01]  /*7ff60*/  LDL.LU.64 R20, [R1+0x5920] ;  /* 0x0059200001147983 */ /* 0x000f220000300a00 */
[----:B------:R-:W-:-:S05]  /*7ff70*/  IMAD.MOV.U32 R0, RZ, RZ, R27 ;  /* 0x000000ffff007224 */ /* 0x000fca00078e001b */
[----:B------:R-:W-:Y:S01]  /*7ff80*/  STL [R1+0x5860], R0 ;  /* 0x0058600001007387 */ /* 0x000fe20000100800 */
[----:B----4-:R-:W-:Y:S03]  /*7ff90*/  HMMA.16816.F32 R24, R4, R24, R20 ;  /* 0x000000180418723c */ /* 0x010fe60000001814 */
[----:B------:R-:W2:Y:S04]  /*7ffa0*/  LDL.LU.64 R22, [R1+0x5918] ;  /* 0x0059180001167983 */ /* 0x000ea80000300a00 */
[----:B------:R-:W2:-:S15]  /*7ffb0*/  LDL.LU.64 R20, [R1+0x5910] ;  /* 0x0059100001147983 */ /* 0x000e9e0000300a00 */
[----:B------:R-:W-:-:S01]  /*7ffc0*/  NOP ;  /* 0x0000000000007918 */ /* 0x000fc20000000000 */
        /* <DEDUP_REMOVED lines=8> */
[----:B------:R-:W-:Y:S04]  /*80050*/  STL.64 [R1+0x2b0], R24 ;  /* 0x0002b01801007387 */ /* 0x000fe80000100a00 */
[----:B------:R0:W-:Y:S04]  /*80060*/  STL.64 [R1+0x2b8], R26 ;  /* 0x0002b81a01007387 */ /* 0x0001e80000100a00 */
[----:B0-----:R-:W3:Y:S04]  /*80070*/  LDL.LU.64 R26, [R1+0x58f0] ;  /* 0x0058f000011a7983 */ /* 0x001ee80000300a00 */
[----:B------:R-:W4:Y:S04]  /*80080*/  LDL.LU.64 R24, [R1+0x58e8] ;  /* 0x0058e80001187983 */ /* 0x000f280000300a00 */
[----:B------:R-:W-:Y:S04]  /*80090*/  STL.64 [R1+0x2a0], R12 ;  /* 0x0002a00c01007387 */ /* 0x000fe80000100a00 */
[----:B------:R2:W-:Y:S04]  /*800a0*/  STL.64 [R1+0x2a8], R14 ;  /* 0x0002a80e01007387 */ /* 0x0005e80000100a00 */
[----:B------:R-:W3:Y:S01]  /*800b0*/  LDL.LU R16, [R1+0x640] ;  /* 0x0006400001107983 */ /* 0x000ee20000300800 */
[----:B------:R-:W-:Y:S01]  /*800c0*/  IMAD.MOV.U32 R0, RZ, RZ, R19 ;  /* 0x000000ffff007224 */ /* 0x000fe200078e0013 */
[----:B--2---:R-:W-:-:S15]  /*800d0*/  HMMA.16816.F32 R12, R4, R28, R20 ;  /* 0x0000001c040c723c */ /* 0x004fde0000001814 */
[----:B------:R-:W-:-:S08]  /*800e0*/  NOP ;  /* 0x0000000000007918 */ /* 0x000fd00000000000 */
[----:B------:R-:W-:Y:S04]  /*800f0*/  STL.64 [R1+0x290], R12 ;  /* 0x0002900c01007387 */ /* 0x000fe80000100a00 */
[----:B------:R-:W-:Y:S04]  /*80100*/  STL.64 [R1+0x298], R14 ;  /* 0x0002980e01007387 */ /* 0x000fe80000100a00 */
[----:B------:R-:W3:Y:S04]  /*80110*/  LDL.LU R17, [R1+0x644] ;  /* 0x0006440001117983 */ /* 0x000ee80000300800 */
[----:B------:R-:W2:Y:S04]  /*80120*/  LDL.LU R18, [R1+0x648] ;  /* 0x0006480001127983 */ /* 0x000ea80000300800 */
        /* <DEDUP_REMOVED lines=113> */
[----:B------:R-:W-:Y:S04]  /*80840*/  STL [R1+0x577c], R8 ;  /* 0x00577c0801007387 */ /* 0x000fe80000100800 */
[----:B------:R-:W-:-:S13]  /*80850*/  STL [R1+0x5778], R9 ;  /* 0x0057780901007387 */ /* 0x000fda0000100800 */
[----:B------:R-:W-:Y:S04]  /*80860*/  STL.64 [R1+0x410], R16 ;  /* 0x0004101001007387 */ /* 0x000fe80000100a00 */
[----:B------:R4:W-:Y:S02]  /*80870*/  STL.64 [R1+0x418], R18 ;  /* 0x0004181201007387 */ /* 0x0009e40000100a00 */
[C---:B----4-:R-:W-:Y:S06]  /*80880*/  HMMA.16816.F32 R16, R4.reuse, R10, R20 ;  /* 0x0000000a0410723c */ /* 0x050fec0000001814 */
[----:B------:R-:W-:Y:S01]  /*80890*/  HMMA.16816.F32 R4, R4, R28, R24 ;  /* 0x0000001c0404723c */ /* 0x000fe20000001818 */
[----:B------:R-:W-:Y:S04]  /*808a0*/  STL [R1+0x5784], R10 ;  /* 0x0057840a01007387 */ /* 0x000fe80000100800 */
[----:B------:R-:W-:-:S12]  /*808b0*/  STL [R1+0x5780], R11 ;  /* 0x0057800b01007387 */ /* 0x000fd80000100800 */
[----:B------:R0:W-:Y:S04]  /*808c0*/  STL.64 [R1+0x400], R16 ;  /* 0x0004001001007387 */ /* 0x0001e80000100a00 */
[----:B------:R1:W-:Y:S04]  /*808d0*/  STL.64 [R1+0x408], R18 ;  /* 0x0004081201007387 */ /* 0x0003e80000100a00 */
[----:B0-----:R-:W2:Y:S04]  /*808e0*/  LDL.LU R16, [R1+0x790] ;  /* 0x0007900001107983 */ /* 0x001ea80000300800 */
[----:B------:R-:W-:Y:S04]  /*808f0*/  STL.64 [R1+0x210], R4 ;  /* 0x0002100401007387 */ /* 0x000fe80000100a00 */
[----:B------:R-:W-:Y:S04]  /*80900*/  STL.64 [R1+0x218], R6 ;  /* 0x0002180601007387 */ /* 0x000fe80000100a00 */
        /* <DEDUP_REMOVED lines=14> */
[----:B------:R-:W3:Y:S04]  /*809f0*/  LDL.LU R19, [R1+0x74c] ;  /* 0x00074c0001137983 */ /* 0x000ee80000300800 */
[----:B---3--:R0:W-:Y:S04]  /*80a00*/  STL.64 [R1+0x5808], R18 ;  /* 0x0058081201007387 */ /* 0x0081e80000100a00 */
[----:B--2---:R1:W-:Y:S04]  /*80a10*/  STL.64 [R1+0x5800], R16 ;  /* 0x0058001001007387 */ /* 0x0043e80000100a00 */
[----:B------:R-:W2:Y:S04]  /*80a20*/  LDL.LU R24, [R1+0x730] ;  /* 0x0007300001187983 */ /* 0x000ea80000300800 */
[----:B------:R-:W2:Y:S04]  /*80a30*/  LDL.LU R25, [R1+0x734] ;  /* 0x0007340001197983 */ /* 0x000ea80000300800 */
[----:B------:R-:W3:Y:S04]  /*80a40*/  LDL.LU R26, [R1+0x738] ;  /* 0x00073800011a7983 */ /* 0x000ee80000300800 */
[----:B------:R-:W3:Y:S01]  /*80a50*/  LDL.LU R27, [R1+0x73c] ;  /* 0x00073c00011b7983 */ /* 0x000ee20000300800 */
[----:B0-----:R-:W-:-:S03]  /*80a60*/  IMAD.MOV.U32 R19, RZ, RZ, R0 ;  /* 0x000000ffff137224 */ /* 0x001fc600078e0000 */
[----:B---3--:R-:W-:Y:S04]  /*80a70*/  STL.64 [R1+0x5818], R26 ;  /* 0x0058181a01007387 */ /* 0x008fe80000100a00 */
[----:B--2---:R0:W-:Y:S04]  /*80a80*/  STL.64 [R1+0x5810], R24 ;  /* 0x0058101801007387 */ /* 0x0041e80000100a00 */
[----:B------:R-:W2:Y:S04]  /*80a90*/  LDL R18, [R1] ;  /* 0x0000000001127983 */ /* 0x000ea80000100800 */
[----:B------:R-:W3:Y:S04]  /*80aa0*/  LDL.LU R0, [R1+0x5860] ;  /* 0x0058600001007983 */ /* 0x000ee80000300800 */
[----:B-1----:R-:W4:Y:S04]  /*80ab0*/  LDL.64 R16, [R1+0x8] ;  /* 0x0000080001107983 */ /* 0x002f280000100a00 */
[----:B--2---:R-:W-:Y:S04]  /*80ac0*/  STL.64 [R1+0x5838], R18 ;  /* 0x0058381201007387 */ /* 0x004fe80000100a00 */
[----:B----4-:R1:W-:Y:S04]  /*80ad0*/  STL.64 [R1+0x5830], R16 ;  /* 0x0058301001007387 */ /* 0x0103e80000100a00 */
[----:B0-----:R-:W2:Y:S04]  /*80ae0*/  LDL.LU R24, [R1+0x720] ;  /* 0x0007200001187983 */ /* 0x001ea80000300800 */
[----:B------:R-:W2:Y:S04]  /*80af0*/  LDL.LU R25, [R1+0x724] ;  /* 0x0007240001197983 */ /* 0x000ea80000300800 */
[----:B------:R-:W4:Y:S04]  /*80b00*/  LDL.LU R26, [R1+0x728] ;  /* 0x00072800011a7983 */ /* 0x000f280000300800 */
[----:B------:R-:W4:Y:S04]  /*80b10*/  LDL.LU R27, [R1+0x72c] ;  /* 0x00072c00011b7983 */ /* 0x000f280000300800 */
[----:B-1----:R-:W2:Y:S04]  /*80b20*/  LDL.LU R16, [R1+0x700] ;  /* 0x0007000001107983 */ /* 0x002ea80000300800 */
[----:B------:R-:W2:Y:S04]  /*80b30*/  LDL.LU R17, [R1+0x704] ;  /* 0x0007040001117983 */ /* 0x000ea80000300800 */
[----:B------:R-:W4:Y:S04]  /*80b40*/  LDL.LU R18, [R1+0x708] ;  /* 0x0007080001127983 */ /* 0x000f280000300800 */
[----:B------:R-:W4:Y:S04]  /*80b50*/  LDL.LU R19, [R1+0x70c] ;  /* 0x00070c0001137983 */ /* 0x000f280000300800 */
[----:B------:R-:W2:Y:S01]  /*80b60*/  LDL R10, [R1+0x18] ;  /* 0x00001800010a7983 */ /* 0x000ea20000100800 */
[----:B---3--:R-:W-:-:S05]  /*80b70*/  IMAD.MOV.U32 R11, RZ, RZ, R0 ;  /* 0x000000ffff0b7224 */ /* 0x008fca00078e0000 */
[----:B--2---:R0:W-:Y:S04]  /*80b80*/  STL.64 [R1+0x5858], R10 ;  /* 0x0058580a01007387 */ /* 0x0041e80000100a00 */
[----:B------:R-:W2:Y:S04]  /*80b90*/  LDL.LU R8, [R1+0x6d0] ;  /* 0x0006d00001087983 */ /* 0x000ea80000300800 */
[----:B------:R-:W2:Y:S04]  /*80ba0*/  LDL.LU R9, [R1+0x6d4] ;  /* 0x0006d40001097983 */ /* 0x000ea80000300800 */
[----:B0-----:R-:W2:Y:S04]  /*80bb0*/  LDL.LU R10, [R1+0x6d8] ;  /* 0x0006d800010a7983 */ /* 0x001ea80000300800 */
[----:B------:R-:W2:Y:S04]  /*80bc0*/  LDL.LU R11, [R1+0x6dc] ;  /* 0x0006dc00010b7983 */ /* 0x000ea80000300800 */
[----:B------:R-:W2:Y:S04]  /*80bd0*/  LDL.64 R28, [R1+0x28] ;  /* 0x00002800011c7983 */ /* 0x000ea80000100a00 */
[----:B----4-:R-:W-:Y:S04]  /*80be0*/  STL.64 [R1+0x5848], R18 ;  /* 0x0058481201007387 */ /* 0x010fe80000100a00 */
[----:B------:R0:W-:Y:S04]  /*80bf0*/  STL.64 [R1+0x5840], R16 ;  /* 0x0058401001007387 */ /* 0x0001e80000100a00 */
        /* <DEDUP_REMOVED lines=14> */
[----:B------:R-:W2:Y:S04]  /*80ce0*/  LDL.LU R4, [R1+0x1a30] ;  /* 0x001a300001047983 */ /* 0x000ea80000300800 */
[----:B------:R-:W2:Y:S04]  /*80cf0*/  LDL.LU R5, [R1+0x1a38] ;  /* 0x001a380001057983 */ /* 0x000ea80000300800 */
[----:B------:R-:W3:Y:S04]  /*80d00*/  LDL.LU R6, [R1+0x1a40] ;  /* 0x001a400001067983 */ /* 0x000ee80000300800 */
[----:B------:R-:W3:Y:S01]  /*80d10*/  LDL.LU R7, [R1+0x1a48] ;  /* 0x001a480001077983 */ /* 0x000ee20000300800 */
[----:B------:R-:W-:-:S02]  /*80d20*/  F2FP.F16.E4M3.UNPACK_B R12, R12 ;  /* 0x0000000cff0c723e */ /* 0x000fc400020006ff */
[----:B------:R-:W-:Y:S02]  /*80d30*/  F2FP.F16.E4M3.UNPACK_B R13, R13 ;  /* 0x0000000dff0d723e */ /* 0x000fe400020006ff */
[----:B------:R-:W-:Y:S02]  /*80d40*/  F2FP.F16.E4M3.UNPACK_B R14, R14 ;  /* 0x0000000eff0e723e */ /* 0x000fe400020006ff */
[----:B------:R-:W-:Y:S01]  /*80d50*/  F2FP.F16.E4M3.UNPACK_B R15, R15 ;  /* 0x0000000fff0f723e */ /* 0x000fe200020006ff */
[----:B---3--:R-:W-:Y:S04]  /*80d60*/  STL.64 [R1+0x5798], R6 ;  /* 0x0057980601007387 */ /* 0x008fe80000100a00 */
[----:B--2---:R0:W-:Y:S04]  /*80d70*/  STL.64 [R1+0x5790], R4 ;  /* 0x0057900401007387 */ /* 0x0041e80000100a00 */
[----:B0-----:R-:W2:Y:S04]  /*80d80*/  LDL.LU R4, [R1+0x7b0] ;  /* 0x0007b00001047983 */ /* 0x001ea80000300800 */
[----:B------:R-:W2:Y:S04]  /*80d90*/  LDL.LU R5, [R1+0x7b4] ;  /* 0x0007b40001057983 */ /* 0x000ea80000300800 */
[----:B------:R-:W3:Y:S04]  /*80da0*/  LDL.LU R6, [R1+0x7b8] ;  /* 0x0007b80001067983 */ /* 0x000ee80000300800 */
[----:B------:R-:W3:Y:S01]  /*80db0*/  LDL.LU R7, [R1+0x7bc] ;  /* 0x0007bc0001077983 */ /* 0x000ee20000300800 */
[----:B------:R-:W-:Y:S03]  /*80dc0*/  HMMA.16816.F32 R8, R12, R28, R8 ;  /* 0x0000001c0c08723c */ /* 0x000fe60000001808 */
        /* <DEDUP_REMOVED lines=8> */
[----:B0-----:R-:W3:Y:S01]  /*80e50*/  LDL.LU.64 R10, [R1+0x5858] ;  /* 0x00585800010a7983 */ /* 0x001ee20000300a00 */
[----:B------:R-:W-:-:S02]  /*80e60*/  IMAD.MOV.U32 R9, RZ, RZ, R28 ;  /* 0x000000ffff097224 */ /* 0x000fc400078e001c */
[----:B------:R-:W-:Y:S02]  /*80e70*/  IMAD.MOV.U32 R0, RZ, RZ, R29 ;  /* 0x000000ffff007224 */ /* 0x000fe400078e001d */
[----:B------:R-:W2:Y:S04]  /*80e80*/  LDL.LU.64 R28, [R1+0x5850] ;  /* 0x00585000011c7983 */ /* 0x000ea80000300a00 */
[----:B------:R0:W-:Y:S04]  /*80e90*/  STL [R1+0x5788], R9 ;  /* 0x0057880901007387 */ /* 0x0001e80000100800 */
[----:B0-----:R-:W4:Y:S01]  /*80ea0*/  LDL.64 R8, [R1+0x10] ;  /* 0x0000100001087983 */ /* 0x001f220000100a00 */
        /* <DEDUP_REMOVED lines=11> */
[----:B------:R-:W4:Y:S02]  /*80f60*/  LDL.LU.64 R16, [R1+0x5830] ;  /* 0x0058300001107983 */ /* 0x000f240000300a00 */
[----:B----4-:R-:W-:-:S15]  /*80f70*/  HMMA.16816.F32 R24, R12, R16, R24 ;  /* 0x000000100c18723c */ /* 0x010fde0000001818 */
[----:B------:R-:W-:-:S08]  /*80f80*/  NOP ;  /* 0x0000000000007918 */ /* 0x000fd00000000000 */
[----:B------:R-:W-:Y:S04]  /*80f90*/  STL.64 [R1+0x1d0], R24 ;  /* 0x0001d01801007387 */ /* 0x000fe80000100a00 */
[----:B------:R0:W-:Y:S04]  /*80fa0*/  STL.64 [R1+0x1d8], R26 ;  /* 0x0001d81a01007387 */ /* 0x0001e80000100a00 */
[----:B0-----:R-:W3:Y:S04]  /*80fb0*/  LDL.LU.64 R26, [R1+0x5828] ;  /* 0x00582800011a7983 */ /* 0x001ee80000300a00 */
[----:B------:R-:W3:Y:S01]  /*80fc0*/  LDL.LU.64 R24, [R1+0x5820] ;  /* 0x0058200001187983 */ /* 0x000ee20000300a00 */
[----:B------:R-:W-:-:S02]  /*80fd0*/  IMAD.MOV.U32 R11, RZ, RZ, R8 ;  /* 0x000000ffff0b7224 */ /* 0x000fc400078e0008 */
[----:B------:R-:W-:Y:S02]  /*80fe0*/  IMAD.MOV.U32 R8, RZ, RZ, R9 ;  /* 0x000000ffff087224 */ /* 0x000fe400078e0009 */
[----:B------:R-:W-:Y:S02]  /*80ff0*/  IMAD.MOV.U32 R9, RZ, RZ, R16 ;  /* 0x000000ffff097224 */ /* 0x000fe400078e0010 */
[----:B------:R-:W-:Y:S02]  /*81000*/  IMAD.MOV.U32 R10, RZ, RZ, R17 ;  /* 0x000000ffff0a7224 */ /* 0x000fe400078e0011 */
[----:B---3--:R-:W-:Y:S01]  /*81010*/  HMMA.16816.F32 R16, R12, R18, R24 ;  /* 0x000000120c10723c */ /* 0x008fe20000001818 */
[----:B------:R-:W2:Y:S04]  /*81020*/  LDL.LU.64 R26, [R1+0x5818] ;  /* 0x00581800011a7983 */ /* 0x000ea80000300a00 */
[----:B------:R-:W2:-:S15]  /*81030*/  LDL.LU.64 R24, [R1+0x5810] ;  /* 0x0058100001187983 */ /* 0x000e9e0000300a00 */
[----:B------:R-:W-:-:S03]  /*81040*/  NOP ;  /* 0x0000000000007918 */ /* 0x000fc60000000000 */
        /* <DEDUP_REMOVED lines=8> */
[----:B0-----:R-:W3:Y:S04]  /*810d0*/  LDL.LU.64 R26, [R1+0x57f8] ;  /* 0x0057f800011a7983 */ /* 0x001ee80000300a00 */
[----:B------:R-:W2:Y:S01]  /*810e0*/  LDL.LU.64 R24, [R1+0x57f0] ;  /* 0x0057f00001187983 */ /* 0x000ea20000300a00 */
[C---:B---3--:R-:W-:Y:S06]  /*810f0*/  HMMA.16816.F32 R16, R12.reuse, R26, R16 ;  /* 0x0000001a0c10723c */ /* 0x048fec0000001810 */
[----:B--2---:R-:W-:-:S15]  /*81100*/  HMMA.16816.F32 R20, R12, R24, R20 ;  /* 0x000000180c14723c */ /* 0x004fde0000001814 */
[----:B------:R-:W-:-:S02]  /*81110*/  NOP ;  /* 0x0000000000007918 */ /* 0x000fc40000000000 */
        /* <DEDUP_REMOVED lines=45> */
[----:B------:R4:W-:Y:S02]  /*813f0*/  STL.64 [R1+0x5680], R16 ;  /* 0x0056801001007387 */ /* 0x0009e40000100a00 */
[----:B----4-:R-:W-:Y:S06]  /*81400*/  HMMA.16816.F32 R16, R12, R2, R20 ;  /* 0x000000020c10723c */ /* 0x010fec0000001814 */
[----:B------:R-:W-:Y:S04]  /*81410*/  STL [R1+0x567c], R2 ;  /* 0x00567c0201007387 */ /* 0x000fe80000100800 */
[----:B------:R-:W-:-:S13]  /*81420*/  STL [R1+0x5678], R3 ;  /* 0x0056780301007387 */ /* 0x000fda0000100800 */
[----:B------:R-:W-:Y:S04]  /*81430*/  STL.64 [R1+0x140], R16 ;  /* 0x0001401001007387 */ /* 0x000fe80000100a00 */
[----:B------:R-:W-:Y:S04]  /*81440*/  STL.64 [R1+0x148], R18 ;  /* 0x0001481201007387 */ /* 0x000fe80000100a00 */
[----:B------:R-:W4:Y:S04]  /*81450*/  LDL.LU R20, [R1+0x8a0] ;  /* 0x0008a00001147983 */ /* 0x000f280000300800 */
[----:B------:R-:W4:Y:S04]  /*81460*/  LDL.LU R21, [R1+0x8a4] ;  /* 0x0008a40001157983 */ /* 0x000f280000300800 */
[----:B------:R-:W4:Y:S04]  /*81470*/  LDL.LU R22, [R1+0x8a8] ;  /* 0x0008a80001167983 */ /* 0x000f280000300800 */
[----:B------:R-:W4:Y:S01]  /*81480*/  LDL.LU R23, [R1+0x8ac] ;  /* 0x0008ac0001177983 */ /* 0x000f220000300800 */
[----:B---3--:R-:W-:-:S02]  /*81490*/  IMAD R4, R4, 0x100, R24 ;  /* 0x0000010004047824 */ /* 0x008fc400078e0218 */
[----:B------:R-:W-:Y:S01]  /*814a0*/  IMAD R5, R5, 0x100, R25 ;  /* 0x0000010005057824 */ /* 0x000fe200078e0219 */
[----:B------:R-:W3:Y:S01]  /*814b0*/  LDL.LU R24, [R1+0x880] ;  /* 0x0008800001187983 */ /* 0x000ee20000300800 */
[----:B--2---:R-:W-:-:S03]  /*814c0*/  IMAD R6, R6, 0x100, R26 ;  /* 0x0000010006067824 */ /* 0x004fc600078e021a */
[----:B------:R-:W3:Y:S01]  /*814d0*/  LDL.LU R25, [R1+0x884] ;  /* 0x0008840001197983 */ /* 0x000ee20000300800 */
[----:B------:R-:W-:-:S03]  /*814e0*/  IMAD R7, R7, 0x100, R27 ;  /* 0x0000010007077824 */ /* 0x000fc600078e021b */
        /* <DEDUP_REMOVED lines=8> */
[----:B---3--:R0:W-:Y:S02]  /*81570*/  STL.64 [R1+0x56e8], R26 ;  /* 0x0056e81a01007387 */ /* 0x0081e40000100a00 */
[----:B0-----:R-:W-:-:S02]  /*81580*/  IMAD.MOV.U32 R26, RZ, RZ, R9 ;  /* 0x000000ffff1a7224 */ /* 0x001fc400078e0009 */
[----:B------:R-:W-:Y:S01]  /*81590*/  IMAD.MOV.U32 R27, RZ, RZ, R10 ;  /* 0x000000ffff1b7224 */ /* 0x000fe200078e000a */
[----:B------:R-:W3:Y:S04]  /*815a0*/  LDL.LU R9, [R1+0x5788] ;  /* 0x0057880001097983 */ /* 0x000ee80000300800 */
[----:B------:R-:W3:Y:S04]  /*815b0*/  LDL.LU R10, [R1+0x5784] ;  /* 0x00578400010a7983 */ /* 0x000ee80000300800 */
[----:B--2---:R0:W-:Y:S04]  /*815c0*/  STL.64 [R1+0x56e0], R24 ;  /* 0x0056e01801007387 */ /* 0x0041e80000100a00 */
[----:B------:R-:W-:Y:S04]  /*815d0*/  STL.64 [R1+0x5700], R26 ;  /* 0x0057001a01007387 */ /* 0x000fe80000100a00 */
[----:B----4-:R-:W-:Y:S04]  /*815e0*/  STL.64 [R1+0x56b8], R22 ;  /* 0x0056b81601007387 */ /* 0x010fe80000100a00 */
[----:B------:R1:W-:Y:S01]  /*815f0*/  STL.64 [R1+0x56b0], R20 ;  /* 0x0056b01401007387 */ /* 0x0003e20000100a00 */
[----:B0-----:R-:W-:-:S03]  /*81600*/  IMAD.MOV.U32 R24, RZ, RZ, R11 ;  /* 0x000000ffff187224 */ /* 0x001fc600078e000b */
[----:B-1----:R-:W2:Y:S04]  /*81610*/  LDL.LU R20, [R1+0x890] ;  /* 0x0008900001147983 */ /* 0x002ea80000300800 */
[----:B------:R-:W2:Y:S04]  /*81620*/  LDL.LU R21, [R1+0x894] ;  /* 0x0008940001157983 */ /* 0x000ea80000300800 */
[----:B------:R-:W4:Y:S04]  /*81630*/  LDL.LU R22, [R1+0x898] ;  /* 0x0008980001167983 */ /* 0x000f280000300800 */
[----:B------:R-:W4:Y:S04]  /*81640*/  LDL.LU R23, [R1+0x89c] ;  /* 0x00089c0001177983 */ /* 0x000f280000300800 */
[----:B------:R-:W3:Y:S01]  /*81650*/  LDL.LU R11, [R1+0x5780] ;  /* 0x00578000010b7983 */ /* 0x000ee20000300800 */
[----:B------:R-:W-:-:S03]  /*81660*/  IMAD.MOV.U32 R25, RZ, RZ, R8 ;  /* 0x000000ffff197224 */ /* 0x000fc600078e0008 */
[----:B------:R-:W3:Y:S04]  /*81670*/  LDL.LU R8, [R1+0x577c] ;  /* 0x00577c0001087983 */ /* 0x000ee80000300800 */
[----:B------:R-:W2:Y:S04]  /*81680*/  LDL.64 R26, [R1+0x18] ;  /* 0x00001800011a7983 */ /* 0x000ea80000100a00 */
[----:B--2---:R3:W-:Y:S04]  /*81690*/  STL.64 [R1+0x5730], R26 ;  /* 0x0057301a01007387 */ /* 0x0047e80000100a00 */
[----:B------:R-:W-:Y:S04]  /*816a0*/  STL.64 [R1+0x5728], R24 ;  /* 0x0057281801007387 */ /* 0x000fe80000100a00 */
[----:B----4-:R-:W-:Y:S04]  /*816b0*/  STL.64 [R1+0x56f8], R22 ;  /* 0x0056f81601007387 */ /* 0x010fe80000100a00 */
[----:B------:R0:W-:Y:S01]  /*816c0*/  STL.64 [R1+0x56f0], R20 ;  /* 0x0056f01401007387 */ /* 0x0001e20000100a00 */
[----:B---3--:R-:W-:-:S03]  /*816d0*/  IMAD.MOV.U32 R26, RZ, RZ, R9 ;  /* 0x000000ffff1a7224 */ /* 0x008fc600078e0009 */
[----:B0-----:R-:W2:Y:S04]  /*816e0*/  LDL.LU R20, [R1+0x850] ;  /* 0x0008500001147983 */ /* 0x001ea80000300800 */
[----:B------:R-:W2:Y:S04]  /*816f0*/  LDL.LU R21, [R1+0x854] ;  /* 0x0008540001157983 */ /* 0x000ea80000300800 */
[----:B------:R-:W3:Y:S04]  /*81700*/  LDL.LU R22, [R1+0x858] ;  /* 0x0008580001167983 */ /* 0x000ee80000300800 */
[----:B------:R-:W3:Y:S04]  /*81710*/  LDL.LU R23, [R1+0x85c] ;  /* 0x00085c0001177983 */ /* 0x000ee80000300800 */
[----:B------:R-:W4:Y:S04]  /*81720*/  LDL.LU R9, [R1+0x5778] ;  /* 0x0057780001097983 */ /* 0x000f280000300800 */
[----:B------:R-:W2:Y:S01]  /*81730*/  LDL.64 R24, [R1+0x20] ;  /* 0x0000200001187983 */ /* 0x000ea20000100a00 */
[----:B------:R-:W-:-:S05]  /*81740*/  IMAD.MOV.U32 R27, RZ, RZ, R0 ;  /* 0x000000ffff1b7224 */ /* 0x000fca00078e0000 */
[----:B------:R-:W-:Y:S04]  /*81750*/  STL.64 [R1+0x5760], R26 ;  /* 0x0057601a01007387 */ /* 0x000fe80000100a00 */
[----:B--2---:R-:W-:Y:S04]  /*81760*/  STL.64 [R1+0x5758], R24 ;  /* 0x0057581801007387 */ /* 0x004fe80000100a00 */
[----:B---3--:R-:W-:Y:S04]  /*81770*/  STL.64 [R1+0x5710], R22 ;  /* 0x0057101601007387 */ /* 0x008fe80000100a00 */
[----:B------:R0:W-:Y:S04]  /*81780*/  STL.64 [R1+0x5708], R20 ;  /* 0x0057081401007387 */ /* 0x0001e80000100a00 */
        /* <DEDUP_REMOVED lines=25> */
[----:B------:R-:W4:Y:S01]  /*81920*/  LDL.LU R23, [R1+0x81c] ;  /* 0x00081c0001177983 */ /* 0x000f220000300800 */
[C---:B--2---:R-:W-:Y:S03]  /*81930*/  HMMA.16816.F32 R24, R12.reuse, R8, R24 ;  /* 0x000000080c18723c */ /* 0x044fe60000001818 */
[----:B----4-:R-:W-:Y:S04]  /*81940*/  STL.64 [R1+0x5750], R22 ;  /* 0x0057501601007387 */ /* 0x010fe80000100a00 */
[----:B---3--:R0:W-:Y:S04]  /*81950*/  STL.64 [R1+0x5748], R20 ;  /* 0x0057481401007387 */ /* 0x0081e80000100a00 */
[----:B0-----:R-:W2:Y:S04]  /*81960*/  LDL.LU R20, [R1+0x7f0] ;  /* 0x0007f00001147983 */ /* 0x001ea80000300800 */
[----:B------:R-:W2:Y:S04]  /*81970*/  LDL.LU R21, [R1+0x7f4] ;  /* 0x0007f40001157983 */ /* 0x000ea80000300800 */
[----:B------:R-:W2:Y:S04]  /*81980*/  LDL.LU R22, [R1+0x7f8] ;  /* 0x0007f80001167983 */ /* 0x000ea80000300800 */
[----:B------:R-:W2:Y:S04]  /*81990*/  LDL.LU R23, [R1+0x7fc] ;  /* 0x0007fc0001177983 */ /* 0x000ea80000300800 */
[----:B------:R-:W3:Y:S04]  /*819a0*/  LDL.LU R16, [R1+0x8c0] ;  /* 0x0008c00001107983 */ /* 0x000ee80000300800 */
        /* <DEDUP_REMOVED lines=12> */
[----:B------:R-:W4:Y:S04]  /*81a70*/  LDL.LU.64 R24, [R1+0x5768] ;  /* 0x0057680001187983 */ /* 0x000f280000300a00 */
[----:B------:R-:W-:Y:S01]  /*81a80*/  STL [R1+0x5660], R9 ;  /* 0x0056600901007387 */ /* 0x000fe20000100800 */
[----:B----4-:R-:W-:-:S15]  /*81a90*/  HMMA.16816.F32 R24, R12, R10, R24 ;  /* 0x0000000a0c18723c */ /* 0x010fde0000001818 */
[----:B------:R-:W-:-:S08]  /*81aa0*/  NOP ;  /* 0x0000000000007918 */ /* 0x000fd00000000000 */
[----:B------:R-:W-:Y:S04]  /*81ab0*/  STL.64 [R1+0x3e0], R24 ;  /* 0x0003e01801007387 */ /* 0x000fe80000100a00 */
[----:B------:R0:W-:Y:S04]  /*81ac0*/  STL.64 [R1+0x3e8], R26 ;  /* 0x0003e81a01007387 */ /* 0x0001e80000100a00 */
[----:B0-----:R-:W4:Y:S04]  /*81ad0*/  LDL.LU.64 R26, [R1+0x5760] ;  /* 0x00576000011a7983 */ /* 0x001f280000300a00 */
[----:B------:R-:W2:Y:S01]  /*81ae0*/  LDL.LU.64 R24, [R1+0x5758] ;  /* 0x0057580001187983 */ /* 0x000ea20000300a00 */
[----:B------:R-:W-:-:S02]  /*81af0*/  F2FP.F16.E4M3.UNPACK_B R4, R4 ;  /* 0x00000004ff04723e */ /* 0x000fc400020006ff */
[----:B------:R-:W-:Y:S02]  /*81b00*/  F2FP.F16.E4M3.UNPACK_B R5, R5 ;  /* 0x00000005ff05723e */ /* 0x000fe400020006ff */
[----:B------:R-:W-:Y:S02]  /*81b10*/  F2FP.F16.E4M3.UNPACK_B R6, R6 ;  /* 0x00000006ff06723e */ /* 0x000fe400020006ff */
[----:B------:R-:W-:Y:S01]  /*81b20*/  F2FP.F16.E4M3.UNPACK_B R7, R7 ;  /* 0x00000007ff07723e */ /* 0x000fe200020006ff */
[----:B--2---:R-:W-:Y:S01]  /*81b30*/  HMMA.16816.F32 R12, R12, R24, R20 ;  /* 0x000000180c0c723c */ /* 0x004fe20000001814 */
[----:B------:R-:W4:Y:S04]  /*81b40*/  LDL.LU.64 R22, [R1+0x5750] ;  /* 0x0057500001167983 */ /* 0x000f280000300a00 */
[----:B------:R-:W4:Y:S01]  /*81b50*/  LDL.LU.64 R20, [R1+0x5748] ;  /* 0x0057480001147983 */ /* 0x000f220000300a00 */
[----:B------:R-:W-:-:S02]  /*81b60*/  IMAD.MOV.U32 R2, RZ, RZ, R24 ;  /* 0x000000ffff027224 */ /* 0x000fc400078e0018 */
[----:B------:R-:W-:-:S15]  /*81b70*/  IMAD.MOV.U32 R0, RZ, RZ, R25 ;  /* 0x000000ffff007224 */ /* 0x000fde00078e0019 */
[----:B------:R-:W-:Y:S04]  /*81b80*/  STL.64 [R1+0x130], R12 ;  /* 0x0001300c01007387 */ /* 0x000fe80000100a00 */
[----:B------:R0:W-:Y:S04]  /*81b90*/  STL.64 [R1+0x138], R14 ;  /* 0x0001380e01007387 */ /* 0x0001e80000100a00 */
[----:B0-----:R-:W2:Y:S01]  /*81ba0*/  LDL.64 R14, [R1] ;  /* 0x00000000010e7983 */ /* 0x001ea20000100a00 */
[----:B----4-:R-:W-:Y:S03]  /*81bb0*/  HMMA.16816.F32 R24, R4, R26, R20 ;  /* 0x0000001a0418723c */ /* 0x010fe60000001814 */
[----:B------:R-:W4:Y:S04]  /*81bc0*/  LDL.LU.64 R22, [R1+0x5740] ;  /* 0x0057400001167983 */ /* 0x000f280000300a00 */
[----:B------:R-:W4:-:S15]  /*81bd0*/  LDL.LU.64 R20, [R1+0x5738] ;  /* 0x0057380001147983 */ /* 0x000f1e0000300a00 */
[----:B------:R-:W-:-:S01]  /*81be0*/  NOP ;  /* 0x0000000000007918 */ /* 0x000fc20000000000 */
[----:B------:R-:W-:Y:S04]  /*81bf0*/  STL.64 [R1+0x120], R24 ;  /* 0x0001201801007387 */ /* 0x000fe80000100a00 */
[----:B------:R0:W-:Y:S04]  /*81c00*/  STL.64 [R1+0x128], R26 ;  /* 0x0001281a01007387 */ /* 0x0001e80000100a00 */
[----:B0-----:R-:W4:Y:S04]  /*81c10*/  LDL.LU.64 R26, [R1+0x5730] ;  /* 0x00573000011a7983 */ /* 0x001f280000300a00 */
[----:B------:R-:W3:Y:S01]  /*81c20*/  LDL.LU.64 R24, [R1+0x5728] ;  /* 0x0057280001187983 */ /* 0x000ee20000300a00 */
        /* <DEDUP_REMOVED lines=9> */
[----:B------:R-:W3:Y:S04]  /*81cc0*/  LDL.LU.64 R22, [R1+0x5710] ;  /* 0x0057100001167983 */ /* 0x000ee80000300a00 */
[----:B------:R-:W3:-:S15]  /*81cd0*/  LDL.LU.64 R20, [R1+0x5708] ;  /* 0x0057080001147983 */ /* 0x000ede0000300a00 */
[----:B------:R-:W-:-:S03]  /*81ce0*/  NOP ;  /* 0x0000000000007918 */ /* 0x000fc60000000000 */
[----:B------:R-:W-:Y:S04]  /*81cf0*/  STL.64 [R1+0x100], R24 ;  /* 0x0001001801007387 */ /* 0x000fe80000100a00 */
[----:B------:R0:W-:Y:S04]  /*81d00*/  STL.64 [R1+0x108], R26 ;  /* 0x0001081a01007387 */ /* 0x0001e80000100a00 */
[----:B0-----:R-:W3:Y:S02]  /*81d10*/  LDL.LU.64 R26, [R1+0x5700] ;  /* 0x00570000011a7983 */ /* 0x001ee40000300a00 */
[----:B---3--:R-:W-:Y:S02]  /*81d20*/  HMMA.16816.F32 R24, R4, R26, R20 ;  /* 0x0000001a0418723c */ /* 0x008fe40000001814 */
[----:B------:R-:W3:Y:S04]  /*81d30*/  LDL.LU.64 R22, [R1+0x56f8] ;  /* 0x0056f80001167983 */ /* 0x000ee80000300a00 */
[----:B------:R-:W3:-:S15]  /*81d40*/  LDL.LU.64 R20, [R1+0x56f0] ;  /* 0x0056f00001147983 */ /* 0x000ede0000300a00 */
        /* <DEDUP_REMOVED lines=15> */
[----:B0-----:R-:W3:Y:S04]  /*81e40*/  LDL.LU.64 R26, [R1+0x56c8] ;  /* 0x0056c800011a7983 */ /* 0x001ee80000300a00 */
[----:B------:R-:W2:Y:S04]  /*81e50*/  LDL.LU.64 R24, [R1+0x56c0] ;  /* 0x0056c00001187983 */ /* 0x000ea80000300a00 */
[----:B------:R-:W-:Y:S01]  /*81e60*/  STL.64 [R1+0x5628], R28 ;  /* 0x0056281c01007387 */ /* 0x000fe20000100a00 */
        /* <DEDUP_REMOVED lines=41> */
[----:B------:R-:W2:Y:S02]  /*82100*/  LDL.LU R23, [R1+0x8dc] ;  /* 0x0008dc0001177983 */ /* 0x000ea40000300800 */
[----:B--2---:R-:W-:-:S15]  /*82110*/  HMMA.16816.F32 R20, R4, R18, R20 ;  /* 0x000000120414723c */ /* 0x004fde0000001814 */
[----:B------:R-:W-:-:S08]  /*82120*/  NOP ;  /* 0x0000000000007918 */ /* 0x000fd00000000000 */
[----:B------:R-:W-:Y:S04]  /*82130*/  STL.64 [R1+0x80], R20 ;  /* 0x0000801401007387 */ /* 0x000fe80000100a00 */
[----:B------:R4:W-:Y:S02]  /*82140*/  STL.64 [R1+0x88], R22 ;  /* 0x0000881601007387 */ /* 0x0009e40000100a00 */
[----:B----4-:R-:W-:Y:S02]  /*82150*/  HMMA.16816.F32 R20, R4, R16, R24 ;  /* 0x000000100414723c */ /* 0x010fe40000001818 */
[----:B------:R-:W-:-:S15]  /*82160*/  STL.64 [R1+0x55b0], R18 ;  /* 0x0055b01201007387 */ /* 0x000fde0000100a00 */
[----:B------:R-:W-:-:S06]  /*82170*/  NOP ;  /* 0x0000000000007918 */ /* 0x000fcc0000000000 */
[----:B------:R0:W-:Y:S04]  /*82180*/  STL.64 [R1+0x70], R20 ;  /* 0x0000701401007387 */ /* 0x0001e80000100a00 */
[----:B------:R1:W-:Y:S04]  /*82190*/  STL.64 [R1+0x78], R22 ;  /* 0x0000781601007387 */ /* 0x0003e80000100a00 */
[----:B------:R-:W2:Y:S04]  /*821a0*/  LDL.LU R24, [R1+0x950] ;  /* 0x0009500001187983 */ /* 0x000ea80000300800 */
[----:B------:R-:W2:Y:S04]  /*821b0*/  LDL.LU R25, [R1+0x954] ;  /* 0x0009540001197983 */ /* 0x000ea80000300800 */
[----:B------:R-:W3:Y:S04]  /*821c0*/  LDL.LU R26, [R1+0x958] ;  /* 0x00095800011a7983 */ /* 0x000ee80000300800 */
[----:B------:R-:W3:Y:S04]  /*821d0*/  LDL.LU R27, [R1+0x95c] ;  /* 0x00095c00011b7983 */ /* 0x000ee80000300800 */
[----:B---3--:R-:W-:Y:S04]  /*821e0*/  STL.64 [R1+0x5610], R26 ;  /* 0x0056101a01007387 */ /* 0x008fe80000100a00 */
[----:B--2---:R-:W-:Y:S04]  /*821f0*/  STL.64 [R1+0x5608], R24 ;  /* 0x0056081801007387 */ /* 0x004fe80000100a00 */
[----:B0-----:R-:W2:Y:S01]  /*82200*/  LDL.64 R20, [R1+0x28] ;  /* 0x0000280001147983 */ /* 0x001ea20000100a00 */
[----:B-1----:R-:W-:-:S02]  /*82210*/  IMAD.MOV.U32 R22, RZ, RZ, R9 ;  /* 0x000000ffff167224 */ /* 0x002fc400078e0009 */
[----:B------:R-:W-:Y:S02]  /*82220*/  IMAD.MOV.U32 R23, RZ, RZ, R3 ;  /* 0x000000ffff177224 */ /* 0x000fe400078e0003 */
[----:B------:R-:W-:Y:S02]  /*82230*/  IMAD.MOV.U32 R12, RZ, RZ, R15 ;  /* 0x000000ffff0c7224 */ /* 0x000fe400078e000f */
[----:B------:R-:W-:Y:S01]  /*82240*/  IMAD.MOV.U32 R13, RZ, RZ, R14 ;  /* 0x000000ffff0d7224 */ /* 0x000fe200078e000e */
[----:B------:R-:W-:Y:S01]  /*82250*/  STL.64 [R1+0x5638], R22 ;  /* 0x0056381601007387 */ /* 0x000fe20000100a00 */
[----:B------:R-:W-:Y:S02]  /*82260*/  IMAD.MOV.U32 R28, RZ, RZ, R2 ;  /* 0x000000ffff1c7224 */ /* 0x000fe400078e0002 */
[----:B------:R-:W-:Y:S02]  /*82270*/  IMAD.MOV.U32 R19, RZ, RZ, R12 ;  /* 0x000000ffff137224 */ /* 0x000fe400078e000c */
[----:B------:R-:W-:Y:S01]  /*82280*/  IMAD.MOV.U32 R18, RZ, RZ, R13 ;  /* 0x000000ffff127224 */ /* 0x000fe200078e000d */
[----:B--2---:R0:W-:Y:S04]  /*82290*/  STL.64 [R1+0x5630], R20 ;  /* 0x0056301401007387 */ /* 0x0041e80000100a00 */
[----:B0-----:R-:W2:Y:S04]  /*822a0*/  LDL.LU R20, [R1+0x910] ;  /* 0x0009100001147983 */ /* 0x001ea80000300800 */
[----:B------:R-:W2:Y:S04]  /*822b0*/  LDL.LU R21, [R1+0x914] ;  /* 0x0009140001157983 */ /* 0x000ea80000300800 */
[----:B------:R-:W3:Y:S04]  /*822c0*/  LDL.LU R22, [R1+0x918] ;  /* 0x0009180001167983 */ /* 0x000ee80000300800 */
[----:B------:R-:W3:Y:S04]  /*822d0*/  LDL.LU R23, [R1+0x91c] ;  /* 0x00091c0001177983 */ /* 0x000ee80000300800 */
[----:B------:R-:W4:Y:S04]  /*822e0*/  LDL.LU R2, [R1+0x1a54] ;  /* 0x001a540001027983 */ /* 0x000f280000300800 */
[----:B------:R-:W4:Y:S04]  /*822f0*/  LDL.LU R12, [R1+0x1a50] ;  /* 0x001a5000010c7983 */ /* 0x000f280000300800 */
[----:B------:R-:W4:Y:S04]  /*82300*/  LDL.LU R3, [R1+0x1a5c] ;  /* 0x001a5c0001037983 */ /* 0x000f280000300800 */
[----:B------:R-:W4:Y:S04]  /*82310*/  LDL.LU R13, [R1+0x1a58] ;  /* 0x001a5800010d7983 */ /* 0x000f280000300800 */
[----:B------:R-:W2:Y:S04]  /*82320*/  LDL.LU R9, [R1+0x1a64] ;  /* 0x001a640001097983 */ /* 0x000ea80000300800 */
[----:B------:R-:W-:Y:S01]  /*82330*/  STL.64 [R1+0x5670], R10 ;  /* 0x0056700a01007387 */ /* 0x000fe20000100a00 */
[----:B------:R-:W-:-:S03]  /*82340*/  IMAD.MOV.U32 R29, RZ, RZ, R0 ;  /* 0x000000ffff1d7224 */ /* 0x000fc600078e0000 */
[----:B--2---:R0:W-:Y:S04]  /*82350*/  STL.64 [R1+0x5668], R8 ;  /* 0x0056680801007387 */ /* 0x0041e80000100a00 */
[----:B0-----:R-:W2:Y:S04]  /*82360*/  LDL.LU R8, [R1+0x8f0] ;  /* 0x0008f00001087983 */ /* 0x001ea80000300800 */
[----:B------:R-:W2:Y:S04]  /*82370*/  LDL.LU R9, [R1+0x8f4] ;  /* 0x0008f40001097983 */ /* 0x000ea80000300800 */
[----:B------:R-:W2:Y:S04]  /*82380*/  LDL.LU R10, [R1+0x8f8] ;  /* 0x0008f800010a7983 */ /* 0x000ea80000300800 */
[----:B------:R-:W2:Y:S04]  /*82390*/  LDL.LU R11, [R1+0x8fc] ;  /* 0x0008fc00010b7983 */ /* 0x000ea80000300800 */
        /* <DEDUP_REMOVED lines=15> */
[----:B------:R-:W4:Y:S04]  /*82490*/  LDL.LU R24, [R1+0x940] ;  /* 0x0009400001187983 */ /* 0x000f280000300800 */
[----:B------:R-:W4:Y:S04]  /*824a0*/  LDL.LU R25, [R1+0x944] ;  /* 0x0009440001197983 */ /* 0x000f280000300800 */
[----:B------:R-:W2:Y:S04]  /*824b0*/  LDL.LU R26, [R1+0x948] ;  /* 0x00094800011a7983 */ /* 0x000ea80000300800 */
[----:B------:R-:W2:Y:S01]  /*824c0*/  LDL.LU R27, [R1+0x94c] ;  /* 0x00094c00011b7983 */ /* 0x000ea20000300800 */
[----:B------:R-:W-:-:S02]  /*824d0*/  IMAD R12, R12, 0x100, R2 ;  /* 0x000001000c0c7824 */ /* 0x000fc400078e0202 */
[----:B------:R-:W-:Y:S01]  /*824e0*/  IMAD R13, R13, 0x100, R3 ;  /* 0x000001000d0d7824 */ /* 0x000fe200078e0203 */
[----:B--2---:R-:W-:Y:S04]  /*824f0*/  STL.64 [R1+0x5620], R26 ;  /* 0x0056201a01007387 */ /* 0x004fe80000100a00 */
[----:B----4-:R0:W-:Y:S04]  /*82500*/  STL.64 [R1+0x5618], R24 ;  /* 0x0056181801007387 */ /* 0x0101e80000100a00 */
[----:B0-----:R-:W2:Y:S04]  /*82510*/  LDL.LU R24, [R1+0x930] ;  /* 0x0009300001187983 */ /* 0x001ea80000300800 */
[----:B------:R-:W2:Y:S04]  /*82520*/  LDL.LU R25, [R1+0x934] ;  /* 0x0009340001197983 */ /* 0x000ea80000300800 */
[----:B------:R-:W2:Y:S04]  /*82530*/  LDL.LU R26, [R1+0x938] ;  /* 0x00093800011a7983 */ /* 0x000ea80000300800 */
[----:B------:R-:W2:Y:S04]  /*82540*/  LDL.LU R27, [R1+0x93c] ;  /* 0x00093c00011b7983 */ /* 0x000ea80000300800 */
[----:B------:R0:W-:Y:S04]  /*82550*/  STL.64 [R1+0x55a8], R16 ;  /* 0x0055a81001007387 */ /* 0x0001e80000100a00 */
[----:B0-----:R-:W4:Y:S04]  /*82560*/  LDL R16, [R1+0x8] ;  /* 0x0000080001107983 */ /* 0x001f280000100800 */
[----:B------:R-:W4:Y:S04]  /*82570*/  LDL R17, [R1+0xc] ;  /* 0x00000c0001117983 */ /* 0x000f280000100800 */
[----:B------:R-:W3:Y:S04]  /*82580*/  LDL.LU R2, [R1+0x567c] ;  /* 0x00567c0001027983 */ /* 0x000ee80000300800 */
[----:B------:R-:W3:Y:S02]  /*82590*/  LDL.LU R3, [R1+0x5678] ;  /* 0x0056780001037983 */ /* 0x000ee40000300800 */
[----:B---3--:R-:W-:-:S15]  /*825a0*/  HMMA.16816.F32 R8, R4, R2, R8 ;  /* 0x000000020408723c */ /* 0x008fde0000001808 */
[----:B------:R-:W-:-:S08]  /*825b0*/  NOP ;  /* 0x0000000000007918 */ /* 0x000fd00000000000 */
[----:B------:R-:W-:Y:S04]  /*825c0*/  STL.64 [R1+0x60], R8 ;  /* 0x0000600801007387 */ /* 0x000fe80000100a00 */
[----:B------:R0:W-:Y:S04]  /*825d0*/  STL.64 [R1+0x68], R10 ;  /* 0x0000680a01007387 */ /* 0x0001e80000100a00 */
[----:B0-----:R-:W3:Y:S04]  /*825e0*/  LDL.LU.64 R10, [R1+0x5670] ;  /* 0x00567000010a7983 */ /* 0x001ee80000300a00 */
[----:B------:R-:W2:Y:S04]  /*825f0*/  LDL.LU.64 R8, [R1+0x5668] ;  /* 0x0056680001087983 */ /* 0x000ea80000300a00 */
[----:B------:R-:W-:Y:S04]  /*82600*/  STL [R1+0x5584], R2 ;  /* 0x0055840201007387 */ /* 0x000fe80000100800 */
[----:B------:R0:W-:Y:S04]  /*82610*/  STL [R1+0x5580], R3 ;  /* 0x0055800301007387 */ /* 0x0001e80000100800 */
[----:B0-----:R-:W4:Y:S01]  /*82620*/  LDL.64 R2, [R1+0x10] ;  /* 0x0000100001027983 */ /* 0x001f220000100a00 */
[----:B--2---:R-:W-:-:S03]  /*82630*/  IMAD R14, R14, 0x100, R9 ;  /* 0x000001000e0e7824 */ /* 0x004fc600078e0209 */
[----:B------:R-:W2:Y:S02]  /*82640*/  LDL.LU R9, [R1+0x5660] ;  /* 0x0056600001097983 */ /* 0x000ea40000300800 */
        /* <DEDUP_REMOVED lines=17> */
[----:B------:R-:W3:Y:S01]  /*82760*/  LDL.LU R11, [R1+0x97c] ;  /* 0x00097c00010b7983 */ /* 0x000ee20000300800 */
[----:B--2---:R-:W-:Y:S03]  /*82770*/  HMMA.16816.F32 R4, R4, R28, R20 ;  /* 0x0000001c0404723c */ /* 0x004fe60000001814 */
[----:B------:R-:W2:Y:S04]  /*82780*/  LDL.LU.64 R22, [R1+0x5638] ;  /* 0x0056380001167983 */ /* 0x000ea80000300a00 */
[----:B------:R-:W4:Y:S01]  /*82790*/  LDL.LU.64 R20, [R1+0x5630] ;  /* 0x0056300001147983 */ /* 0x000f220000300a00 */
[----:B------:R-:W-:Y:S01]  /*827a0*/  IMAD R15, R0, 0x100, R15 ;  /* 0x00000100000f7824 */ /* 0x000fe200078e020f */
[----:B------:R-:W-:-:S02]  /*827b0*/  F2FP.F16.E4M3.UNPACK_B R12, R12 ;  /* 0x0000000cff0c723e */ /* 0x000fc400020006ff */
[----:B------:R-:W-:Y:S02]  /*827c0*/  F2FP.F16.E4M3.UNPACK_B R13, R13 ;  /* 0x0000000dff0d723e */ /* 0x000fe400020006ff */
[----:B------:R-:W-:Y:S01]  /*827d0*/  F2FP.F16.E4M3.UNPACK_B R14, R14 ;  /* 0x0000000eff0e723e */ /* 0x000fe200020006ff */
[----:B------:R-:W3:Y:S01]  /*827e0*/  LDL.LU.64 R28, [R1+0x5628] ;  /* 0x00562800011c7983 */ /* 0x000ee20000300a00 */
[----:B------:R-:W-:-:S08]  /*827f0*/  F2FP.F16.E4M3.UNPACK_B R15, R15 ;  /* 0x0000000fff0f723e */ /* 0x000fd000020006ff */
        /* <DEDUP_REMOVED lines=20> */
[----:B0-----:R-:W4:Y:S04]  /*82940*/  LDL.LU.64 R22, [R1+0x5600] ;  /* 0x0056000001167983 */ /* 0x001f280000300a00 */
[----:B------:R-:W4:Y:S01]  /*82950*/  LDL.LU.64 R20, [R1+0x55f8] ;  /* 0x0055f80001147983 */ /* 0x000f220000300a00 */
[C---:B---3--:R-:W-:Y:S06]  /*82960*/  HMMA.16816.F32 R4, R12.reuse, R16, R4 ;  /* 0x000000100c04723c */ /* 0x048fec0000001804 */
[C---:B------:R-:W-:Y:S06]  /*82970*/  HMMA.16816.F32 R16, R12.reuse, R18, R8 ;  /* 0x000000120c10723c */ /* 0x040fec0000001808 */
        /* <DEDUP_REMOVED lines=8> */
[----:B------:R-:W2:Y:S01]  /*82a00*/  LDL.LU R8, [R1+0x9f0] ;  /* 0x0009f00001087983 */ /* 0x000ea20000300800 */
[----:B----4-:R-:W-:Y:S03]  /*82a10*/  HMMA.16816.F32 R4, R12, R28, R20 ;  /* 0x0000001c0c04723c */ /* 0x010fe60000001814 */
[----:B------:R-:W-:Y:S04]  /*82a20*/  STL.64 [R1+0x470], R16 ;  /* 0x0004701001007387 */ /* 0x000fe80000100a00 */
[----:B------:R-:W-:-:S15]  /*82a30*/  STL.64 [R1+0x478], R18 ;  /* 0x0004781201007387 */ /* 0x000fde0000100a00 */
[----:B------:R-:W-:-:S01]  /*82a40*/  NOP ;  /* 0x0000000000007918 */ /* 0x000fc20000000000 */
[----:B------:R-:W-:Y:S04]  /*82a50*/  STL.64 [R1+0x480], R4 ;  /* 0x0004800401007387 */ /* 0x000fe80000100a00 */
[----:B------:R-:W-:Y:S04]  /*82a60*/  STL.64 [R1+0x488], R6 ;  /* 0x0004880601007387 */ /* 0x000fe80000100a00 */
[----:B------:R-:W2:Y:S04]  /*82a70*/  LDL.LU R9, [R1+0x9f4] ;  /* 0x0009f40001097983 */ /* 0x000ea80000300800 */
        /* <DEDUP_REMOVED lines=26> */
[----:B------:R-:W3:Y:S04]  /*82c20*/  LDL.LU R10, [R1+0x9e8] ;  /* 0x0009e800010a7983 */ /* 0x000ee80000300800 */
[----:B------:R-:W3:Y:S01]  /*82c30*/  LDL.LU R11, [R1+0x9ec] ;  /* 0x0009ec00010b7983 */ /* 0x000ee20000300800 */
[----:B--2---:R-:W-:Y:S01]  /*82c40*/  HMMA.16816.F32 R20, R12, R26, R20 ;  /* 0x0000001a0c14723c */ /* 0x004fe20000001814 */
[----:B------:R-:W-:-:S02]  /*82c50*/  IMAD.MOV.U32 R0, RZ, RZ, R3 ;  /* 0x000000ffff007224 */ /* 0x000fc400078e0003 */
[----:B---3--:R-:W-:Y:S04]  /*82c60*/  STL.64 [R1+0x55a0], R10 ;  /* 0x0055a00a01007387 */ /* 0x008fe80000100a00 */
[----:B----4-:R0:W-:Y:S04]  /*82c70*/  STL.64 [R1+0x5598], R8 ;  /* 0x0055980801007387 */ /* 0x0101e80000100a00 */
        /* <DEDUP_REMOVED lines=8> */
[----:B------:R-:W4:Y:S04]  /*82d00*/  LDL.LU R6, [R1+0x1a80] ;  /* 0x001a800001067983 */ /* 0x000f280000300800 */
[----:B------:R-:W4:Y:S04]  /*82d10*/  LDL.LU R7, [R1+0x1a88] ;  /* 0x001a880001077983 */ /* 0x000f280000300800 */
[----:B------:R0:W-:Y:S04]  /*82d20*/  STL.64 [R1+0x54f0], R28 ;  /* 0x0054f01c01007387 */ /* 0x0001e80000100a00 */
[----:B0-----:R-:W4:Y:S04]  /*82d30*/  LDL R28, [R1+0x20] ;  /* 0x00002000011c7983 */ /* 0x001f280000100800 */
[----:B------:R-:W4:Y:S04]  /*82d40*/  LDL R29, [R1+0x24] ;  /* 0x00002400011d7983 */ /* 0x000f280000100800 */
        /* <DEDUP_REMOVED lines=38> */
[----:B0-----:R-:W3:Y:S04]  /*82fb0*/  LDL.LU.64 R10, [R1+0x55a0] ;  /* 0x0055a000010a7983 */ /* 0x001ee80000300a00 */
[----:B------:R-:W3:Y:S01]  /*82fc0*/  LDL.LU.64 R8, [R1+0x5598] ;  /* 0x0055980001087983 */ /* 0x000ee20000300a00 */
[----:B------:R-:W-:-:S02]  /*82fd0*/  IMAD R4, R4, 0x100, R2 ;  /* 0x0000010004047824 */ /* 0x000fc400078e0202 */
[----:B----4-:R-:W-:Y:S01]  /*82fe0*/  IMAD R5, R5, 0x100, R3 ;  /* 0x0000010005057824 */ /* 0x010fe200078e0203 */
        /* <DEDUP_REMOVED lines=18> */
[----:B0-----:R-:W2:Y:S04]  /*83110*/  LDL.LU.64 R10, [R1+0x5578] ;  /* 0x00557800010a7983 */ /* 0x001ea80000300a00 */
[----:B------:R-:W3:Y:S04]  /*83120*/  LDL.LU.64 R8, [R1+0x5570] ;  /* 0x0055700001087983 */ /* 0x000ee80000300a00 */
[----:B------:R0:W-:Y:S04]  /*83130*/  STL.64 [R1+0x5508], R2 ;  /* 0x0055080201007387 */ /* 0x0001e80000100a00 */
[----:B0-----:R-:W4:Y:S04]  /*83140*/  LDL.LU R2, [R1+0x1a84] ;  /* 0x001a840001027983 */ /* 0x001f280000300800 */
[----:B------:R-:W4:Y:S01]  /*83150*/  LDL.LU R3, [R1+0x1a8c] ;  /* 0x001a8c0001037983 */ /* 0x000f220000300800 */
[----:B---3--:R-:W-:Y:S06]  /*83160*/  HMMA.16816.F32 R16, R12, R8, R16 ;  /* 0x000000080c10723c */ /* 0x008fec0000001810 */
[----:B------:R-:W-:Y:S04]  /*83170*/  STL [R1+0x5474], R8 ;  /* 0x0054740801007387 */ /* 0x000fe80000100800 */
[----:B------:R-:W-:-:S13]  /*83180*/  STL [R1+0x5470], R9 ;  /* 0x0054700901007387 */ /* 0x000fda0000100800 */
[----:B------:R-:W-:Y:S04]  /*83190*/  STL.64 [R1+0x5c0], R16 ;  /* 0x0005c01001007387 */ /* 0x000fe80000100a00 */
[----:B------:R0:W-:Y:S04]  /*831a0*/  STL.64 [R1+0x5c8], R18 ;  /* 0x0005c81201007387 */ /* 0x0001e80000100a00 */
[----:B--2---:R-:W-:Y:S04]  /*831b0*/  STL [R1+0x5478], R11 ;  /* 0x0054780b01007387 */ /* 0x004fe80000100800 */
[----:B------:R1:W-:Y:S01]  /*831c0*/  STL [R1+0x5510], R10 ;  /* 0x0055100a01007387 */ /* 0x0003e20000100800 */
[C---:B0-----:R-:W-:Y:S06]  /*831d0*/  HMMA.16816.F32 R16, R12.reuse, R10, R20 ;  /* 0x0000000a0c10723c */ /* 0x041fec0000001814 */
[----:B-1----:R-:W-:-:S15]  /*831e0*/  HMMA.16816.F32 R8, R12, R28, R24 ;  /* 0x0000001c0c08723c */ /* 0x002fde0000001818 */
[----:B------:R-:W-:-:S02]  /*831f0*/  NOP ;  /* 0x0000000000007918 */ /* 0x000fc40000000000 */
        /* <DEDUP_REMOVED lines=24> */
[----:B----4-:R0:W-:Y:S04]  /*83380*/  STL.64 [R1+0x5520], R26 ;  /* 0x0055201a01007387 */ /* 0x0101e80000100a00 */
[----:B--2---:R1:W-:Y:S04]  /*83390*/  STL.64 [R1+0x5518], R24 ;  /* 0x0055181801007387 */ /* 0x0043e80000100a00 */
[----:B------:R-:W2:Y:S04]  /*833a0*/  LDL.LU R8, [R1+0xa60] ;  /* 0x000a600001087983 */ /* 0x000ea80000300800 */
[----:B------:R-:W2:Y:S04]  /*833b0*/  LDL.LU R9, [R1+0xa64] ;  /* 0x000a640001097983 */ /* 0x000ea80000300800 */
[----:B------:R-:W4:Y:S04]  /*833c0*/  LDL.LU R10, [R1+0xa68] ;  /* 0x000a6800010a7983 */ /* 0x000f280000300800 */
[----:B------:R-:W4:Y:S01]  /*833d0*/  LDL.LU R11, [R1+0xa6c] ;  /* 0x000a6c00010b7983 */ /* 0x000f220000300800 */
[----:B0-----:R-:W-:-:S03]  /*833e0*/  IMAD.MOV.U32 R27, RZ, RZ, R0 ;  /* 0x000000ffff1b7224 */ /* 0x001fc600078e0000 */
[----:B----4-:R-:W-:Y:S04]  /*833f0*/  STL.64 [R1+0x5530], R10 ;  /* 0x0055300a01007387 */ /* 0x010fe80000100a00 */
[----:B--2---:R0:W-:Y:S04]  /*83400*/  STL.64 [R1+0x5528], R8 ;  /* 0x0055280801007387 */ /* 0x0041e80000100a00 */
[----:B------:R-:W2:Y:S04]  /*83410*/  LDL R26, [R1+0x10] ;  /* 0x00001000011a7983 */ /* 0x000ea80000100800 */
[----:B------:R-:W4:Y:S04]  /*83420*/  LDL.LU R0, [R1+0x5568] ;  /* 0x0055680001007983 */ /* 0x000f280000300800 */
[----:B-1----:R-:W3:Y:S04]  /*83430*/  LDL R24, [R1+0x18] ;  /* 0x0000180001187983 */ /* 0x002ee80000100800 */
[----:B------:R-:W3:Y:S04]  /*83440*/  LDL R25, [R1+0x1c] ;  /* 0x00001c0001197983 */ /* 0x000ee80000100800 */
[----:B--2---:R1:W-:Y:S04]  /*83450*/  STL.64 [R1+0x5538], R26 ;  /* 0x0055381a01007387 */ /* 0x0043e80000100a00 */
[----:B---3--:R-:W-:Y:S04]  /*83460*/  STL.64 [R1+0x5550], R24 ;  /* 0x0055501801007387 */ /* 0x008fe80000100a00 */
[----:B0-----:R-:W2:Y:S04]  /*83470*/  LDL.LU R8, [R1+0xa50] ;  /* 0x000a500001087983 */ /* 0x001ea80000300800 */
[----:B------:R-:W2:Y:S04]  /*83480*/  LDL.LU R9, [R1+0xa54] ;  /* 0x000a540001097983 */ /* 0x000ea80000300800 */
[----:B------:R-:W3:Y:S04]  /*83490*/  LDL.LU R10, [R1+0xa58] ;  /* 0x000a5800010a7983 */ /* 0x000ee80000300800 */
[----:B------:R-:W3:Y:S04]  /*834a0*/  LDL.LU R11, [R1+0xa5c] ;  /* 0x000a5c00010b7983 */ /* 0x000ee80000300800 */
[----:B-1----:R-:W4:Y:S04]  /*834b0*/  LDL R26, [R1+0x28] ;  /* 0x00002800011a7983 */ /* 0x002f280000100800 */
[----:B---3--:R-:W-:Y:S04]  /*834c0*/  STL.64 [R1+0x5548], R10 ;  /* 0x0055480a01007387 */ /* 0x008fe80000100a00 */
[----:B--2---:R0:W-:Y:S04]  /*834d0*/  STL.64 [R1+0x5540], R8 ;  /* 0x0055400801007387 */ /* 0x0041e80000100a00 */
[----:B0-----:R-:W2:Y:S04]  /*834e0*/  LDL.LU R8, [R1+0xa40] ;  /* 0x000a400001087983 */ /* 0x001ea80000300800 */
[----:B------:R-:W2:Y:S04]  /*834f0*/  LDL.LU R9, [R1+0xa44] ;  /* 0x000a440001097983 */ /* 0x000ea80000300800 */
[----:B------:R-:W3:Y:S04]  /*83500*/  LDL.LU R10, [R1+0xa48] ;  /* 0x000a4800010a7983 */ /* 0x000ee80000300800 */
[----:B------:R-:W3:Y:S01]  /*83510*/  LDL.LU R11, [R1+0xa4c] ;  /* 0x000a4c00010b7983 */ /* 0x000ee20000300800 */
[----:B------:R-:W-:-:S02]  /*83520*/  IMAD R6, R6, 0x100, R2 ;  /* 0x0000010006067824 */ /* 0x000fc400078e0202 */
[----:B------:R-:W-:Y:S01]  /*83530*/  IMAD R7, R7, 0x100, R3 ;  /* 0x0000010007077824 */ /* 0x000fe200078e0203 */
[----:B---3--:R-:W-:Y:S04]  /*83540*/  STL.64 [R1+0x5560], R10 ;  /* 0x0055600a01007387 */ /* 0x008fe80000100a00 */
[----:B--2---:R0:W-:Y:S04]  /*83550*/  STL.64 [R1+0x5558], R8 ;  /* 0x0055580801007387 */ /* 0x0041e80000100a00 */
[----:B0-----:R-:W2:Y:S04]  /*83560*/  LDL.LU R8, [R1+0xa30] ;  /* 0x000a300001087983 */ /* 0x001ea80000300800 */
[----:B------:R-:W2:Y:S04]  /*83570*/  LDL.LU R9, [R1+0xa34] ;  /* 0x000a340001097983 */ /* 0x000ea80000300800 */
[----:B------:R-:W2:Y:S04]  /*83580*/  LDL.LU R10, [R1+0xa38] ;  /* 0x000a3800010a7983 */ /* 0x000ea80000300800 */
[----:B------:R-:W2:Y:S04]  /*83590*/  LDL.LU R11, [R1+0xa3c] ;  /* 0x000a3c00010b7983 */ /* 0x000ea80000300800 */
[----:B------:R-:W3:Y:S04]  /*835a0*/  LDL.64 R2, [R1+0x8] ;  /* 0x0000080001027983 */ /* 0x000ee80000100a00 */
[----:B------:R-:W3:Y:S04]  /*835b0*/  LDL.64 R28, [R1] ;  /* 0x00000000011c7983 */ /* 0x000ee80000100a00 */
[----:B------:R-:W-:Y:S04]  /*835c0*/  STL.64 [R1+0x54d8], R18 ;  /* 0x0054d81201007387 */ /* 0x000fe80000100a00 */
[----:B------:R0:W-:Y:S04]  /*835d0*/  STL.64 [R1+0x54d0], R16 ;  /* 0x0054d01001007387 */ /* 0x0001e80000100a00 */
        /* <DEDUP_REMOVED lines=16> */
[----:B----4-:R-:W-:Y:S01]  /*836e0*/  IMAD.MOV.U32 R27, RZ, RZ, R0 ;  /* 0x000000ffff1b7224 */ /* 0x010fe200078e0000 */
[----:B---3--:R-:W-:Y:S04]  /*836f0*/  STL.64 [R1+0x5488], R14 ;  /* 0x0054880e01007387 */ /* 0x008fe80000100a00 */
[----:B--2---:R0:W-:Y:S04]  /*83700*/  STL.64 [R1+0x5480], R12 ;  /* 0x0054800c01007387 */ /* 0x0041e80000100a00 */
[----:B0-----:R-:W2:Y:S04]  /*83710*/  LDL.LU R12, [R1+0xae0] ;  /* 0x000ae000010c7983 */ /* 0x001ea80000300800 */
[----:B------:R-:W2:Y:S04]  /*83720*/  LDL.LU R13, [R1+0xae4] ;  /* 0x000ae400010d7983 */ /* 0x000ea80000300800 */
[----:B------:R-:W3:Y:S04]  /*83730*/  LDL.LU R14, [R1+0xae8] ;  /* 0x000ae800010e7983 */ /* 0x000ee80000300800 */
[----:B------:R-:W3:Y:S01]  /*83740*/  LDL.LU R15, [R1+0xaec] ;  /* 0x000aec00010f7983 */ /* 0x000ee20000300800 */
[C---:B------:R-:W-:Y:S03]  /*83750*/  HMMA.16816.F32 R24, R4.reuse, R26, R8 ;  /* 0x0000001a0418723c */ /* 0x040fe60000001808 */
[----:B---3--:R-:W-:Y:S04]  /*83760*/  STL.64 [R1+0x5498], R14 ;  /* 0x0054980e01007387 */ /* 0x008fe80000100a00 */
[----:B--2---:R0:W-:Y:S04]  /*83770*/  STL.64 [R1+0x5490], R12 ;  /* 0x0054900c01007387 */ /* 0x0041e80000100a00 */
[----:B0-----:R-:W2:Y:S04]  /*83780*/  LDL.LU R12, [R1+0xad0] ;  /* 0x000ad000010c7983 */ /* 0x001ea80000300800 */
[----:B------:R-:W2:Y:S04]  /*83790*/  LDL.LU R13, [R1+0xad4] ;  /* 0x000ad400010d7983 */ /* 0x000ea80000300800 */
[----:B------:R-:W2:Y:S04]  /*837a0*/  LDL.LU R14, [R1+0xad8] ;  /* 0x000ad800010e7983 */ /* 0x000ea80000300800 */
[----:B------:R-:W2:Y:S04]  /*837b0*/  LDL.LU R15, [R1+0xadc] ;  /* 0x000adc00010f7983 */ /* 0x000ea80000300800 */
[----:B------:R-:W3:Y:S04]  /*837c0*/  LDL.LU.64 R10, [R1+0x5560] ;  /* 0x00556000010a7983 */ /* 0x000ee80000300a00 */
[----:B------:R-:W3:Y:S04]  /*837d0*/  LDL.LU.64 R8, [R1+0x5558] ;  /* 0x0055580001087983 */ /* 0x000ee80000300a00 */
[----:B------:R0:W-:Y:S04]  /*837e0*/  STL.64 [R1+0x610], R24 ;  /* 0x0006101801007387 */ /* 0x0001e80000100a00 */
        /* <DEDUP_REMOVED lines=15> */
[----:B0-----:R-:W4:Y:S04]  /*838e0*/  LDL.LU.64 R26, [R1+0x5520] ;  /* 0x00552000011a7983 */ /* 0x001f280000300a00 */
[----:B------:R-:W4:Y:S01]  /*838f0*/  LDL.LU.64 R24, [R1+0x5518] ;  /* 0x0055180001187983 */ /* 0x000f220000300a00 */
[----:B------:R-:W-:Y:S01]  /*83900*/  IMAD.MOV.U32 R0, RZ, RZ, R3 ;  /* 0x000000ffff007224 */ /* 0x000fe200078e0003 */
[C---:B---3--:R-:W-:Y:S06]  /*83910*/  HMMA.16816.F32 R8, R4.reuse, R2, R8 ;  /* 0x000000020408723c */ /* 0x048fec0000001808 */
[----:B----4-:R-:W-:-:S15]  /*83920*/  HMMA.16816.F32 R24, R4, R28, R24 ;  /* 0x0000001c0418723c */ /* 0x010fde0000001818 */
[----:B------:R-:W-:-:S02]  /*83930*/  NOP ;  /* 0x0000000000007918 */ /* 0x000fc40000000000 */
[----:B------:R0:W-:Y:S04]  /*83940*/  STL.64 [R1+0x660], R8 ;  /* 0x0006600801007387 */ /* 0x0001e80000100a00 */
[----:B------:R1:W-:Y:S01]  /*83950*/  STL.64 [R1+0x668], R10 ;  /* 0x0006680a01007387 */ /* 0x0003e20000100a00 */
[----:B0-----:R-:W-:-:S03]  /*83960*/  IMAD.MOV.U32 R9, RZ, RZ, R2 ;  /* 0x000000ffff097224 */ /* 0x001fc600078e0002 */
[----:B-1----:R-:W3:Y:S04]  /*83970*/  LDL.LU R10, [R1+0x5510] ;  /* 0x00551000010a7983 */ /* 0x002ee80000300800 */
[----:B------:R-:W4:Y:S01]  /*83980*/  LDL.LU.64 R2, [R1+0x5508] ;  /* 0x0055080001027983 */ /* 0x000f220000300a00 */
[----:B------:R-:W-:Y:S02]  /*83990*/  IMAD.MOV.U32 R11, RZ, RZ, R28 ;  /* 0x000000ffff0b7224 */ /* 0x000fe400078e001c */
[----:B------:R-:W-:Y:S01]  /*839a0*/  IMAD.MOV.U32 R8, RZ, RZ, R29 ;  /* 0x000000ffff087224 */ /* 0x000fe200078e001d */
        /* <DEDUP_REMOVED lines=14> */
[C---:B--2---:R-:W-:Y:S06]  /*83a90*/  HMMA.16816.F32 R16, R4.reuse, R26, R16 ;  /* 0x0000001a0410723c */ /* 0x044fec0000001810 */
[----:B---3--:R-:W-:-:S15]  /*83aa0*/  HMMA.16816.F32 R20, R4, R24, R20 ;  /* 0x000000180414723c */ /* 0x008fde0000001814 */
        /* <DEDUP_REMOVED lines=28> */
[----:B0-----:R-:W4:Y:S04]  /*83c70*/  LDL.LU R22, [R1+0x1a94] ;  /* 0x001a940001167983 */ /* 0x001f280000300800 */
[----:B------:R-:W4:Y:S04]  /*83c80*/  LDL.LU R23, [R1+0x1a9c] ;  /* 0x001a9c0001177983 */ /* 0x000f280000300800 */
[----:B------:R-:W-:Y:S01]  /*83c90*/  STL.64 [R1+0x53b0], R20 ;  /* 0x0053b01401007387 */ /* 0x000fe20000100a00 */
        /* <DEDUP_REMOVED lines=17> */
[----:B------:R0:W-:Y:S04]  /*83db0*/  STL.64 [R1+0x770], R16 ;  /* 0x0007701001007387 */ /* 0x0001e80000100a00 */
[----:B------:R1:W-:Y:S04]  /*83dc0*/  STL.64 [R1+0x778], R18 ;  /* 0x0007781201007387 */ /* 0x0003e80000100a00 */
[----:B0-----:R-:W4:Y:S04]  /*83dd0*/  LDL.LU R16, [R1+0xc10] ;  /* 0x000c100001107983 */ /* 0x001f280000300800 */
[----:B------:R-:W4:Y:S04]  /*83de0*/  LDL.LU R17, [R1+0xc14] ;  /* 0x000c140001117983 */ /* 0x000f280000300800 */
[----:B-1----:R-:W4:Y:S04]  /*83df0*/  LDL.LU R18, [R1+0xc18] ;  /* 0x000c180001127983 */ /* 0x002f280000300800 */
[----:B------:R-:W4:Y:S04]  /*83e00*/  LDL.LU R19, [R1+0xc1c] ;  /* 0x000c1c0001137983 */ /* 0x000f280000300800 */
[----:B------:R-:W2:Y:S04]  /*83e10*/  LDL.LU R20, [R1+0xbe0] ;  /* 0x000be00001147983 */ /* 0x000ea80000300800 */
[----:B------:R-:W2:Y:S01]  /*83e20*/  LDL.LU R21, [R1+0xbe4] ;  /* 0x000be40001157983 */ /* 0x000ea20000300800 */
[----:B---3--:R-:W-:-:S02]  /*83e30*/  IMAD R12, R12, 0x100, R22 ;  /* 0x000001000c0c7824 */ /* 0x008fc400078e0216 */
[----:B------:R-:W-:Y:S01]  /*83e40*/  IMAD R13, R13, 0x100, R23 ;  /* 0x000001000d0d7824 */ /* 0x000fe200078e0217 */
[----:B------:R-:W3:Y:S04]  /*83e50*/  LDL.LU R22, [R1+0xbe8] ;  /* 0x000be80001167983 */ /* 0x000ee80000300800 */
[----:B------:R-:W3:Y:S04]  /*83e60*/  LDL.LU R23, [R1+0xbec] ;  /* 0x000bec0001177983 */ /* 0x000ee80000300800 */
[----:B------:R-:W4:Y:S04]  /*83e70*/  LDL.LU R24, [R1+0xb90] ;  /* 0x000b900001187983 */ /* 0x000f280000300800 */
[----:B------:R-:W4:Y:S04]  /*83e80*/  LDL.LU R25, [R1+0xb94] ;  /* 0x000b940001197983 */ /* 0x000f280000300800 */
[----:B------:R-:W2:Y:S04]  /*83e90*/  LDL.LU R26, [R1+0xb98] ;  /* 0x000b9800011a7983 */ /* 0x000ea80000300800 */
[----:B------:R-:W2:Y:S04]  /*83ea0*/  LDL.LU R27, [R1+0xb9c] ;  /* 0x000b9c00011b7983 */ /* 0x000ea80000300800 */
[----:B--2---:R0:W-:Y:S02]  /*83eb0*/  STL.64 [R1+0x53e8], R26 ;  /* 0x0053e81a01007387 */ /* 0x0041e40000100a00 */
[----:B0-----:R-:W-:-:S02]  /*83ec0*/  IMAD.MOV.U32 R26, RZ, RZ, R11 ;  /* 0x000000ffff1a7224 */ /* 0x001fc400078e000b */
[----:B------:R-:W-:Y:S01]  /*83ed0*/  IMAD.MOV.U32 R27, RZ, RZ, R8 ;  /* 0x000000ffff1b7224 */ /* 0x000fe200078e0008 */
[----:B------:R-:W2:Y:S04]  /*83ee0*/  LDL.LU R11, [R1+0x5478] ;  /* 0x00547800010b7983 */ /* 0x000ea80000300800 */
[----:B------:R-:W2:Y:S04]  /*83ef0*/  LDL.LU R8, [R1+0x5474] ;  /* 0x0054740001087983 */ /* 0x000ea80000300800 */
[----:B----4-:R0:W-:Y:S04]  /*83f00*/  STL.64 [R1+0x53e0], R24 ;  /* 0x0053e01801007387 */ /* 0x0101e80000100a00 */
[----:B------:R-:W-:Y:S04]  /*83f10*/  STL.64 [R1+0x5400], R26 ;  /* 0x0054001a01007387 */ /* 0x000fe80000100a00 */
[----:B---3--:R-:W-:Y:S04]  /*83f20*/  STL.64 [R1+0x53c8], R22 ;  /* 0x0053c81601007387 */ /* 0x008fe80000100a00 */
[----:B------:R1:W-:Y:S01]  /*83f30*/  STL.64 [R1+0x53c0], R20 ;  /* 0x0053c01401007387 */ /* 0x0003e20000100a00 */
[----:B0-----:R-:W-:-:S03]  /*83f40*/  IMAD.MOV.U32 R24, RZ, RZ, R9 ;  /* 0x000000ffff187224 */ /* 0x001fc600078e0009 */
[----:B-1----:R-:W3:Y:S04]  /*83f50*/  LDL.LU R20, [R1+0xbb0] ;  /* 0x000bb00001147983 */ /* 0x002ee80000300800 */
[----:B------:R-:W3:Y:S04]  /*83f60*/  LDL.LU R21, [R1+0xbb4] ;  /* 0x000bb40001157983 */ /* 0x000ee80000300800 */
[----:B------:R-:W4:Y:S04]  /*83f70*/  LDL.LU R22, [R1+0xbb8] ;  /* 0x000bb80001167983 */ /* 0x000f280000300800 */
[----:B------:R-:W4:Y:S04]  /*83f80*/  LDL.LU R23, [R1+0xbbc] ;  /* 0x000bbc0001177983 */ /* 0x000f280000300800 */
[----:B------:R-:W2:Y:S04]  /*83f90*/  LDL.LU R9, [R1+0x5470] ;  /* 0x0054700001097983 */ /* 0x000ea80000300800 */
[----:B------:R-:W3:Y:S01]  /*83fa0*/  LDL.64 R26, [R1+0x10] ;  /* 0x00001000011a7983 */ /* 0x000ee20000100a00 */
[----:B------:R-:W-:-:S03]  /*83fb0*/  IMAD.MOV.U32 R25, RZ, RZ, R0 ;  /* 0x000000ffff197224 */ /* 0x000fc600078e0000 */
[----:B---3--:R-:W-:Y:S04]  /*83fc0*/  STL.64 [R1+0x5438], R26 ;  /* 0x0054381a01007387 */ /* 0x008fe80000100a00 */
[----:B------:R-:W-:Y:S04]  /*83fd0*/  STL.64 [R1+0x5430], R24 ;  /* 0x0054301801007387 */ /* 0x000fe80000100a00 */
[----:B----4-:R-:W-:Y:S04]  /*83fe0*/  STL.64 [R1+0x53f8], R22 ;  /* 0x0053f81601007387 */ /* 0x010fe80000100a00 */
[----:B------:R0:W-:Y:S04]  /*83ff0*/  STL.64 [R1+0x53f0], R20 ;  /* 0x0053f01401007387 */ /* 0x0001e80000100a00 */
[----:B0-----:R-:W3:Y:S04]  /*84000*/  LDL.LU R20, [R1+0xb80] ;  /* 0x000b800001147983 */ /* 0x001ee80000300800 */
[----:B------:R-:W3:Y:S04]  /*84010*/  LDL.LU R21, [R1+0xb84] ;  /* 0x000b840001157983 */ /* 0x000ee80000300800 */
[----:B------:R-:W4:Y:S04]  /*84020*/  LDL.LU R22, [R1+0xb88] ;  /* 0x000b880001167983 */ /* 0x000f280000300800 */
[----:B------:R-:W4:Y:S04]  /*84030*/  LDL.LU R23, [R1+0xb8c] ;  /* 0x000b8c0001177983 */ /* 0x000f280000300800 */
[----:B------:R-:W2:Y:S04]  /*84040*/  LDL.64 R2, [R1+0x20] ;  /* 0x0000200001027983 */ /* 0x000ea80000100a00 */
        /* <DEDUP_REMOVED lines=20> */
[----:B0-----:R-:W2:Y:S04]  /*84190*/  LDL.LU R24, [R1+0xb00] ;  /* 0x000b000001187983 */ /* 0x001ea80000300800 */
[----:B------:R-:W2:Y:S04]  /*841a0*/  LDL.LU R25, [R1+0xb04] ;  /* 0x000b040001197983 */ /* 0x000ea80000300800 */
[----:B------:R-:W2:Y:S04]  /*841b0*/  LDL.LU R26, [R1+0xb08] ;  /* 0x000b0800011a7983 */ /* 0x000ea80000300800 */
[----:B------:R-:W2:Y:S04]  /*841c0*/  LDL.LU R27, [R1+0xb0c] ;  /* 0x000b0c00011b7983 */ /* 0x000ea80000300800 */
[----:B------:R-:W3:Y:S04]  /*841d0*/  LDL.64 R28, [R1+0x28] ;  /* 0x00002800011c7983 */ /* 0x000ee80000100a00 */
[----:B------:R-:W-:Y:S04]  /*841e0*/  STL.64 [R1+0x5410], R22 ;  /* 0x0054101601007387 */ /* 0x000fe80000100a00 */
[----:B------:R0:W-:Y:S04]  /*841f0*/  STL.64 [R1+0x5408], R20 ;  /* 0x0054081401007387 */ /* 0x0001e80000100a00 */
[----:B0-----:R-:W4:Y:S04]  /*84200*/  LDL.LU R20, [R1+0xb70] ;  /* 0x000b700001147983 */ /* 0x001f280000300800 */
[----:B------:R-:W4:Y:S04]  /*84210*/  LDL.LU R21, [R1+0xb74] ;  /* 0x000b740001157983 */ /* 0x000f280000300800 */
[----:B------:R-:W3:Y:S04]  /*84220*/  LDL.LU R22, [R1+0xb78] ;  /* 0x000b780001167983 */ /* 0x000ee80000300800 */
[----:B------:R-:W3:Y:S01]  /*84230*/  LDL.LU R23, [R1+0xb7c] ;  /* 0x000b7c0001177983 */ /* 0x000ee20000300800 */
[C---:B--2---:R-:W-:Y:S03]  /*84240*/  HMMA.16816.F32 R24, R4.reuse, R8, R24 ;  /* 0x000000080418723c */ /* 0x044fe60000001818 */
        /* <DEDUP_REMOVED lines=22> */
[----:B------:R0:W-:Y:S04]  /*843b0*/  STL.64 [R1+0x5380], R10 ;  /* 0x0053800a01007387 */ /* 0x0001e80000100a00 */
[----:B0-----:R-:W2:Y:S04]  /*843c0*/  LDL.64 R10, [R1+0x18] ;  /* 0x00001800010a7983 */ /* 0x001ea80000100a00 */
[----:B------:R-:W-:Y:S01]  /*843d0*/  STL.64 [R1+0x5378], R8 ;  /* 0x0053780801007387 */ /* 0x000fe20000100a00 */
[----:B----4-:R-:W-:Y:S03]  /*843e0*/  HMMA.16816.F32 R4, R4, R2, R24 ;  /* 0x000000020404723c */ /* 0x010fe60000001818 */
[----:B------:R-:W4:Y:S04]  /*843f0*/  LDL.LU.64 R26, [R1+0x5448] ;  /* 0x00544800011a7983 */ /* 0x000f280000300a00 */
[----:B------:R-:W4:Y:S01]  /*84400*/  LDL.LU.64 R24, [R1+0x5440] ;  /* 0x0054400001187983 */ /* 0x000f220000300a00 */
[----:B------:R-:W-:-:S02]  /*84410*/  F2FP.F16.E4M3.UNPACK_B R12, R12 ;  /* 0x0000000cff0c723e */ /* 0x000fc400020006ff */
[----:B------:R-:W-:Y:S02]  /*84420*/  F2FP.F16.E4M3.UNPACK_B R13, R13 ;  /* 0x0000000dff0d723e */ /* 0x000fe400020006ff */
[----:B------:R-:W-:Y:S02]  /*84430*/  F2FP.F16.E4M3.UNPACK_B R14, R14 ;  /* 0x0000000eff0e723e */ /* 0x000fe400020006ff */
[----:B------:R-:W-:-:S09]  /*84440*/  F2FP.F16.E4M3.UNPACK_B R15, R15 ;  /* 0x0000000fff0f723e */ /* 0x000fd200020006ff */
[----:B------:R0:W-:Y:S04]  /*84450*/  STL.64 [R1+0x7b0], R4 ;  /* 0x0007b00401007387 */ /* 0x0001e80000100a00 */
[----:B------:R1:W-:Y:S04]  /*84460*/  STL.64 [R1+0x7b8], R6 ;  /* 0x0007b80601007387 */ /* 0x0003e80000100a00 */
[----:B0-----:R-:W2:Y:S04]  /*84470*/  LDL.LU R4, [R1+0xb50] ;  /* 0x000b500001047983 */ /* 0x001ea80000300800 */
[----:B------:R-:W2:Y:S04]  /*84480*/  LDL.LU R5, [R1+0xb54] ;  /* 0x000b540001057983 */ /* 0x000ea80000300800 */
[----:B-1----:R-:W2:Y:S04]  /*84490*/  LDL.LU R6, [R1+0xb58] ;  /* 0x000b580001067983 */ /* 0x002ea80000300800 */
[----:B------:R-:W2:Y:S01]  /*844a0*/  LDL.LU R7, [R1+0xb5c] ;  /* 0x000b5c0001077983 */ /* 0x000ea20000300800 */
[----:B----4-:R-:W-:-:S15]  /*844b0*/  HMMA.16816.F32 R24, R12, R28, R24 ;  /* 0x0000001c0c18723c */ /* 0x010fde0000001818 */
[----:B------:R-:W-:-:S08]  /*844c0*/  NOP ;  /* 0x0000000000007918 */ /* 0x000fd00000000000 */
[----:B------:R-:W-:Y:S04]  /*844d0*/  STL.64 [R1+0x7f0], R24 ;  /* 0x0007f01801007387 */ /* 0x000fe80000100a00 */
[----:B------:R0:W-:Y:S04]  /*844e0*/  STL.64 [R1+0x7f8], R26 ;  /* 0x0007f81a01007387 */ /* 0x0001e80000100a00 */
[----:B0-----:R-:W4:Y:S01]  /*844f0*/  LDL.LU.64 R26, [R1+0x5438] ;  /* 0x00543800011a7983 */ /* 0x001f220000300a00 */
[----:B--2---:R-:W-:Y:S01]  /*84500*/  HMMA.16816.F32 R4, R12, R10, R4 ;  /* 0x0000000a0c04723c */ /* 0x004fe20000001804 */
[----:B------:R-:W-:-:S02]  /*84510*/  IMAD.MOV.U32 R8, RZ, RZ, R2 ;  /* 0x000000ffff087224 */ /* 0x000fc400078e0002 */
[----:B------:R-:W2:Y:S01]  /*84520*/  LDL.LU.64 R24, [R1+0x5430] ;  /* 0x0054300001187983 */ /* 0x000ea20000300a00 */
[----:B------:R-:W-:Y:S02]  /*84530*/  IMAD.MOV.U32 R2, RZ, RZ, R28 ;  /* 0x000000ffff027224 */ /* 0x000fe400078e001c */
[----:B------:R-:W-:Y:S02]  /*84540*/  IMAD.MOV.U32 R0, RZ, RZ, R29 ;  /* 0x000000ffff007224 */ /* 0x000fe400078e001d */
[----:B------:R-:W3:-:S15]  /*84550*/  LDL.LU.64 R28, [R1+0x5428] ;  /* 0x00542800011c7983 */ /* 0x000ede0000300a00 */
[----:B------:R-:W-:Y:S04]  /*84560*/  STL.64 [R1+0x800], R4 ;  /* 0x0008000401007387 */ /* 0x000fe80000100a00 */
[----:B------:R-:W-:Y:S01]  /*84570*/  STL.64 [R1+0x808], R6 ;  /* 0x0008080601007387 */ /* 0x000fe20000100a00 */
[----:B----4-:R-:W-:-:S15]  /*84580*/  HMMA.16816.F32 R20, R12, R26, R20 ;  /* 0x0000001a0c14723c */ /* 0x010fde0000001814 */
[----:B------:R-:W-:-:S08]  /*84590*/  NOP ;  /* 0x0000000000007918 */ /* 0x000fd00000000000 */
[----:B------:R-:W-:Y:S04]  /*845a0*/  STL.64 [R1+0x810], R20 ;  /* 0x0008101401007387 */ /* 0x000fe80000100a00 */
[----:B------:R0:W-:Y:S04]  /*845b0*/  STL.64 [R1+0x818], R22 ;  /* 0x0008181601007387 */ /* 0x0001e80000100a00 */
[----:B0-----:R-:W2:Y:S04]  /*845c0*/  LDL.LU.64 R22, [R1+0x5420] ;  /* 0x0054200001167983 */ /* 0x001ea80000300a00 */
[----:B------:R-:W2:Y:S01]  /*845d0*/  LDL.LU.64 R20, [R1+0x5418] ;  /* 0x0054180001147983 */ /* 0x000ea20000300a00 */
[----:B------:R-:W-:-:S02]  /*845e0*/  IMAD.MOV.U32 R7, RZ, RZ, R26 ;  /* 0x000000ffff077224 */ /* 0x000fc400078e001a */
[----:B------:R-:W-:Y:S02]  /*845f0*/  IMAD.MOV.U32 R6, RZ, RZ, R27 ;  /* 0x000000ffff067224 */ /* 0x000fe400078e001b */
[----:B--2---:R-:W-:Y:S01]  /*84600*/  HMMA.16816.F32 R24, R12, R24, R20 ;  /* 0x000000180c18723c */ /* 0x004fe20000001814 */
        /* <DEDUP_REMOVED lines=66> */
[----:B----4-:R-:W-:Y:S07]  /*84a30*/  HMMA.16816.F32 R20, R12, R16, R24 ;  /* 0x000000100c14723c */ /* 0x010fee0000001818 */
[----:B------:R-:W-:-:S02]  /*84a40*/  IMAD.MOV.U32 R26, RZ, RZ, R7 ;  /* 0x000000ffff1a7224 */ /* 0x000fc400078e0007 */
[----:B------:R-:W-:-:S14]  /*84a50*/  IMAD.MOV.U32 R27, RZ, RZ, R6 ;  /* 0x000000ffff1b7224 */ /* 0x000fdc00078e0006 */
[----:B------:R0:W-:Y:S04]  /*84a60*/  STL.64 [R1+0x8e0], R20 ;  /* 0x0008e01401007387 */ /* 0x0001e80000100a00 */
[----:B------:R1:W-:Y:S04]  /*84a70*/  STL.64 [R1+0x8e8], R22 ;  /* 0x0008e81601007387 */ /* 0x0003e80000100a00 */
[----:B------:R-:W-:Y:S04]  /*84a80*/  STL.64 [R1+0x5318], R26 ;  /* 0x0053181a01007387 */ /* 0x000fe80000100a00 */
[----:B0-----:R-:W2:Y:S04]  /*84a90*/  LDL.LU R20, [R1+0xcb0] ;  /* 0x000cb00001147983 */ /* 0x001ea80000300800 */
[----:B------:R-:W2:Y:S04]  /*84aa0*/  LDL.LU R21, [R1+0xcb4] ;  /* 0x000cb40001157983 */ /* 0x000ea80000300800 */
[----:B-1----:R-:W3:Y:S04]  /*84ab0*/  LDL.LU R22, [R1+0xcb8] ;  /* 0x000cb80001167983 */ /* 0x002ee80000300800 */
[----:B------:R-:W3:Y:S01]  /*84ac0*/  LDL.LU R23, [R1+0xcbc] ;  /* 0x000cbc0001177983 */ /* 0x000ee20000300800 */
[----:B------:R-:W-:-:S02]  /*84ad0*/  IMAD.MOV.U32 R5, RZ, RZ, R10 ;  /* 0x000000ffff057224 */ /* 0x000fc400078e000a */
[----:B------:R-:W-:Y:S02]  /*84ae0*/  IMAD.MOV.U32 R4, RZ, RZ, R11 ;  /* 0x000000ffff047224 */ /* 0x000fe400078e000b */
[----:B------:R-:W-:Y:S02]  /*84af0*/  IMAD.MOV.U32 R24, RZ, RZ, R5 ;  /* 0x000000ffff187224 */ /* 0x000fe400078e0005 */
[----:B------:R-:W-:Y:S01]  /*84b00*/  IMAD.MOV.U32 R25, RZ, RZ, R4 ;  /* 0x000000ffff197224 */ /* 0x000fe200078e0004 */
[----:B---3--:R-:W-:Y:S04]  /*84b10*/  STL.64 [R1+0x5328], R22 ;  /* 0x0053281601007387 */ /* 0x008fe80000100a00 */
[----:B--2---:R0:W-:Y:S04]  /*84b20*/  STL.64 [R1+0x5320], R20 ;  /* 0x0053201401007387 */ /* 0x0041e80000100a00 */
[----:B------:R1:W-:Y:S04]  /*84b30*/  STL.64 [R1+0x5330], R24 ;  /* 0x0053301801007387 */ /* 0x0003e80000100a00 */
[----:B0-----:R-:W2:Y:S04]  /*84b40*/  LDL.LU R20, [R1+0xca0] ;  /* 0x000ca00001147983 */ /* 0x001ea80000300800 */
[----:B------:R-:W2:Y:S04]  /*84b50*/  LDL.LU R21, [R1+0xca4] ;  /* 0x000ca40001157983 */ /* 0x000ea80000300800 */
[----:B------:R-:W3:Y:S04]  /*84b60*/  LDL.LU R22, [R1+0xca8] ;  /* 0x000ca80001167983 */ /* 0x000ee80000300800 */
[----:B------:R-:W3:Y:S01]  /*84b70*/  LDL.LU R23, [R1+0xcac] ;  /* 0x000cac0001177983 */ /* 0x000ee20000300800 */
[----:B-1----:R-:W-:-:S02]  /*84b80*/  IMAD.MOV.U32 R24, RZ, RZ, R8 ;  /* 0x000000ffff187224 */ /* 0x002fc400078e0008 */
[----:B------:R-:W-:Y:S02]  /*84b90*/  IMAD.MOV.U32 R26, RZ, RZ, R2 ;  /* 0x000000ffff1a7224 */ /* 0x000fe400078e0002 */
[----:B------:R-:W-:Y:S02]  /*84ba0*/  IMAD.MOV.U32 R25, RZ, RZ, R3 ;  /* 0x000000ffff197224 */ /* 0x000fe400078e0003 */
[----:B------:R-:W-:Y:S01]  /*84bb0*/  IMAD.MOV.U32 R27, RZ, RZ, R0 ;  /* 0x000000ffff1b7224 */ /* 0x000fe200078e0000 */
[----:B---3--:R-:W-:Y:S04]  /*84bc0*/  STL.64 [R1+0x5340], R22 ;  /* 0x0053401601007387 */ /* 0x008fe80000100a00 */
[----:B--2---:R-:W-:Y:S04]  /*84bd0*/  STL.64 [R1+0x5338], R20 ;  /* 0x0053381401007387 */ /* 0x004fe80000100a00 */
        /* <DEDUP_REMOVED lines=36> */
[----:B0-----:R-:W4:Y:S04]  /*84e20*/  LDL R18, [R1] ;  /* 0x0000000001127983 */ /* 0x001f280000100800 */
[----:B------:R-:W4:Y:S04]  /*84e30*/  LDL R19, [R1+0x4] ;  /* 0x0000040001137983 */ /* 0x000f280000100800 */
        /* <DEDUP_REMOVED lines=11> */
[----:B------:R0:W-:Y:S04]  /*84ef0*/  STL [R1+0x5294], R2 ;  /* 0x0052940201007387 */ /* 0x0001e80000100800 */
[----:B0-----:R-:W4:Y:S04]  /*84f00*/  LDL.LU R2, [R1+0x1ac4] ;  /* 0x001ac40001027983 */ /* 0x001f280000300800 */
        /* <DEDUP_REMOVED lines=15> */
[----:B0-----:R-:W2:Y:S04]  /*85000*/  LDL.LU R8, [R1+0xcd0] ;  /* 0x000cd00001087983 */ /* 0x001ea80000300800 */
[----:B------:R-:W2:Y:S04]  /*85010*/  LDL.LU R9, [R1+0xcd4] ;  /* 0x000cd40001097983 */ /* 0x000ea80000300800 */
[----:B------:R-:W2:Y:S04]  /*85020*/  LDL.LU R10, [R1+0xcd8] ;  /* 0x000cd800010a7983 */ /* 0x000ea80000300800 */
[----:B------:R-:W2:Y:S01]  /*85030*/  LDL.LU R11, [R1+0xcdc] ;  /* 0x000cdc00010b7983 */ /* 0x000ea20000300800 */
[----:B---3--:R-:W-:Y:S03]  /*85040*/  HMMA.16816.F32 R12, R12, R24, R20 ;  /* 0x000000180c0c723c */ /* 0x008fe60000001814 */
[----:B------:R-:W2:Y:S04]  /*85050*/  LDL.LU.64 R22, [R1+0x5350] ;  /* 0x0053500001167983 */ /* 0x000ea80000300a00 */
[----:B------:R-:W2:Y:S01]  /*85060*/  LDL.LU.64 R20, [R1+0x5348] ;  /* 0x0053480001147983 */ /* 0x000ea20000300a00 */
[----:B----4-:R-:W-:-:S02]  /*85070*/  IMAD R6, R6, 0x100, R2 ;  /* 0x0000010006067824 */ /* 0x010fc400078e0202 */
[----:B------:R-:W-:Y:S01]  /*85080*/  IMAD R7, R0, 0x100, R7 ;  /* 0x0000010000077824 */ /* 0x000fe200078e0207 */
[----:B------:R-:W-:Y:S02]  /*85090*/  F2FP.F16.E4M3.UNPACK_B R4, R4 ;  /* 0x00000004ff04723e */ /* 0x000fe400020006ff */
[----:B------:R-:W-:Y:S02]  /*850a0*/  F2FP.F16.E4M3.UNPACK_B R5, R5 ;  /* 0x00000005ff05723e */ /* 0x000fe400020006ff */
[----:B------:R-:W-:Y:S02]  /*850b0*/  F2FP.F16.E4M3.UNPACK_B R6, R6 ;  /* 0x00000006ff06723e */ /* 0x000fe400020006ff */
[----:B------:R-:W-:-:S06]  /*850c0*/  F2FP.F16.E4M3.UNPACK_B R7, R7 ;  /* 0x00000007ff07723e */ /* 0x000fcc00020006ff */
        /* <DEDUP_REMOVED lines=21> */
[C---:B--2---:R-:W-:Y:S01]  /*85220*/  HMMA.16816.F32 R24, R4.reuse, R26, R20 ;  /* 0x0000001a0418723c */ /* 0x044fe20000001814 */
[----:B------:R-:W2:Y:S04]  /*85230*/  LDL.LU.64 R22, [R1+0x5310] ;  /* 0x0053100001167983 */ /* 0x000ea80000300a00 */
[----:B------:R-:W2:Y:S01]  /*85240*/  LDL.LU.64 R20, [R1+0x5308] ;  /* 0x0053080001147983 */ /* 0x000ea20000300a00 */
[----:B------:R-:W-:-:S15]  /*85250*/  HMMA.16816.F32 R16, R4, R18, R8 ;  /* 0x000000120410723c */ /* 0x000fde0000001808 */
[----:B------:R-:W-:-:S02]  /*85260*/  NOP ;  /* 0x0000000000007918 */ /* 0x000fc40000000000 */
[----:B------:R-:W-:Y:S04]  /*85270*/  STL.64 [R1+0x950], R24 ;  /* 0x0009501801007387 */ /* 0x000fe80000100a00 */
[----:B------:R0:W-:Y:S04]  /*85280*/  STL.64 [R1+0x958], R26 ;  /* 0x0009581a01007387 */ /* 0x0001e80000100a00 */
[----:B0-----:R-:W3:Y:S04]  /*85290*/  LDL.LU.64 R26, [R1+0x5300] ;  /* 0x00530000011a7983 */ /* 0x001ee80000300a00 */
[----:B------:R-:W4:Y:S04]  /*852a0*/  LDL.LU.64 R24, [R1+0x52f8] ;  /* 0x0052f80001187983 */ /* 0x000f280000300a00 */
[----:B------:R-:W-:Y:S04]  /*852b0*/  STL.64 [R1+0x960], R12 ;  /* 0x0009600c01007387 */ /* 0x000fe80000100a00 */
[----:B------:R2:W-:Y:S04]  /*852c0*/  STL.64 [R1+0x968], R14 ;  /* 0x0009680e01007387 */ /* 0x0005e80000100a00 */
[----:B------:R-:W3:Y:S04]  /*852d0*/  LDL.LU R8, [R1+0xd50] ;  /* 0x000d500001087983 */ /* 0x000ee80000300800 */
[----:B------:R-:W-:Y:S04]  /*852e0*/  STL.64 [R1+0x970], R16 ;  /* 0x0009701001007387 */ /* 0x000fe80000100a00 */
[----:B------:R-:W-:Y:S01]  /*852f0*/  STL.64 [R1+0x978], R18 ;  /* 0x0009781201007387 */ /* 0x000fe20000100a00 */
[----:B--2---:R-:W-:-:S15]  /*85300*/  HMMA.16816.F32 R12, R4, R28, R20 ;  /* 0x0000001c040c723c */ /* 0x004fde0000001814 */
[----:B------:R-:W-:-:S08]  /*85310*/  NOP ;  /* 0x0000000000007918 */ /* 0x000fd00000000000 */
[----:B------:R-:W-:Y:S04]  /*85320*/  STL.64 [R1+0x980], R12 ;  /* 0x0009800c01007387 */ /* 0x000fe80000100a00 */
[----:B------:R-:W-:Y:S04]  /*85330*/  STL.64 [R1+0x988], R14 ;  /* 0x0009880e01007387 */ /* 0x000fe80000100a00 */
[----:B------:R-:W3:Y:S04]  /*85340*/  LDL.LU R9, [R1+0xd54] ;  /* 0x000d540001097983 */ /* 0x000ee80000300800 */
[----:B------:R-:W2:Y:S04]  /*85350*/  LDL.LU R10, [R1+0xd58] ;  /* 0x000d5800010a7983 */ /* 0x000ea80000300800 */
[----:B------:R-:W2:Y:S04]  /*85360*/  LDL.LU R11, [R1+0xd5c] ;  /* 0x000d5c00010b7983 */ /* 0x000ea80000300800 */
[----:B------:R-:W4:Y:S04]  /*85370*/  LDL.LU R20, [R1+0xd00] ;  /* 0x000d000001147983 */ /* 0x000f280000300800 */
[----:B------:R-:W4:Y:S04]  /*85380*/  LDL.LU R21, [R1+0xd04] ;  /* 0x000d040001157983 */ /* 0x000f280000300800 */
[----:B------:R-:W3:Y:S04]  /*85390*/  LDL.LU R22, [R1+0xd08] ;  /* 0x000d080001167983 */ /* 0x000ee80000300800 */
[----:B------:R-:W3:Y:S04]  /*853a0*/  LDL.LU R23, [R1+0xd0c] ;  /* 0x000d0c0001177983 */ /* 0x000ee80000300800 */
[----:B---3--:R-:W-:Y:S04]  /*853b0*/  STL.64 [R1+0x52f0], R22 ;  /* 0x0052f01601007387 */ /* 0x008fe80000100a00 */
[----:B----4-:R0:W-:Y:S04]  /*853c0*/  STL.64 [R1+0x52e8], R20 ;  /* 0x0052e81401007387 */ /* 0x0101e80000100a00 */
[----:B0-----:R-:W3:Y:S04]  /*853d0*/  LDL.LU R20, [R1+0xcf0] ;  /* 0x000cf00001147983 */ /* 0x001ee80000300800 */
[----:B------:R-:W3:Y:S04]  /*853e0*/  LDL.LU R21, [R1+0xcf4] ;  /* 0x000cf40001157983 */ /* 0x000ee80000300800 */
        /* <DEDUP_REMOVED lines=31> */
[----:B------:R-:W4:Y:S04]  /*855e0*/  LDL.LU R0, [R1+0x1ae8] ;  /* 0x001ae80001007983 */ /* 0x000f280000300800 */
[----:B------:R0:W-:Y:S04]  /*855f0*/  STL.64 [R1+0x5210], R28 ;  /* 0x0052101c01007387 */ /* 0x0001e80000100a00 */
[----:B0-----:R-:W4:Y:S04]  /*85600*/  LDL.64 R28, [R1+0x20] ;  /* 0x00002000011c7983 */ /* 0x001f280000100a00 */
        /* <DEDUP_REMOVED lines=63> */
[----:B0-----:R-:W4:Y:S01]  /*85a00*/  LDL.LU R3, [R1+0x1ae4] ;  /* 0x001ae40001037983 */ /* 0x001f220000300800 */
[----:B---3--:R-:W-:Y:S06]  /*85a10*/  HMMA.16816.F32 R16, R4, R8, R16 ;  /* 0x000000080410723c */ /* 0x008fec0000001810 */
[----:B------:R-:W-:Y:S04]  /*85a20*/  STL [R1+0x5188], R8 ;  /* 0x0051880801007387 */ /* 0x000fe80000100800 */
[----:B------:R-:W-:-:S13]  /*85a30*/  STL [R1+0x5184], R9 ;  /* 0x0051840901007387 */ /* 0x000fda0000100800 */
[----:B------:R-:W-:Y:S04]  /*85a40*/  STL.64 [R1+0xa00], R16 ;  /* 0x000a001001007387 */ /* 0x000fe80000100a00 */
[----:B------:R2:W-:Y:S02]  /*85a50*/  STL.64 [R1+0xa08], R18 ;  /* 0x000a081201007387 */ /* 0x0005e40000100a00 */
[C---:B--2---:R-:W-:Y:S06]  /*85a60*/  HMMA.16816.F32 R16, R4.reuse, R10, R20 ;  /* 0x0000000a0410723c */ /* 0x044fec0000001814 */
[----:B------:R-:W-:Y:S01]  /*85a70*/  HMMA.16816.F32 R4, R4, R28, R24 ;  /* 0x0000001c0404723c */ /* 0x000fe20000001818 */
[----:B------:R-:W-:Y:S04]  /*85a80*/  STL [R1+0x5190], R10 ;  /* 0x0051900a01007387 */ /* 0x000fe80000100800 */
[----:B------:R-:W-:-:S12]  /*85a90*/  STL [R1+0x518c], R11 ;  /* 0x00518c0b01007387 */ /* 0x000fd80000100800 */
[----:B------:R0:W-:Y:S04]  /*85aa0*/  STL.64 [R1+0xa20], R16 ;  /* 0x000a201001007387 */ /* 0x0001e80000100a00 */
[----:B------:R1:W-:Y:S04]  /*85ab0*/  STL.64 [R1+0xa28], R18 ;  /* 0x000a281201007387 */ /* 0x0003e80000100a00 */
[----:B------:R-:W-:Y:S04]  /*85ac0*/  STL.64 [R1+0xa10], R4 ;  /* 0x000a100401007387 */ /* 0x000fe80000100a00 */
[----:B------:R-:W-:Y:S04]  /*85ad0*/  STL.64 [R1+0xa18], R6 ;  /* 0x000a180601007387 */ /* 0x000fe80000100a00 */
        /* <DEDUP_REMOVED lines=34> */
[----:B------:R-:W4:Y:S04]  /*85d00*/  LDL R10, [R1+0x18] ;  /* 0x00001800010a7983 */ /* 0x000f280000100800 */
[----:B------:R-:W4:Y:S04]  /*85d10*/  LDL R11, [R1+0x1c] ;  /* 0x00001c00010b7983 */ /* 0x000f280000100800 */
[----:B---3--:R-:W-:Y:S04]  /*85d20*/  STL.64 [R1+0x5258], R18 ;  /* 0x0052581201007387 */ /* 0x008fe80000100a00 */
[----:B--2---:R0:W-:Y:S04]  /*85d30*/  STL.64 [R1+0x5250], R16 ;  /* 0x0052501001007387 */ /* 0x0041e80000100a00 */
[----:B0-----:R-:W2:Y:S04]  /*85d40*/  LDL.LU R16, [R1+0xda0] ;  /* 0x000da00001107983 */ /* 0x001ea80000300800 */
[----:B------:R-:W2:Y:S04]  /*85d50*/  LDL.LU R17, [R1+0xda4] ;  /* 0x000da40001117983 */ /* 0x000ea80000300800 */
[----:B------:R-:W3:Y:S04]  /*85d60*/  LDL.LU R18, [R1+0xda8] ;  /* 0x000da80001127983 */ /* 0x000ee80000300800 */
[----:B------:R-:W3:Y:S01]  /*85d70*/  LDL.LU R19, [R1+0xdac] ;  /* 0x000dac0001137983 */ /* 0x000ee20000300800 */
[----:B------:R-:W-:-:S02]  /*85d80*/  IMAD R15, R0, 0x100, R15 ;  /* 0x00000100000f7824 */ /* 0x000fc400078e020f */
[----:B----4-:R-:W-:Y:S02]  /*85d90*/  IMAD R14, R14, 0x100, R3 ;  /* 0x000001000e0e7824 */ /* 0x010fe400078e0203 */
[----:B------:R-:W-:Y:S02]  /*85da0*/  IMAD.MOV.U32 R9, RZ, RZ, R28 ;  /* 0x000000ffff097224 */ /* 0x000fe400078e001c */
[----:B------:R-:W-:Y:S01]  /*85db0*/  IMAD.MOV.U32 R0, RZ, RZ, R29 ;  /* 0x000000ffff007224 */ /* 0x000fe200078e001d */
[----:B---3--:R0:W-:Y:S04]  /*85dc0*/  STL.64 [R1+0x5268], R18 ;  /* 0x0052681201007387 */ /* 0x0081e80000100a00 */
[----:B0-----:R-:W3:Y:S04]  /*85dd0*/  LDL R18, [R1+0x28] ;  /* 0x0000280001127983 */ /* 0x001ee80000100800 */
[----:B------:R-:W3:Y:S04]  /*85de0*/  LDL R19, [R1+0x2c] ;  /* 0x00002c0001137983 */ /* 0x000ee80000100800 */
[----:B--2---:R-:W-:Y:S04]  /*85df0*/  STL.64 [R1+0x5260], R16 ;  /* 0x0052601001007387 */ /* 0x004fe80000100a00 */
[----:B------:R-:W2:Y:S04]  /*85e00*/  LDL.64 R2, [R1+0x8] ;  /* 0x0000080001027983 */ /* 0x000ea80000100a00 */
[----:B------:R-:W4:Y:S04]  /*85e10*/  LDL.64 R28, [R1] ;  /* 0x00000000011c7983 */ /* 0x000f280000100a00 */
        /* <DEDUP_REMOVED lines=16> */
[----:B------:R-:W2:Y:S04]  /*85f20*/  LDL.LU R6, [R1+0x1b00] ;  /* 0x001b000001067983 */ /* 0x000ea80000300800 */
[----:B------:R-:W2:Y:S01]  /*85f30*/  LDL.LU R7, [R1+0x1b08] ;  /* 0x001b080001077983 */ /* 0x000ea20000300800 */
[----:B------:R-:W-:-:S02]  /*85f40*/  F2FP.F16.E4M3.UNPACK_B R12, R12 ;  /* 0x0000000cff0c723e */ /* 0x000fc400020006ff */
[----:B------:R-:W-:Y:S02]  /*85f50*/  F2FP.F16.E4M3.UNPACK_B R13, R13 ;  /* 0x0000000dff0d723e */ /* 0x000fe400020006ff */
[----:B------:R-:W-:Y:S02]  /*85f60*/  F2FP.F16.E4M3.UNPACK_B R14, R14 ;  /* 0x0000000eff0e723e */ /* 0x000fe400020006ff */
[----:B------:R-:W-:Y:S01]  /*85f70*/  F2FP.F16.E4M3.UNPACK_B R15, R15 ;  /* 0x0000000fff0f723e */ /* 0x000fe200020006ff */
[----:B--2---:R-:W-:Y:S04]  /*85f80*/  STL.64 [R1+0x51a8], R6 ;  /* 0x0051a80601007387 */ /* 0x004fe80000100a00 */
[----:B----4-:R0:W-:Y:S04]  /*85f90*/  STL.64 [R1+0x51a0], R4 ;  /* 0x0051a00401007387 */ /* 0x0101e80000100a00 */
[----:B0-----:R-:W2:Y:S04]  /*85fa0*/  LDL.LU R4, [R1+0xe40] ;  /* 0x000e400001047983 */ /* 0x001ea80000300800 */
[----:B------:R-:W2:Y:S04]  /*85fb0*/  LDL.LU R5, [R1+0xe44] ;  /* 0x000e440001057983 */ /* 0x000ea80000300800 */
[----:B------:R-:W4:Y:S04]  /*85fc0*/  LDL.LU R6, [R1+0xe48] ;  /* 0x000e480001067983 */ /* 0x000f280000300800 */
[----:B------:R-:W4:Y:S01]  /*85fd0*/  LDL.LU R7, [R1+0xe4c] ;  /* 0x000e4c0001077983 */ /* 0x000f220000300800 */
[C---:B------:R-:W-:Y:S03]  /*85fe0*/  HMMA.16816.F32 R16, R12.reuse, R18, R24 ;  /* 0x000000120c10723c */ /* 0x040fe60000001818 */
[----:B----4-:R-:W-:Y:S04]  /*85ff0*/  STL.64 [R1+0x51b8], R6 ;  /* 0x0051b80601007387 */ /* 0x010fe80000100a00 */
[----:B--2---:R0:W-:Y:S04]  /*86000*/  STL.64 [R1+0x51b0], R4 ;  /* 0x0051b00401007387 */ /* 0x0041e80000100a00 */
[----:B0-----:R-:W2:Y:S04]  /*86010*/  LDL.LU R4, [R1+0xe30] ;  /* 0x000e300001047983 */ /* 0x001ea80000300800 */
[----:B------:R-:W2:Y:S04]  /*86020*/  LDL.LU R5, [R1+0xe34] ;  /* 0x000e340001057983 */ /* 0x000ea80000300800 */
[----:B------:R-:W2:Y:S04]  /*86030*/  LDL.LU R6, [R1+0xe38] ;  /* 0x000e380001067983 */ /* 0x000ea80000300800 */
[----:B------:R-:W2:Y:S04]  /*86040*/  LDL.LU R7, [R1+0xe3c] ;  /* 0x000e3c0001077983 */ /* 0x000ea80000300800 */
[----:B------:R0:W-:Y:S04]  /*86050*/  STL [R1+0x5198], R9 ;  /* 0x0051980901007387 */ /* 0x0001e80000100800 */
[----:B0-----:R-:W4:Y:S04]  /*86060*/  LDL.64 R8, [R1+0x10] ;  /* 0x0000100001087983 */ /* 0x001f280000100a00 */
[----:B------:R-:W-:Y:S04]  /*86070*/  STL [R1+0x5194], R0 ;  /* 0x0051940001007387 */ /* 0x000fe80000100800 */
[----:B------:R-:W3:Y:S04]  /*86080*/  LDL.LU.64 R26, [R1+0x5278] ;  /* 0x00527800011a7983 */ /* 0x000ee80000300a00 */
[----:B------:R-:W3:Y:S04]  /*86090*/  LDL.LU.64 R24, [R1+0x5270] ;  /* 0x0052700001187983 */ /* 0x000ee80000300a00 */
        /* <DEDUP_REMOVED lines=21> */
[----:B------:R-:W2:Y:S01]  /*861f0*/  LDL.LU.64 R16, [R1+0x5230] ;  /* 0x0052300001107983 */ /* 0x000ea20000300a00 */
[----:B------:R-:W-:-:S03]  /*86200*/  IMAD.MOV.U32 R10, RZ, RZ, R3 ;  /* 0x000000ffff0a7224 */ /* 0x000fc600078e0003 */
[----:B------:R-:W4:Y:S01]  /*86210*/  LDL.LU.64 R2, [R1+0x5228] ;  /* 0x0052280001027983 */ /* 0x000f220000300a00 */
[----:B------:R-:W-:Y:S02]  /*86220*/  IMAD.MOV.U32 R11, RZ, RZ, R8 ;  /* 0x000000ffff0b7224 */ /* 0x000fe400078e0008 */
        /* <DEDUP_REMOVED lines=9> */
[----:B------:R-:W3:Y:S02]  /*862c0*/  LDL.LU.64 R28, [R1+0x5210] ;  /* 0x00521000011c7983 */ /* 0x000ee40000300a00 */
[----:B---3--:R-:W-:-:S15]  /*862d0*/  HMMA.16816.F32 R24, R12, R28, R24 ;  /* 0x0000001c0c18723c */ /* 0x008fde0000001818 */
[----:B------:R-:W-:-:S08]  /*862e0*/  NOP ;  /* 0x0000000000007918 */ /* 0x000fd00000000000 */
[----:B------:R-:W-:Y:S04]  /*862f0*/  STL.64 [R1+0xa80], R24 ;  /* 0x000a801801007387 */ /* 0x000fe80000100a00 */
[----:B------:R0:W-:Y:S04]  /*86300*/  STL.64 [R1+0xa88], R26 ;  /* 0x000a881a01007387 */ /* 0x0001e80000100a00 */
[----:B0-----:R-:W2:Y:S04]  /*86310*/  LDL.LU.64 R26, [R1+0x5208] ;  /* 0x00520800011a7983 */ /* 0x001ea80000300a00 */
[----:B------:R-:W3:Y:S01]  /*86320*/  LDL.LU.64 R24, [R1+0x5200] ;  /* 0x0052000001187983 */ /* 0x000ee20000300a00 */
        /* <DEDUP_REMOVED lines=49> */
[----:B----4-:R-:W-:-:S15]  /*86640*/  HMMA.16816.F32 R16, R12, R2, R20 ;  /* 0x000000020c10723c */ /* 0x010fde0000001814 */
[----:B------:R-:W-:-:S08]  /*86650*/  NOP ;  /* 0x0000000000007918 */ /* 0x000fd00000000000 */
[----:B------:R-:W-:Y:S04]  /*86660*/  STL.64 [R1+0xaf0], R16 ;  /* 0x000af01001007387 */ /* 0x000fe80000100a00 */
[----:B------:R0:W-:Y:S01]  /*86670*/  STL.64 [R1+0xaf8], R18 ;  /* 0x000af81201007387 */ /* 0x0001e20000100a00 */
[----:B--2---:R-:W-:Y:S02]  /*86680*/  IMAD R6, R6, 0x100, R26 ;  /* 0x0000010006067824 */ /* 0x004fe400078e021a */
[----:B------:R-:W-:Y:S02]  /*86690*/  IMAD R7, R7, 0x100, R27 ;  /* 0x0000010007077824 */ /* 0x000fe400078e021b */
[----:B------:R-:W-:Y:S02]  /*866a0*/  IMAD.MOV.U32 R26, RZ, RZ, R9 ;  /* 0x000000ffff1a7224 */ /* 0x000fe400078e0009 */
[----:B------:R-:W-:Y:S01]  /*866b0*/  IMAD.MOV.U32 R27, RZ, RZ, R0 ;  /* 0x000000ffff1b7224 */ /* 0x000fe200078e0000 */
[----:B------:R-:W2:Y:S04]  /*866c0*/  LDL.LU R9, [R1+0x5198] ;  /* 0x0051980001097983 */ /* 0x000ea80000300800 */
[----:B------:R-:W4:Y:S04]  /*866d0*/  LDL.LU R0, [R1+0x5194] ;  /* 0x0051940001007983 */ /* 0x000f280000300800 */
[----:B0-----:R-:W4:Y:S01]  /*866e0*/  LDL R18, [R1+0x8] ;  /* 0x0000080001127983 */ /* 0x001f220000100800 */
[----:B------:R-:W-:-:S02]  /*866f0*/  IMAD.MOV.U32 R19, RZ, RZ, R10 ;  /* 0x000000ffff137224 */ /* 0x000fc400078e000a */
[----:B---3--:R-:W-:Y:S02]  /*86700*/  IMAD R4, R4, 0x100, R24 ;  /* 0x0000010004047824 */ /* 0x008fe400078e0218 */
[----:B------:R-:W-:Y:S01]  /*86710*/  IMAD R5, R5, 0x100, R25 ;  /* 0x0000010005057824 */ /* 0x000fe200078e0219 */
[----:B------:R-:W3:Y:S01]  /*86720*/  LDL.LU R10, [R1+0x5190] ;  /* 0x00519000010a7983 */ /* 0x000ee20000300800 */
[----:B------:R-:W-:-:S03]  /*86730*/  IMAD.MOV.U32 R16, RZ, RZ, R11 ;  /* 0x000000ffff107224 */ /* 0x000fc600078e000b */
[----:B------:R-:W3:Y:S01]  /*86740*/  LDL.LU R11, [R1+0x518c] ;  /* 0x00518c00010b7983 */ /* 0x000ee20000300800 */
[----:B------:R-:W-:-:S03]  /*86750*/  IMAD.MOV.U32 R17, RZ, RZ, R8 ;  /* 0x000000ffff117224 */ /* 0x000fc600078e0008 */
[----:B------:R-:W3:Y:S01]  /*86760*/  LDL.LU R8, [R1+0x5188] ;  /* 0x0051880001087983 */ /* 0x000ee20000300800 */
[----:B--2---:R-:W-:Y:S02]  /*86770*/  IMAD.MOV.U32 R24, RZ, RZ, R9 ;  /* 0x000000ffff187224 */ /* 0x004fe400078e0009 */
[----:B----4-:R-:W-:Y:S01]  /*86780*/  IMAD.MOV.U32 R25, RZ, RZ, R0 ;  /* 0x000000ffff197224 */ /* 0x010fe200078e0000 */
[----:B------:R-:W3:Y:S04]  /*86790*/  LDL.LU R9, [R1+0x5184] ;  /* 0x0051840001097983 */ /* 0x000ee80000300800 */
[----:B------:R-:W2:Y:S04]  /*867a0*/  LDL.LU R0, [R1+0x5180] ;  /* 0x0051800001007983 */ /* 0x000ea80000300800 */
[----:B------:R-:W-:Y:S04]  /*867b0*/  STL.64 [R1+0x5160], R26 ;  /* 0x0051601a01007387 */ /* 0x000fe80000100a00 */
[----:B------:R0:W-:Y:S04]  /*867c0*/  STL.64 [R1+0x5158], R24 ;  /* 0x0051581801007387 */ /* 0x0001e80000100a00 */
[----:B0-----:R-:W4:Y:S04]  /*867d0*/  LDL.LU R24, [R1+0xe80] ;  /* 0x000e800001187983 */ /* 0x001f280000300800 */
        /* <DEDUP_REMOVED lines=9> */
[----:B------:R0:W-:Y:S04]  /*86870*/  STL.64 [R1+0x5110], R18 ;  /* 0x0051101201007387 */ /* 0x0001e80000100a00 */
[----:B0-----:R-:W4:Y:S04]  /*86880*/  LDL.64 R18, [R1+0x18] ;  /* 0x0000180001127983 */ /* 0x001f280000100a00 */
[----:B------:R0:W-:Y:S04]  /*86890*/  STL.64 [R1+0x5128], R16 ;  /* 0x0051281001007387 */ /* 0x0001e80000100a00 */
[----:B0-----:R-:W2:Y:S04]  /*868a0*/  LDL.64 R16, [R1+0x28] ;  /* 0x0000280001107983 */ /* 0x001ea80000100a00 */
        /* <DEDUP_REMOVED lines=8> */
[----:B------:R-:W3:Y:S01]  /*86930*/  LDL.LU R22, [R1+0xed8] ;  /* 0x000ed80001167983 */ /* 0x000ee20000300800 */
[----:B------:R-:W-:-:S03]  /*86940*/  IMAD.MOV.U32 R23, RZ, RZ, R0 ;  /* 0x000000ffff177224 */ /* 0x000fc600078e0000 */
[----:B------:R-:W2:Y:S04]  /*86950*/  LDL.LU R0, [R1+0x517c] ;  /* 0x00517c0001007983 */ /* 0x000ea80000300800 */
[----:B---3--:R-:W-:Y:S04]  /*86960*/  STL.64 [R1+0x5108], R22 ;  /* 0x0051081601007387 */ /* 0x008fe80000100a00 */
[----:B----4-:R0:W-:Y:S04]  /*86970*/  STL.64 [R1+0x5100], R20 ;  /* 0x0051001401007387 */ /* 0x0101e80000100a00 */
[----:B0-----:R-:W3:Y:S04]  /*86980*/  LDL.LU R20, [R1+0xec0] ;  /* 0x000ec00001147983 */ /* 0x001ee80000300800 */
[----:B------:R-:W3:Y:S04]  /*86990*/  LDL.LU R21, [R1+0xec4] ;  /* 0x000ec40001157983 */ /* 0x000ee80000300800 */
[----:B------:R-:W4:Y:S04]  /*869a0*/  LDL.LU R22, [R1+0xec8] ;  /* 0x000ec80001167983 */ /* 0x000f280000300800 */
[----:B------:R-:W4:Y:S01]  /*869b0*/  LDL.LU R23, [R1+0xecc] ;  /* 0x000ecc0001177983 */ /* 0x000f220000300800 */
[----:B------:R-:W-:Y:S03]  /*869c0*/  HMMA.16816.F32 R24, R12, R8, R24 ;  /* 0x000000080c18723c */ /* 0x000fe60000001818 */
[----:B----4-:R-:W-:Y:S04]  /*869d0*/  STL.64 [R1+0x5120], R22 ;  /* 0x0051201601007387 */ /* 0x010fe80000100a00 */
[----:B---3--:R0:W-:Y:S04]  /*869e0*/  STL.64 [R1+0x5118], R20 ;  /* 0x0051181401007387 */ /* 0x0081e80000100a00 */
[----:B0-----:R-:W3:Y:S04]  /*869f0*/  LDL.LU R20, [R1+0xeb0] ;  /* 0x000eb00001147983 */ /* 0x001ee80000300800 */
[----:B------:R-:W3:Y:S04]  /*86a00*/  LDL.LU R21, [R1+0xeb4] ;  /* 0x000eb40001157983 */ /* 0x000ee80000300800 */
[----:B------:R-:W4:Y:S01]  /*86a10*/  LDL.LU R22, [R1+0xeb8] ;  /* 0x000eb80001167983 */ /* 0x000f220000300800 */
[----:B--2---:R-:W-:-:S03]  /*86a20*/  IMAD.MOV.U32 R23, RZ, RZ, R0 ;  /* 0x000000ffff177224 */ /* 0x004fc600078e0000 */
[----:B------:R-:W2:Y:S04]  /*86a30*/  LDL.LU R0, [R1+0x5178] ;  /* 0x0051780001007983 */ /* 0x000ea80000300800 */
        /* <DEDUP_REMOVED lines=15> */
[----:B------:R-:W2:Y:S02]  /*86b30*/  LDL.LU.64 R24, [R1+0x5158] ;  /* 0x0051580001187983 */ /* 0x000ea40000300a00 */
[----:B--2---:R-:W-:Y:S02]  /*86b40*/  HMMA.16816.F32 R12, R12, R24, R16 ;  /* 0x000000180c0c723c */ /* 0x004fe40000001810 */
[----:B------:R-:W3:Y:S04]  /*86b50*/  LDL.LU.64 R18, [R1+0x5150] ;  /* 0x0051500001127983 */ /* 0x000ee80000300a00 */
[----:B------:R-:W2:-:S15]  /*86b60*/  LDL.LU.64 R16, [R1+0x5148] ;  /* 0x0051480001107983 */ /* 0x000e9e0000300a00 */
[----:B------:R-:W-:-:S02]  /*86b70*/  NOP ;  /* 0x0000000000007918 */ /* 0x000fc40000000000 */
[----:B------:R0:W-:Y:S04]  /*86b80*/  STL.64 [R1+0xb10], R12 ;  /* 0x000b100c01007387 */ /* 0x0001e80000100a00 */
[----:B------:R1:W-:Y:S04]  /*86b90*/  STL.64 [R1+0xb18], R14 ;  /* 0x000b180e01007387 */ /* 0x0003e80000100a00 */
[----:B0-----:R-:W2:Y:S04]  /*86ba0*/  LDL.LU R12, [R1+0xe90] ;  /* 0x000e9000010c7983 */ /* 0x001ea80000300800 */
[----:B------:R-:W2:Y:S04]  /*86bb0*/  LDL.LU R13, [R1+0xe94] ;  /* 0x000e9400010d7983 */ /* 0x000ea80000300800 */
[----:B-1----:R-:W2:Y:S01]  /*86bc0*/  LDL.LU R14, [R1+0xe98] ;  /* 0x000e9800010e7983 */ /* 0x002ea20000300800 */
[----:B------:R-:W0:Y:S01]  /*86bd0*/  S2R R24, SR_TID.X ;  /* 0x0000000000187919 */ /* 0x000e220000002100 */
[----:B------:R-:W-:-:S02]  /*86be0*/  F2FP.F16.E4M3.UNPACK_B R4, R4 ;  /* 0x00000004ff04723e */ /* 0x000fc400020006ff */
[----:B------:R-:W-:Y:S02]  /*86bf0*/  F2FP.F16.E4M3.UNPACK_B R5, R5 ;  /* 0x00000005ff05723e */ /* 0x000fe400020006ff */
[----:B------:R-:W-:Y:S02]  /*86c00*/  F2FP.F16.E4M3.UNPACK_B R6, R6 ;  /* 0x00000006ff06723e */ /* 0x000fe400020006ff */
[----:B------:R-:W-:Y:S01]  /*86c10*/  F2FP.F16.E4M3.UNPACK_B R7, R7 ;  /* 0x00000007ff07723e */ /* 0x000fe200020006ff */
[----:B------:R-:W-:Y:S02]  /*86c20*/  IMAD.MOV.U32 R15, RZ, RZ, R0 ;  /* 0x000000ffff0f7224 */ /* 0x000fe400078e0000 */
[----:B------:R-:W4:Y:S01]  /*86c30*/  LDL.LU R0, [R1+0x5140] ;  /* 0x0051400001007983 */ /* 0x000f220000300800 */
[C---:B0-----:R-:W-:Y:S01]  /*86c40*/  IMAD.SHL.U32 R25, R24.reuse, 0x2, RZ ;  /* 0x0000000218197824 */ /* 0x041fe200078e00ff */
[----:B------:R-:W-:-:S05]  /*86c50*/  LOP3.LUT R24, R24, 0x7, RZ, 0xc0, !PT ;  /* 0x0000000718187812 */ /* 0x000fca00078ec0ff */
[----:B------:R-:W-:-:S05]  /*86c60*/  IMAD R24, R24, 0x90, RZ ;  /* 0x0000009018187824 */ /* 0x000fca00078e02ff */
[----:B------:R-:W-:-:S04]  /*86c70*/  LOP3.LUT R24, R24, 0x30, R25, 0x78, !PT ;  /* 0x0000003018187812 */ /* 0x000fc800078e7819 */
[----:B------:R-:W-:Y:S01]  /*86c80*/  LOP3.LUT R24, R24, 0x40, RZ, 0x3c, !PT ;  /* 0x0000004018187812 */ /* 0x000fe200078e3cff */
[C---:B---3--:R-:W-:Y:S06]  /*86c90*/  HMMA.16816.F32 R20, R4.reuse, R18, R20 ;  /* 0x000000120414723c */ /* 0x048fec0000001814 */
[----:B--2---:R-:W-:-:S15]  /*86ca0*/  HMMA.16816.F32 R12, R4, R16, R12 ;  /* 0x00000010040c723c */ /* 0x004fde000000180c */
[----:B------:R-:W-:-:S08]  /*86cb0*/  NOP ;  /* 0x0000000000007918 */ /* 0x000fd00000000000 */
[----:B------:R0:W-:Y:S04]  /*86cc0*/  STL.64 [R1+0xb30], R12 ;  /* 0x000b300c01007387 */ /* 0x0001e80000100a00 */
[----:B------:R1:W-:Y:S01]  /*86cd0*/  STL.64 [R1+0xb38], R14 ;  /* 0x000b380e01007387 */ /* 0x0003e20000100a00 */
[----:B0-----:R-:W-:Y:S02]  /*86ce0*/  IMAD.MOV.U32 R13, RZ, RZ, R16 ;  /* 0x000000ffff0d7224 */ /* 0x001fe400078e0010 */
[----:B------:R-:W-:Y:S02]  /*86cf0*/  IMAD.MOV.U32 R12, RZ, RZ, R17 ;  /* 0x000000ffff0c7224 */ /* 0x000fe400078e0011 */
[----:B-1----:R-:W-:Y:S02]  /*86d00*/  IMAD.MOV.U32 R15, RZ, RZ, R18 ;  /* 0x000000ffff0f7224 */ /* 0x002fe400078e0012 */
[----:B------:R-:W-:-:S02]  /*86d10*/  IMAD.MOV.U32 R14, RZ, RZ, R19 ;  /* 0x000000ffff0e7224 */ /* 0x000fc400078e0013 */
[----:B------:R-:W0:Y:S04]  /*86d20*/  LDSM.16.M88.4 R16, [R24+UR4] ;  /* 0x000000041810783b */ /* 0x000e280008000200 */
[----:B------:R-:W-:Y:S04]  /*86d30*/  STL.64 [R1+0xb50], R20 ;  /* 0x000b501401007387 */ /* 0x000fe80000100a00 */
[----:B------:R1:W-:Y:S04]  /*86d40*/  STL.64 [R1+0xb58], R22 ;  /* 0x000b581601007387 */ /* 0x0003e80000100a00 */
[----:B-1----:R-:W2:Y:S04]  /*86d50*/  LDL.LU.64 R22, [R1+0x5138] ;  /* 0x0051380001167983 */ /* 0x002ea80000300a00 */
[----:B------:R-:W2:Y:S04]  /*86d60*/  LDL.LU.64 R20, [R1+0x5130] ;  /* 0x0051300001147983 */ /* 0x000ea80000300a00 */
[----:B0-----:R-:W-:Y:S04]  /*86d70*/  STL.64 [R1+0x1b20], R16 ;  /* 0x001b201001007387 */ /* 0x001fe80000100a00 */
[----:B------:R-:W-:Y:S04]  /*86d80*/  STL.64 [R1+0x1b28], R18 ;  /* 0x001b281201007387 */ /* 0x000fe80000100a00 */
[----:B------:R-:W0:Y:S04]  /*86d90*/  LDSM.16.M88.4 R16, [R24+UR4+0x400] ;  /* 0x000400041810783b */ /* 0x000e280008000200 */
[----:B0-----:R0:W-:Y:S04]  /*86da0*/  STL.64 [R1+0x1b30], R16 ;  /* 0x001b301001007387 */ /* 0x0011e80000100a00 */
[----:B------:R2:W-:Y:S04]  /*86db0*/  STL.64 [R1+0x1b38], R18 ;  /* 0x001b381201007387 */ /* 0x0005e80000100a00 */
[----:B0-----:R-:W2:Y:S02]  /*86dc0*/  LDL.LU.64 R16, [R1+0x5128] ;  /* 0x0051280001107983 */ /* 0x001ea40000300a00 */
[----:B--2---:R-:W-:Y:S02]  /*86dd0*/  HMMA.16816.F32 R16, R4, R16, R20 ;  /* 0x000000100410723c */ /* 0x004fe40000001814 */
[----:B------:R-:W2:Y:S04]  /*86de0*/  LDL.LU.64 R22, [R1+0x5120] ;  /* 0x0051200001167983 */ /* 0x000ea80000300a00 */
[----:B------:R-:W2:-:S15]  /*86df0*/  LDL.LU.64 R20, [R1+0x5118] ;  /* 0x0051180001147983 */ /* 0x000e9e0000300a00 */
[----:B------:R-:W-:-:S02]  /*86e00*/  NOP ;  /* 0x0000000000007918 */ /* 0x000fc40000000000 */
[----:B------:R-:W-:Y:S04]  /*86e10*/  STL.64 [R1+0xb60], R16 ;  /* 0x000b601001007387 */ /* 0x000fe80000100a00 */
[----:B------:R-:W-:Y:S04]  /*86e20*/  STL.64 [R1+0xb68], R18 ;  /* 0x000b681201007387 */ /* 0x000fe80000100a00 */
[----:B------:R-:W0:Y:S04]  /*86e30*/  LDSM.16.M88.4 R16, [R24+UR4+0x800] ;  /* 0x000800041810783b */ /* 0x000e280008000200 */
[----:B0-----:R-:W-:Y:S04]  /*86e40*/  STL.64 [R1+0x1b40], R16 ;  /* 0x001b401001007387 */ /* 0x001fe80000100a00 */
        /* <DEDUP_REMOVED lines=12> */
[----:B------:R0:W-:Y:S04]  /*86f10*/  STL.64 [R1+0x1b98], R18 ;  /* 0x001b981201007387 */ /* 0x0001e80000100a00 */
[----:B0-----:R-:W2:Y:S02]  /*86f20*/  LDL.LU.64 R18, [R1+0x5110] ;  /* 0x0051100001127983 */ /* 0x001ea40000300a00 */
[----:B--2---:R-:W-:Y:S02]  /*86f30*/  HMMA.16816.F32 R16, R4, R18, R20 ;  /* 0x000000120410723c */ /* 0x004fe40000001814 */
[----:B------:R-:W4:Y:S04]  /*86f40*/  LDL.LU.64 R22, [R1+0x5108] ;  /* 0x0051080001167983 */ /* 0x000f280000300a00 */
[----:B------:R-:W4:-:S15]  /*86f50*/  LDL.LU.64 R20, [R1+0x5100] ;  /* 0x0051000001147983 */ /* 0x000f1e0000300a00 */
        /* <DEDUP_REMOVED lines=18> */
[----:B0-----:R-:W2:Y:S04]  /*87080*/  LDL.LU.64 R18, [R1+0x50f8] ;  /* 0x0050f80001127983 */ /* 0x001ea80000300a00 */
[----:B------:R-:W3:Y:S01]  /*87090*/  LDL.LU.64 R16, [R1+0x50f0] ;  /* 0x0050f00001107983 */ /* 0x000ee20000300a00 */
[----:B----4-:R-:W-:-:S15]  /*870a0*/  HMMA.16816.F32 R20, R4, R26, R20 ;  /* 0x0000001a0414723c */ /* 0x010fde0000001814 */
[----:B------:R-:W-:-:S08]  /*870b0*/  NOP ;  /* 0x0000000000007918 */ /* 0x000fd00000000000 */
        /* <DEDUP_REMOVED lines=9> */
[----:B------:R-:W1:Y:S04]  /*87150*/  LDSM.16.M88.4 R24, [R24+UR4+0x3c00] ;  /* 0x003c00041818783b */ /* 0x000e680008000200 */
[----:B0-----:R-:W-:Y:S04]  /*87160*/  STL.64 [R1+0x1c00], R20 ;  /* 0x001c001401007387 */ /* 0x001fe80000100a00 */
[----:B------:R0:W-:Y:S04]  /*87170*/  STL.64 [R1+0x1c08], R22 ;  /* 0x001c081601007387 */ /* 0x0001e80000100a00 */
[----:B0-----:R-:W4:Y:S04]  /*87180*/  LDL.LU.64 R22, [R1+0x50e8] ;  /* 0x0050e80001167983 */ /* 0x001f280000300a00 */
[----:B------:R-:W2:Y:S04]  /*87190*/  LDL.LU.64 R20, [R1+0x50e0] ;  /* 0x0050e00001147983 */ /* 0x000ea80000300a00 */
[----:B-1----:R-:W-:Y:S04]  /*871a0*/  STL.64 [R1+0x1c10], R24 ;  /* 0x001c101801007387 */ /* 0x002fe80000100a00 */
[----:B------:R0:W-:Y:S04]  /*871b0*/  STL.64 [R1+0x1c18], R26 ;  /* 0x001c181a01007387 */ /* 0x0001e80000100a00 */
[----:B0-----:R-:W3:Y:S04]  /*871c0*/  LDL.LU.64 R26, [R1+0x50d8] ;  /* 0x0050d800011a7983 */ /* 0x001ee80000300a00 */
[----:B------:R-:W4:Y:S04]  /*871d0*/  LDL.LU.64 R24, [R1+0x50d0] ;  /* 0x0050d00001187983 */ /* 0x000f280000300a00 */
[----:B---3--:R-:W-:Y:S04]  /*871e0*/  STL.64 [R1+0xb558], R26 ;  /* 0x00b5581a01007387 */ /* 0x008fe80000100a00 */
[----:B----4-:R0:W-:Y:S04]  /*871f0*/  STL.64 [R1+0xb550], R24 ;  /* 0x00b5501801007387 */ /* 0x0101e80000100a00 */
[----:B0-----:R-:W3:Y:S04]  /*87200*/  LDL.LU R24, [R1+0xee0] ;  /* 0x000ee00001187983 */ /* 0x001ee80000300800 */
[----:B------:R-:W3:Y:S04]  /*87210*/  LDL.LU R25, [R1+0xee4] ;  /* 0x000ee40001197983 */ /* 0x000ee80000300800 */
[----:B------:R-:W3:Y:S04]  /*87220*/  LDL.LU R26, [R1+0xee8] ;  /* 0x000ee800011a7983 */ /* 0x000ee80000300800 */
[----:B------:R-:W3:Y:S04]  /*87230*/  LDL.LU R27, [R1+0xeec] ;  /* 0x000eec00011b7983 */ /* 0x000ee80000300800 */
[----:B------:R-:W-:Y:S04]  /*87240*/  STL.64 [R1+0xb538], R22 ;  /* 0x00b5381601007387 */ /* 0x000fe80000100a00 */
[----:B--2---:R0:W-:Y:S04]  /*87250*/  STL.64 [R1+0xb530], R20 ;  /* 0x00b5301401007387 */ /* 0x0041e80000100a00 */
[----:B0-----:R-:W2:Y:S04]  /*87260*/  LDL.LU R20, [R1+0xf00] ;  /* 0x000f000001147983 */ /* 0x001ea80000300800 */
[----:B------:R-:W2:Y:S04]  /*87270*/  LDL.LU R21, [R1+0xf04] ;  /* 0x000f040001157983 */ /* 0x000ea80000300800 */
[----:B------:R-:W4:Y:S04]  /*87280*/  LDL.LU R22, [R1+0xf08] ;  /* 0x000f080001167983 */ /* 0x000f280000300800 */
[----:B------:R-:W4:Y:S01]  /*87290*/  LDL.LU R23, [R1+0xf0c] ;  /* 0x000f0c0001177983 */ /* 0x000f220000300800 */
[C---:B---3--:R-:W-:Y:S03]  /*872a0*/  HMMA.16816.F32 R24, R4.reuse, R28, R24 ;  /* 0x0000001c0418723c */ /* 0x048fe60000001818 */
        /* <DEDUP_REMOVED lines=18> */
[----:B------:R-:W-:Y:S04]  /*873d0*/  STL [R1+0xb50c], R2 ;  /* 0x00b50c0201007387 */ /* 0x000fe80000100800 */
[----:B------:R-:W-:Y:S04]  /*873e0*/  STL [R1+0xb508], R3 ;  /* 0x00b5080301007387 */ /* 0x000fe80000100800 */
[----:B------:R-:W-:Y:S04]  /*873f0*/  STL.64 [R1+0xb500], R10 ;  /* 0x00b5000a01007387 */ /* 0x000fe80000100a00 */
[----:B------:R0:W-:Y:S04]  /*87400*/  STL.64 [R1+0xb4f8], R8 ;  /* 0x00b4f80801007387 */ /* 0x0001e80000100a00 */
[----:B0-----:R-:W4:Y:S04]  /*87410*/  LDL.LU R8, [R1+0xf40] ;  /* 0x000f400001087983 */ /* 0x001f280000300800 */
[----:B------:R-:W4:Y:S04]  /*87420*/  LDL.LU R9, [R1+0xf44] ;  /* 0x000f440001097983 */ /* 0x000f280000300800 */
[----:B------:R-:W4:Y:S04]  /*87430*/  LDL.LU R10, [R1+0xf48] ;  /* 0x000f4800010a7983 */ /* 0x000f280000300800 */
[----:B------:R-:W4:Y:S04]  /*87440*/  LDL.LU R11, [R1+0xf4c] ;  /* 0x000f4c00010b7983 */ /* 0x000f280000300800 */
[----:B------:R-:W-:Y:S04]  /*87450*/  STL [R1+0x50cc], R0 ;  /* 0x0050cc0001007387 */ /* 0x000fe80000100800 */
        /* <DEDUP_REMOVED lines=27> */
[----:B------:R-:W2:Y:S01]  /*87610*/  LDL.LU.64 R16, [R1+0xb520] ;  /* 0x00b5200001107983 */ /* 0x000ea20000300a00 */
[----:B----4-:R-:W-:-:S15]  /*87620*/  HMMA.16816.F32 R12, R4, R20, R12 ;  /* 0x00000014040c723c */ /* 0x010fde000000180c */
[----:B------:R-:W-:-:S08]  /*87630*/  NOP ;  /* 0x0000000000007918 */ /* 0x000fd00000000000 */
[----:B------:R-:W-:Y:S04]  /*87640*/  STL.64 [R1+0xc10], R12 ;  /* 0x000c100c01007387 */ /* 0x000fe80000100a00 */
[----:B------:R0:W-:Y:S04]  /*87650*/  STL.64 [R1+0xc18], R14 ;  /* 0x000c180e01007387 */ /* 0x0001e80000100a00 */
[----:B0-----:R-:W4:Y:S04]  /*87660*/  LDL.LU.64 R14, [R1+0xb518] ;  /* 0x00b51800010e7983 */ /* 0x001f280000300a00 */
[----:B------:R-:W4:Y:S04]  /*87670*/  LDL.LU.64 R12, [R1+0xb510] ;  /* 0x00b51000010c7983 */ /* 0x000f280000300a00 */
[----:B------:R-:W-:Y:S04]  /*87680*/  STL.64 [R1+0xb460], R22 ;  /* 0x00b4601601007387 */ /* 0x000fe80000100a00 */
[----:B------:R3:W-:Y:S02]  /*87690*/  STL.64 [R1+0xb458], R20 ;  /* 0x00b4581401007387 */ /* 0x0007e40000100a00 */
[C---:B---3--:R-:W-:Y:S02]  /*876a0*/  HMMA.16816.F32 R20, R4.reuse, R18, R24 ;  /* 0x000000120414723c */ /* 0x048fe40000001818 */
[----:B------:R-:W3:Y:S04]  /*876b0*/  LDL R26, [R1] ;  /* 0x00000000011a7983 */ /* 0x000ee80000100800 */
[----:B--2---:R-:W-:-:S15]  /*876c0*/  HMMA.16816.F32 R8, R4, R16, R8 ;  /* 0x000000100408723c */ /* 0x004fde0000001808 */
[----:B------:R-:W-:-:S02]  /*876d0*/  NOP ;  /* 0x0000000000007918 */ /* 0x000fc40000000000 */
[----:B------:R0:W-:Y:S04]  /*876e0*/  STL.64 [R1+0xc80], R20 ;  /* 0x000c801401007387 */ /* 0x0001e80000100a00 */
[----:B------:R1:W-:Y:S04]  /*876f0*/  STL.64 [R1+0xc88], R22 ;  /* 0x000c881601007387 */ /* 0x0003e80000100a00 */
[----:B------:R-:W-:Y:S04]  /*87700*/  STL.64 [R1+0xd10], R8 ;  /* 0x000d100801007387 */ /* 0x000fe80000100a00 */
[----:B------:R-:W-:Y:S04]  /*87710*/  STL.64 [R1+0xd18], R10 ;  /* 0x000d180a01007387 */ /* 0x000fe80000100a00 */
[----:B------:R-:W3:Y:S04]  /*87720*/  LDL R27, [R1+0x4] ;  /* 0x00000400011b7983 */ /* 0x000ee80000100800 */
[----:B---3--:R-:W-:Y:S04]  /*87730*/  STL.64 [R1+0xb468], R26 ;  /* 0x00b4681a01007387 */ /* 0x008fe80000100a00 */
[----:B0-----:R-:W2:Y:S04]  /*87740*/  LDL.LU R20, [R1+0xfd0] ;  /* 0x000fd00001147983 */ /* 0x001ea80000300800 */
[----:B------:R-:W2:Y:S04]  /*87750*/  LDL.LU R21, [R1+0xfd4] ;  /* 0x000fd40001157983 */ /* 0x000ea80000300800 */
[----:B-1----:R-:W3:Y:S04]  /*87760*/  LDL.LU R22, [R1+0xfd8] ;  /* 0x000fd80001167983 */ /* 0x002ee80000300800 */
[----:B------:R-:W3:Y:S04]  /*87770*/  LDL.LU R23, [R1+0xfdc] ;  /* 0x000fdc0001177983 */ /* 0x000ee80000300800 */
[----:B---3--:R-:W-:Y:S04]  /*87780*/  STL.64 [R1+0xb478], R22 ;  /* 0x00b4781601007387 */ /* 0x008fe80000100a00 */
[----:B--2---:R0:W-:Y:S04]  /*87790*/  STL.64 [R1+0xb470], R20 ;  /* 0x00b4701401007387 */ /* 0x0041e80000100a00 */
[----:B------:R-:W2:Y:S04]  /*877a0*/  LDL R24, [R1+0x8] ;  /* 0x0000080001187983 */ /* 0x000ea80000100800 */
[----:B------:R-:W2:Y:S04]  /*877b0*/  LDL R25, [R1+0xc] ;  /* 0x00000c0001197983 */ /* 0x000ea80000100800 */
[----:B--2---:R-:W-:Y:S04]  /*877c0*/  STL.64 [R1+0xb480], R24 ;  /* 0x00b4801801007387 */ /* 0x004fe80000100a00 */
[----:B0-----:R-:W2:Y:S04]  /*877d0*/  LDL.LU R20, [R1+0xfc0] ;  /* 0x000fc00001147983 */ /* 0x001ea80000300800 */
[----:B------:R-:W2:Y:S04]  /*877e0*/  LDL.LU R21, [R1+0xfc4] ;  /* 0x000fc40001157983 */ /* 0x000ea80000300800 */
[----:B------:R-:W3:Y:S04]  /*877f0*/  LDL.LU R22, [R1+0xfc8] ;  /* 0x000fc80001167983 */ /* 0x000ee80000300800 */
        /* <DEDUP_REMOVED lines=9> */
[----:B------:R-:W3:Y:S01]  /*87890*/  LDL.LU R23, [R1+0xfbc] ;  /* 0x000fbc0001177983 */ /* 0x000ee20000300800 */
[----:B----4-:R-:W-:-:S02]  /*878a0*/  IMAD.MOV.U32 R24, RZ, RZ, R15 ;  /* 0x000000ffff187224 */ /* 0x010fc400078e000f */
[----:B------:R-:W-:Y:S01]  /*878b0*/  IMAD.MOV.U32 R25, RZ, RZ, R14 ;  /* 0x000000ffff197224 */ /* 0x000fe200078e000e */
[----:B---3--:R-:W-:Y:S04]  /*878c0*/  STL.64 [R1+0xb4a8], R22 ;  /* 0x00b4a81601007387 */ /* 0x008fe80000100a00 */
[----:B--2---:R0:W-:Y:S04]  /*878d0*/  STL.64 [R1+0xb4a0], R20 ;  /* 0x00b4a01401007387 */ /* 0x0041e80000100a00 */
[----:B------:R1:W-:Y:S04]  /*878e0*/  STL.64 [R1+0xb4b0], R24 ;  /* 0x00b4b01801007387 */ /* 0x0003e80000100a00 */
[----:B0-----:R-:W2:Y:S04]  /*878f0*/  LDL.LU R20, [R1+0xfa0] ;  /* 0x000fa00001147983 */ /* 0x001ea80000300800 */
[----:B------:R-:W2:Y:S04]  /*87900*/  LDL.LU R21, [R1+0xfa4] ;  /* 0x000fa40001157983 */ /* 0x000ea80000300800 */
[----:B------:R-:W3:Y:S04]  /*87910*/  LDL.LU R22, [R1+0xfa8] ;  /* 0x000fa80001167983 */ /* 0x000ee80000300800 */
[----:B------:R-:W3:Y:S04]  /*87920*/  LDL.LU R23, [R1+0xfac] ;  /* 0x000fac0001177983 */ /* 0x000ee80000300800 */
[----:B-1----:R-:W4:Y:S04]  /*87930*/  LDL R24, [R1+0x20] ;  /* 0x0000200001187983 */ /* 0x002f280000100800 */
[----:B------:R-:W4:Y:S01]  /*87940*/  LDL R25, [R1+0x24] ;  /* 0x0000240001197983 */ /* 0x000f220000100800 */
[----:B------:R-:W-:-:S02]  /*87950*/  IMAD.MOV.U32 R27, RZ, RZ, R12 ;  /* 0x000000ffff1b7224 */ /* 0x000fc400078e000c */
        /* <DEDUP_REMOVED lines=9> */
[----:B------:R-:W2:Y:S04]  /*879f0*/  LDL.LU R3, [R1+0x1b1c] ;  /* 0x001b1c0001037983 */ /* 0x000ea80000300800 */
[----:B------:R-:W2:Y:S04]  /*87a00*/  LDL.LU R13, [R1+0x1b18] ;  /* 0x001b1800010d7983 */ /* 0x000ea80000300800 */
[----:B------:R-:W2:Y:S04]  /*87a10*/  LDL.LU R14, [R1+0x1c54] ;  /* 0x001c5400010e7983 */ /* 0x000ea80000300800 */
[----:B------:R-:W2:Y:S04]  /*87a20*/  LDL.LU R0, [R1+0x1c60] ;  /* 0x001c600001007983 */ /* 0x000ea80000300800 */
[----:B------:R-:W2:Y:S04]  /*87a30*/  LDL.LU R15, [R1+0x1c5c] ;  /* 0x001c5c00010f7983 */ /* 0x000ea80000300800 */
[----:B------:R-:W-:Y:S04]  /*87a40*/  STL.64 [R1+0xb4e0], R26 ;  /* 0x00b4e01a01007387 */ /* 0x000fe80000100a00 */
[----:B----4-:R0:W-:Y:S04]  /*87a50*/  STL.64 [R1+0xb4d8], R24 ;  /* 0x00b4d81801007387 */ /* 0x0101e80000100a00 */
        /* <DEDUP_REMOVED lines=12> */
[----:B------:R-:W3:Y:S04]  /*87b20*/  LDL.LU R22, [R1+0xf98] ;  /* 0x000f980001167983 */ /* 0x000ee80000300800 */
[----:B------:R-:W3:Y:S01]  /*87b30*/  LDL.LU R23, [R1+0xf9c] ;  /* 0x000f9c0001177983 */ /* 0x000ee20000300800 */
[----:B------:R-:W-:-:S02]  /*87b40*/  IMAD R12, R12, 0x100, R2 ;  /* 0x000001000c0c7824 */ /* 0x000fc400078e0202 */
[----:B--2---:R-:W-:Y:S01]  /*87b50*/  IMAD R13, R13, 0x100, R3 ;  /* 0x000001000d0d7824 */ /* 0x004fe200078e0203 */
        /* <DEDUP_REMOVED lines=12> */
[----:B------:R-:W4:Y:S04]  /*87c20*/  LDL.LU R2, [R1+0xb50c] ;  /* 0x00b50c0001027983 */ /* 0x000f280000300800 */
[----:B------:R-:W4:Y:S02]  /*87c30*/  LDL.LU R3, [R1+0xb508] ;  /* 0x00b5080001037983 */ /* 0x000f240000300800 */
[----:B----4-:R-:W-:-:S15]  /*87c40*/  HMMA.16816.F32 R8, R4, R2, R8 ;  /* 0x000000020408723c */ /* 0x010fde0000001808 */
[----:B------:R-:W-:-:S08]  /*87c50*/  NOP ;  /* 0x0000000000007918 */ /* 0x000fd00000000000 */
[----:B------:R-:W-:Y:S04]  /*87c60*/  STL.64 [R1+0xd30], R8 ;  /* 0x000d300801007387 */ /* 0x000fe80000100a00 */
[----:B------:R0:W-:Y:S04]  /*87c70*/  STL.64 [R1+0xd38], R10 ;  /* 0x000d380a01007387 */ /* 0x0001e80000100a00 */
[----:B0-----:R-:W4:Y:S04]  /*87c80*/  LDL.LU.64 R10, [R1+0xb500] ;  /* 0x00b50000010a7983 */ /* 0x001f280000300a00 */
[----:B------:R-:W2:Y:S04]  /*87c90*/  LDL.LU.64 R8, [R1+0xb4f8] ;  /* 0x00b4f80001087983 */ /* 0x000ea80000300a00 */
[----:B------:R0:W-:Y:S04]  /*87ca0*/  STL [R1+0xb404], R2 ;  /* 0x00b4040201007387 */ /* 0x0001e80000100800 */
[----:B0-----:R-:W3:Y:S04]  /*87cb0*/  LDL.LU R2, [R1+0x1c58] ;  /* 0x001c580001027983 */ /* 0x001ee80000300800 */
[----:B------:R-:W-:Y:S01]  /*87cc0*/  STL [R1+0xb400], R3 ;  /* 0x00b4000301007387 */ /* 0x000fe20000100800 */
        /* <DEDUP_REMOVED lines=11> */
[----:B------:R-:W4:Y:S04]  /*87d80*/  LDL.LU.64 R24, [R1+0xb4d8] ;  /* 0x00b4d80001187983 */ /* 0x000f280000300a00 */
[----:B------:R-:W-:Y:S04]  /*87d90*/  STL.64 [R1+0xb3f8], R10 ;  /* 0x00b3f80a01007387 */ /* 0x000fe80000100a00 */
[----:B------:R0:W-:Y:S04]  /*87da0*/  STL.64 [R1+0xb3f0], R8 ;  /* 0x00b3f00801007387 */ /* 0x0001e80000100a00 */
[----:B0-----:R-:W2:Y:S04]  /*87db0*/  LDL.LU R8, [R1+0xff0] ;  /* 0x000ff00001087983 */ /* 0x001ea80000300800 */
[----:B------:R-:W2:Y:S04]  /*87dc0*/  LDL.LU R9, [R1+0xff4] ;  /* 0x000ff40001097983 */ /* 0x000ea80000300800 */
[----:B------:R-:W2:Y:S04]  /*87dd0*/  LDL.LU R10, [R1+0xff8] ;  /* 0x000ff800010a7983 */ /* 0x000ea80000300800 */
[----:B------:R-:W2:Y:S01]  /*87de0*/  LDL.LU R11, [R1+0xffc] ;  /* 0x000ffc00010b7983 */ /* 0x000ea20000300800 */
[----:B----4-:R-:W-:Y:S03]  /*87df0*/  HMMA.16816.F32 R4, R4, R24, R20 ;  /* 0x000000180404723c */ /* 0x010fe60000001814 */
[----:B------:R-:W2:Y:S04]  /*87e00*/  LDL.LU.64 R22, [R1+0xb4d0] ;  /* 0x00b4d00001167983 */ /* 0x000ea80000300a00 */
[----:B------:R-:W2:Y:S01]  /*87e10*/  LDL.LU.64 R20, [R1+0xb4c8] ;  /* 0x00b4c80001147983 */ /* 0x000ea20000300a00 */
[----:B---3--:R-:W-:-:S02]  /*87e20*/  IMAD R14, R14, 0x100, R2 ;  /* 0x000001000e0e7824 */ /* 0x008fc400078e0202 */
        /* <DEDUP_REMOVED lines=41> */
[----:B------:R-:W4:-:S15]  /*880c0*/  LDL.LU.64 R20, [R1+0xb458] ;  /* 0x00b4580001147983 */ /* 0x000f1e0000300a00 */
[----:B------:R-:W-:-:S02]  /*880d0*/  NOP ;  /* 0x0000000000007918 */ /* 0x000fc40000000000 */
[----:B------:R-:W-:Y:S04]  /*880e0*/  STL.64 [R1+0xe10], R24 ;  /* 0x000e101801007387 */ /* 0x000fe80000100a00 */
[----:B------:R0:W-:Y:S04]  /*880f0*/  STL.64 [R1+0xe18], R26 ;  /* 0x000e181a01007387 */ /* 0x0001e80000100a00 */
[----:B0-----:R-:W2:Y:S04]  /*88100*/  LDL.LU.64 R26, [R1+0xb450] ;  /* 0x00b45000011a7983 */ /* 0x001ea80000300a00 */
[----:B------:R-:W4:Y:S01]  /*88110*/  LDL.LU.64 R24, [R1+0xb448] ;  /* 0x00b4480001187983 */ /* 0x000f220000300a00 */
[----:B---3--:R-:W-:-:S15]  /*88120*/  HMMA.16816.F32 R4, R12, R28, R4 ;  /* 0x0000001c0c04723c */ /* 0x008fde0000001804 */
[----:B------:R-:W-:-:S08]  /*88130*/  NOP ;  /* 0x0000000000007918 */ /* 0x000fd00000000000 */
[----:B------:R-:W-:Y:S04]  /*88140*/  STL.64 [R1+0xe30], R4 ;  /* 0x000e300401007387 */ /* 0x000fe80000100a00 */
[----:B------:R4:W-:Y:S01]  /*88150*/  STL.64 [R1+0xe38], R6 ;  /* 0x000e380601007387 */ /* 0x0009e20000100a00 */
[C---:B--2---:R-:W-:Y:S06]  /*88160*/  HMMA.16816.F32 R8, R12.reuse, R26, R8 ;  /* 0x0000001a0c08723c */ /* 0x044fec0000001808 */
[----:B----4-:R-:W-:Y:S01]  /*88170*/  HMMA.16816.F32 R4, R12, R24, R16 ;  /* 0x000000180c04723c */ /* 0x010fe20000001810 */
[----:B------:R-:W2:-:S15]  /*88180*/  LDL.LU R16, [R1+0x1070] ;  /* 0x0010700001107983 */ /* 0x000e9e0000300800 */
[----:B------:R-:W-:-:S01]  /*88190*/  NOP ;  /* 0x0000000000007918 */ /* 0x000fc20000000000 */
[----:B------:R-:W-:Y:S04]  /*881a0*/  STL.64 [R1+0xe40], R8 ;  /* 0x000e400801007387 */ /* 0x000fe80000100a00 */
[----:B------:R-:W-:Y:S04]  /*881b0*/  STL.64 [R1+0xe48], R10 ;  /* 0x000e480a01007387 */ /* 0x000fe80000100a00 */
[----:B------:R-:W-:Y:S04]  /*881c0*/  STL.64 [R1+0xe50], R4 ;  /* 0x000e500401007387 */ /* 0x000fe80000100a00 */
[----:B------:R-:W-:Y:S04]  /*881d0*/  STL.64 [R1+0xe58], R6 ;  /* 0x000e580601007387 */ /* 0x000fe80000100a00 */
        /* <DEDUP_REMOVED lines=33> */
[----:B0-----:R-:W2:Y:S04]  /*883f0*/  LDL.LU.64 R26, [R1+0x20] ;  /* 0x00002000011a7983 */ /* 0x001ea80000300a00 */
[----:B------:R0:W-:Y:S04]  /*88400*/  STL.64 [R1+0xb358], R24 ;  /* 0x00b3581801007387 */ /* 0x0001e80000100a00 */
[----:B--2---:R1:W-:Y:S04]  /*88410*/  STL.64 [R1+0xb3e8], R26 ;  /* 0x00b3e81a01007387 */ /* 0x0043e80000100a00 */
[----:B0-----:R-:W2:Y:S04]  /*88420*/  LDL.LU R24, [R1+0x1140] ;  /* 0x0011400001187983 */ /* 0x001ea80000300800 */
[----:B------:R-:W2:Y:S04]  /*88430*/  LDL.LU R25, [R1+0x1144] ;  /* 0x0011440001197983 */ /* 0x000ea80000300800 */
[----:B-1----:R-:W2:Y:S04]  /*88440*/  LDL.LU R26, [R1+0x1148] ;  /* 0x00114800011a7983 */ /* 0x002ea80000300800 */
[----:B------:R-:W2:Y:S04]  /*88450*/  LDL.LU R27, [R1+0x114c] ;  /* 0x00114c00011b7983 */ /* 0x000ea80000300800 */
        /* <DEDUP_REMOVED lines=8> */
[----:B0-----:R-:W3:Y:S04]  /*884e0*/  LDL.LU.64 R18, [R1+0xb430] ;  /* 0x00b4300001127983 */ /* 0x001ee80000300a00 */
[----:B------:R-:W2:Y:S04]  /*884f0*/  LDL.LU.64 R16, [R1+0xb428] ;  /* 0x00b4280001107983 */ /* 0x000ea80000300a00 */
        /* <DEDUP_REMOVED lines=8> */
[----:B------:R-:W-:Y:S01]  /*88580*/  STL.64 [R1+0xec0], R8 ;  /* 0x000ec00801007387 */ /* 0x000fe20000100a00 */
[----:B------:R-:W-:-:S03]  /*88590*/  IMAD.MOV.U32 R0, RZ, RZ, R11 ;  /* 0x000000ffff007224 */ /* 0x000fc600078e000b */
[----:B------:R0:W-:Y:S04]  /*885a0*/  STL [R1+0xec8], R10 ;  /* 0x000ec80a01007387 */ /* 0x0001e80000100800 */
[----:B0-----:R-:W2:Y:S04]  /*885b0*/  LDL.LU.64 R10, [R1+0xb420] ;  /* 0x00b42000010a7983 */ /* 0x001ea80000300a00 */
[----:B------:R-:W2:Y:S04]  /*885c0*/  LDL.LU.64 R8, [R1+0xb418] ;  /* 0x00b4180001087983 */ /* 0x000ea80000300a00 */
[----:B------:R0:W-:Y:S04]  /*885d0*/  STL [R1+0xa578], R0 ;  /* 0x00a5780001007387 */ /* 0x0001e80000100800 */
[----:B0-----:R-:W3:Y:S01]  /*885e0*/  LDL.LU R0, [R1+0x1c80] ;  /* 0x001c800001007983 */ /* 0x001ee20000300800 */
[----:B------:R-:W-:-:S02]  /*885f0*/  IMAD R4, R4, 0x100, R2 ;  /* 0x0000010004047824 */ /* 0x000fc400078e0202 */
[----:B----4-:R-:W-:Y:S01]  /*88600*/  IMAD R5, R5, 0x100, R3 ;  /* 0x0000010005057824 */ /* 0x010fe200078e0203 */
[----:B--2---:R-:W-:-:S15]  /*88610*/  HMMA.16816.F32 R8, R12, R16, R8 ;  /* 0x000000100c08723c */ /* 0x004fde0000001808 */
[----:B------:R-:W-:-:S08]  /*88620*/  NOP ;  /* 0x0000000000007918 */ /* 0x000fd00000000000 */
[----:B------:R-:W-:Y:S04]  /*88630*/  STL.64 [R1+0xed0], R8 ;  /* 0x000ed00801007387 */ /* 0x000fe80000100a00 */
[----:B------:R0:W-:Y:S04]  /*88640*/  STL.64 [R1+0xed8], R10 ;  /* 0x000ed80a01007387 */ /* 0x0001e80000100a00 */
[----:B0-----:R-:W2:Y:S04]  /*88650*/  LDL.LU.64 R10, [R1+0xb410] ;  /* 0x00b41000010a7983 */ /* 0x001ea80000300a00 */
[----:B------:R-:W2:Y:S04]  /*88660*/  LDL.LU.64 R8, [R1+0xb408] ;  /* 0x00b4080001087983 */ /* 0x000ea80000300a00 */
[----:B------:R-:W-:Y:S04]  /*88670*/  STL.64 [R1+0xb318], R18 ;  /* 0x00b3181201007387 */ /* 0x000fe80000100a00 */
[----:B------:R0:W-:Y:S04]  /*88680*/  STL.64 [R1+0xb310], R16 ;  /* 0x00b3101001007387 */ /* 0x0001e80000100a00 */
[----:B0-----:R-:W4:Y:S04]  /*88690*/  LDL.LU R16, [R1+0x1250] ;  /* 0x0012500001107983 */ /* 0x001f280000300800 */
[----:B------:R-:W4:Y:S04]  /*886a0*/  LDL.LU R17, [R1+0x1254] ;  /* 0x0012540001117983 */ /* 0x000f280000300800 */
[----:B------:R-:W4:Y:S04]  /*886b0*/  LDL.LU R18, [R1+0x1258] ;  /* 0x0012580001127983 */ /* 0x000f280000300800 */
[----:B------:R-:W4:Y:S04]  /*886c0*/  LDL.LU R19, [R1+0x125c] ;  /* 0x00125c0001137983 */ /* 0x000f280000300800 */
[----:B------:R-:W2:Y:S04]  /*886d0*/  LDL.LU R2, [R1+0xb404] ;  /* 0x00b4040001027983 */ /* 0x000ea80000300800 */
[----:B------:R-:W2:Y:S02]  /*886e0*/  LDL.LU R3, [R1+0xb400] ;  /* 0x00b4000001037983 */ /* 0x000ea40000300800 */
[----:B--2---:R-:W-:-:S15]  /*886f0*/  HMMA.16816.F32 R8, R12, R2, R8 ;  /* 0x000000020c08723c */ /* 0x004fde0000001808 */
        /* <DEDUP_REMOVED lines=12> */
[----:B0-----:R-:W2:Y:S01]  /*887c0*/  LDL.LU.64 R26, [R1+0xb3e8] ;  /* 0x00b3e800011a7983 */ /* 0x001ea20000300a00 */
[----:B----4-:R-:W-:Y:S06]  /*887d0*/  HMMA.16816.F32 R16, R12, R10, R16 ;  /* 0x0000000a0c10723c */ /* 0x010fec0000001810 */
[----:B------:R-:W-:Y:S04]  /*887e0*/  STL.64 [R1+0xb2e8], R10 ;  /* 0x00b2e80a01007387 */ /* 0x000fe80000100a00 */
[----:B------:R2:W-:-:S13]  /*887f0*/  STL.64 [R1+0xb2e0], R8 ;  /* 0x00b2e00801007387 */ /* 0x0005da0000100a00 */
[----:B------:R-:W-:Y:S04]  /*88800*/  STL.64 [R1+0xff0], R16 ;  /* 0x000ff01001007387 */ /* 0x000fe80000100a00 */
[----:B------:R-:W-:Y:S01]  /*88810*/  STL.64 [R1+0xff8], R18 ;  /* 0x000ff81201007387 */ /* 0x000fe20000100a00 */
[----:B--2---:R-:W-:-:S15]  /*88820*/  HMMA.16816.F32 R8, R12, R26, R20 ;  /* 0x0000001a0c08723c */ /* 0x004fde0000001814 */
[----:B------:R-:W-:-:S08]  /*88830*/  NOP ;  /* 0x0000000000007918 */ /* 0x000fd00000000000 */
[----:B------:R0:W-:Y:S04]  /*88840*/  STL.64 [R1+0xfe0], R8 ;  /* 0x000fe00801007387 */ /* 0x0001e80000100a00 */
[----:B------:R1:W-:Y:S04]  /*88850*/  STL.64 [R1+0xfe8], R10 ;  /* 0x000fe80a01007387 */ /* 0x0003e80000100a00 */
[----:B0-----:R-:W2:Y:S04]  /*88860*/  LDL.LU R8, [R1+0x1170] ;  /* 0x0011700001087983 */ /* 0x001ea80000300800 */
[----:B------:R-:W2:Y:S04]  /*88870*/  LDL.LU R9, [R1+0x1174] ;  /* 0x0011740001097983 */ /* 0x000ea80000300800 */
[----:B-1----:R-:W4:Y:S04]  /*88880*/  LDL.LU R10, [R1+0x1178] ;  /* 0x00117800010a7983 */ /* 0x002f280000300800 */
[----:B------:R-:W4:Y:S01]  /*88890*/  LDL.LU R11, [R1+0x117c] ;  /* 0x00117c00010b7983 */ /* 0x000f220000300800 */
[----:B---3--:R-:W-:-:S02]  /*888a0*/  IMAD R6, R6, 0x100, R2 ;  /* 0x0000010006067824 */ /* 0x008fc400078e0202 */
[----:B------:R-:W-:Y:S02]  /*888b0*/  IMAD.MOV.U32 R2, RZ, RZ, R26 ;  /* 0x000000ffff027224 */ /* 0x000fe400078e001a */
[----:B------:R-:W-:Y:S01]  /*888c0*/  IMAD.MOV.U32 R3, RZ, RZ, R27 ;  /* 0x000000ffff037224 */ /* 0x000fe200078e001b */
[----:B----4-:R-:W-:Y:S04]  /*888d0*/  STL.64 [R1+0xb2f8], R10 ;  /* 0x00b2f80a01007387 */ /* 0x010fe80000100a00 */
        /* <DEDUP_REMOVED lines=17> */
[----:B---3--:R0:W-:Y:S04]  /*889f0*/  STL.64 [R1+0xb370], R26 ;  /* 0x00b3701a01007387 */ /* 0x0081e80000100a00 */
[----:B0-----:R-:W3:Y:S04]  /*88a00*/  LDL.LU R26, [R1] ;  /* 0x00000000011a7983 */ /* 0x001ee80000300800 */
[----:B------:R-:W3:Y:S04]  /*88a10*/  LDL.LU R27, [R1+0x4] ;  /* 0x00000400011b7983 */ /* 0x000ee80000300800 */
[----:B--2---:R-:W-:Y:S04]  /*88a20*/  STL.64 [R1+0xb368], R24 ;  /* 0x00b3681801007387 */ /* 0x004fe80000100a00 */
[----:B---3--:R-:W-:Y:S04]  /*88a30*/  STL.64 [R1+0xb388], R26 ;  /* 0x00b3881a01007387 */ /* 0x008fe80000100a00 */
[----:B----4-:R-:W-:Y:S04]  /*88a40*/  STL.64 [R1+0xb348], R22 ;  /* 0x00b3481601007387 */ /* 0x010fe80000100a00 */
[----:B------:R0:W-:Y:S04]  /*88a50*/  STL.64 [R1+0xb340], R20 ;  /* 0x00b3401401007387 */ /* 0x0001e80000100a00 */
[----:B0-----:R-:W2:Y:S04]  /*88a60*/  LDL.LU R20, [R1+0x11d0] ;  /* 0x0011d00001147983 */ /* 0x001ea80000300800 */
[----:B------:R-:W2:Y:S04]  /*88a70*/  LDL.LU R21, [R1+0x11d4] ;  /* 0x0011d40001157983 */ /* 0x000ea80000300800 */
[----:B------:R-:W3:Y:S04]  /*88a80*/  LDL.LU R22, [R1+0x11d8] ;  /* 0x0011d80001167983 */ /* 0x000ee80000300800 */
[----:B------:R-:W3:Y:S04]  /*88a90*/  LDL.LU R23, [R1+0x11dc] ;  /* 0x0011dc0001177983 */ /* 0x000ee80000300800 */
[----:B------:R-:W4:Y:S04]  /*88aa0*/  LDL.LU R24, [R1+0x8] ;  /* 0x0000080001187983 */ /* 0x000f280000300800 */
[----:B------:R-:W4:Y:S04]  /*88ab0*/  LDL.LU R25, [R1+0xc] ;  /* 0x00000c0001197983 */ /* 0x000f280000300800 */
[----:B----4-:R-:W-:Y:S04]  /*88ac0*/  STL.64 [R1+0xb3a0], R24 ;  /* 0x00b3a01801007387 */ /* 0x010fe80000100a00 */
        /* <DEDUP_REMOVED lines=19> */
[----:B----4-:R-:W-:Y:S04]  /*88c00*/  STL.64 [R1+0xb3d0], R24 ;  /* 0x00b3d01801007387 */ /* 0x010fe80000100a00 */
        /* <DEDUP_REMOVED lines=12> */
[----:B------:R-:W-:-:S03]  /*88cd0*/  IMAD R7, R7, 0x100, R0 ;  /* 0x0000010007077824 */ /* 0x000fc600078e0200 */
        /* <DEDUP_REMOVED lines=18> */
[----:B------:R-:W3:Y:S04]  /*88e00*/  LDL.LU R12, [R1+0x1c84] ;  /* 0x001c8400010c7983 */ /* 0x000ee80000300800 */
[----:B------:R-:W3:Y:S04]  /*88e10*/  LDL.LU R13, [R1+0x1c8c] ;  /* 0x001c8c00010d7983 */ /* 0x000ee80000300800 */
[----:B------:R-:W4:Y:S04]  /*88e20*/  LDL.LU R14, [R1+0x1c94] ;  /* 0x001c9400010e7983 */ /* 0x000f280000300800 */
[----:B------:R-:W4:Y:S01]  /*88e30*/  LDL.LU R15, [R1+0x1c9c] ;  /* 0x001c9c00010f7983 */ /* 0x000f220000300800 */
[----:B------:R-:W-:-:S02]  /*88e40*/  F2FP.F16.E4M3.UNPACK_B R4, R4 ;  /* 0x00000004ff04723e */ /* 0x000fc400020006ff */
[----:B------:R-:W-:Y:S02]  /*88e50*/  F2FP.F16.E4M3.UNPACK_B R5, R5 ;  /* 0x00000005ff05723e */ /* 0x000fe400020006ff */
[----:B------:R-:W-:Y:S02]  /*88e60*/  F2FP.F16.E4M3.UNPACK_B R6, R6 ;  /* 0x00000006ff06723e */ /* 0x000fe400020006ff */
[----:B------:R-:W-:-:S07]  /*88e70*/  F2FP.F16.E4M3.UNPACK_B R7, R7 ;  /* 0x00000007ff07723e */ /* 0x000fce00020006ff */
[C---:B--2---:R-:W-:Y:S01]  /*88e80*/  HMMA.16816.F32 R24, R4.reuse, R26, R20 ;  /* 0x0000001a0418723c */ /* 0x044fe20000001814 */
[----:B----4-:R-:W-:Y:S04]  /*88e90*/  STL.64 [R1+0xb2d8], R14 ;  /* 0x00b2d80e01007387 */ /* 0x010fe80000100a00 */
[----:B---3--:R0:W-:Y:S04]  /*88ea0*/  STL.64 [R1+0xb2d0], R12 ;  /* 0x00b2d00c01007387 */ /* 0x0081e80000100a00 */
[----:B0-----:R-:W2:Y:S04]  /*88eb0*/  LDL.LU R12, [R1+0x1160] ;  /* 0x00116000010c7983 */ /* 0x001ea80000300800 */
[----:B------:R-:W2:Y:S04]  /*88ec0*/  LDL.LU R13, [R1+0x1164] ;  /* 0x00116400010d7983 */ /* 0x000ea80000300800 */
[----:B------:R-:W2:Y:S04]  /*88ed0*/  LDL.LU R14, [R1+0x1168] ;  /* 0x00116800010e7983 */ /* 0x000ea80000300800 */
[----:B------:R-:W2:Y:S04]  /*88ee0*/  LDL.LU R15, [R1+0x116c] ;  /* 0x00116c00010f7983 */ /* 0x000ea80000300800 */
[----:B------:R-:W3:Y:S04]  /*88ef0*/  LDL R0, [R1+0x147c] ;  /* 0x00147c0001007983 */ /* 0x000ee80000100800 */
[----:B------:R-:W4:Y:S04]  /*88f00*/  LDL.LU.64 R22, [R1+0xb3e0] ;  /* 0x00b3e00001167983 */ /* 0x000f280000300a00 */
[----:B------:R-:W4:Y:S04]  /*88f10*/  LDL.LU.64 R20, [R1+0xb3d8] ;  /* 0x00b3d80001147983 */ /* 0x000f280000300a00 */
        /* <DEDUP_REMOVED lines=36> */
[----:B0-----:R-:W4:Y:S01]  /*89160*/  LDL.LU.64 R26, [R1+0xb360] ;  /* 0x00b36000011a7983 */ /* 0x001f220000300a00 */
[----:B------:R-:W-:Y:S02]  /*89170*/  IMAD.MOV.U32 R28, RZ, RZ, R2 ;  /* 0x000000ffff1c7224 */ /* 0x000fe400078e0002 */
[----:B------:R-:W-:Y:S01]  /*89180*/  IMAD.MOV.U32 R29, RZ, RZ, R3 ;  /* 0x000000ffff1d7224 */ /* 0x000fe200078e0003 */
        /* <DEDUP_REMOVED lines=8> */
[----:B------:R-:W2:Y:S02]  /*89210*/  LDL.LU.64 R20, [R1+0xb340] ;  /* 0x00b3400001147983 */ /* 0x000ea40000300a00 */
[----:B--2---:R-:W-:Y:S02]  /*89220*/  HMMA.16816.F32 R24, R4, R24, R20 ;  /* 0x000000180418723c */ /* 0x004fe40000001814 */
[----:B------:R-:W2:Y:S04]  /*89230*/  LDL.LU.64 R22, [R1+0xb338] ;  /* 0x00b3380001167983 */ /* 0x000ea80000300a00 */
[----:B------:R-:W4:-:S15]  /*89240*/  LDL.LU.64 R20, [R1+0xb330] ;  /* 0x00b3300001147983 */ /* 0x000f1e0000300a00 */
[----:B------:R-:W-:-:S02]  /*89250*/  NOP ;  /* 0x0000000000007918 */ /* 0x000fc40000000000 */
[----:B------:R0:W-:Y:S04]  /*89260*/  STL.64 [R1+0xf60], R24 ;  /* 0x000f601801007387 */ /* 0x0001e80000100a00 */
[----:B------:R1:W-:Y:S04]  /*89270*/  STL.64 [R1+0xf68], R26 ;  /* 0x000f681a01007387 */ /* 0x0003e80000100a00 */
[----:B0-----:R-:W3:Y:S04]  /*89280*/  LDL.LU R24, [R1+0x1260] ;  /* 0x0012600001187983 */ /* 0x001ee80000300800 */
[----:B------:R-:W3:Y:S04]  /*89290*/  LDL.LU R25, [R1+0x1264] ;  /* 0x0012640001197983 */ /* 0x000ee80000300800 */
[----:B-1----:R-:W3:Y:S04]  /*892a0*/  LDL.LU R26, [R1+0x1268] ;  /* 0x00126800011a7983 */ /* 0x002ee80000300800 */
[----:B------:R-:W3:Y:S01]  /*892b0*/  LDL.LU R27, [R1+0x126c] ;  /* 0x00126c00011b7983 */ /* 0x000ee20000300800 */
[----:B--2---:R-:W-:-:S15]  /*892c0*/  HMMA.16816.F32 R16, R4, R22, R16 ;  /* 0x000000160410723c */ /* 0x004fde0000001810 */
[----:B------:R-:W-:-:S08]  /*892d0*/  NOP ;  /* 0x0000000000007918 */ /* 0x000fd00000000000 */
[----:B------:R-:W-:Y:S04]  /*892e0*/  STL.64 [R1+0xf50], R16 ;  /* 0x000f501001007387 */ /* 0x000fe80000100a00 */
[----:B------:R0:W-:Y:S04]  /*892f0*/  STL.64 [R1+0xf58], R18 ;  /* 0x000f581201007387 */ /* 0x0001e80000100a00 */
[----:B0-----:R-:W4:Y:S04]  /*89300*/  LDL.LU.64 R18, [R1+0xb328] ;  /* 0x00b3280001127983 */ /* 0x001f280000300a00 */
[----:B------:R-:W4:Y:S04]  /*89310*/  LDL.LU.64 R16, [R1+0xb320] ;  /* 0x00b3200001107983 */ /* 0x000f280000300a00 */
[----:B------:R-:W2:Y:S04]  /*89320*/  LDL.LU R22, [R1+0x1ca0] ;  /* 0x001ca00001167983 */ /* 0x000ea80000300800 */
[----:B------:R-:W2:Y:S01]  /*89330*/  LDL R23, [R1+0x1478] ;  /* 0x0014780001177983 */ /* 0x000ea20000100800 */
[----:B----4-:R-:W-:-:S15]  /*89340*/  HMMA.16816.F32 R16, R4, R20, R16 ;  /* 0x000000140410723c */ /* 0x010fde0000001810 */
[----:B------:R-:W-:-:S08]  /*89350*/  NOP ;  /* 0x0000000000007918 */ /* 0x000fd00000000000 */
[----:B------:R-:W-:Y:S04]  /*89360*/  STL.64 [R1+0xf40], R16 ;  /* 0x000f401001007387 */ /* 0x000fe80000100a00 */
[----:B------:R0:W-:Y:S04]  /*89370*/  STL.64 [R1+0xf48], R18 ;  /* 0x000f481201007387 */ /* 0x0001e80000100a00 */
[----:B0-----:R-:W4:Y:S04]  /*89380*/  LDL.LU.64 R18, [R1+0xb318] ;  /* 0x00b3180001127983 */ /* 0x001f280000300a00 */
[----:B------:R-:W3:Y:S04]  /*89390*/  LDL.LU.64 R16, [R1+0xb310] ;  /* 0x00b3100001107983 */ /* 0x000ee80000300a00 */
[----:B------:R-:W2:Y:S04]  /*893a0*/  LDL.LU R20, [R1+0x1c90] ;  /* 0x001c900001147983 */ /* 0x000ea80000300800 */
[----:B------:R-:W2:Y:S01]  /*893b0*/  LDL.LU R21, [R1+0x1c98] ;  /* 0x001c980001157983 */ /* 0x000ea20000300800 */
[----:B----4-:R-:W-:-:S15]  /*893c0*/  HMMA.16816.F32 R8, R4, R18, R8 ;  /* 0x000000120408723c */ /* 0x010fde0000001808 */
[----:B------:R-:W-:-:S08]  /*893d0*/  NOP ;  /* 0x0000000000007918 */ /* 0x000fd00000000000 */
[----:B------:R-:W-:Y:S04]  /*893e0*/  STL.64 [R1+0xf30], R8 ;  /* 0x000f300801007387 */ /* 0x000fe80000100a00 */
[----:B------:R0:W-:Y:S04]  /*893f0*/  STL.64 [R1+0xf38], R10 ;  /* 0x000f380a01007387 */ /* 0x0001e80000100a00 */
[----:B0-----:R-:W3:Y:S04]  /*89400*/  LDL.LU.64 R10, [R1+0xb308] ;  /* 0x00b30800010a7983 */ /* 0x001ee80000300a00 */
[----:B------:R-:W3:Y:S02]  /*89410*/  LDL.LU.64 R8, [R1+0xb300] ;  /* 0x00b3000001087983 */ /* 0x000ee40000300a00 */
[----:B---3--:R-:W-:Y:S02]  /*89420*/  HMMA.16816.F32 R16, R4, R16, R8 ;  /* 0x000000100410723c */ /* 0x008fe40000001808 */
[----:B------:R-:W3:Y:S04]  /*89430*/  LDL.LU.64 R10, [R1+0xb2f8] ;  /* 0x00b2f800010a7983 */ /* 0x000ee80000300a00 */
[----:B------:R-:W3:-:S15]  /*89440*/  LDL.LU.64 R8, [R1+0xb2f0] ;  /* 0x00b2f00001087983 */ /* 0x000ede0000300a00 */
[----:B------:R-:W-:-:S02]  /*89450*/  NOP ;  /* 0x0000000000007918 */ /* 0x000fc40000000000 */
        /* <DEDUP_REMOVED lines=10> */
[----:B0-----:R-:W4:Y:S04]  /*89500*/  LDL.LU.64 R10, [R1+0xb2e8] ;  /* 0x00b2e800010a7983 */ /* 0x001f280000300a00 */
[----:B------:R-:W3:Y:S01]  /*89510*/  LDL.LU.64 R8, [R1+0xb2e0] ;  /* 0x00b2e00001087983 */ /* 0x000ee20000300a00 */
[----:B--2---:R-:W-:-:S03]  /*89520*/  F2FP.F16.E4M3.UNPACK_B R2, R23 ;  /* 0x00000017ff02723e */ /* 0x004fc600020006ff */
[----:B------:R-:W2:Y:S01]  /*89530*/  LDL.LU R3, [R1+0x1c88] ;  /* 0x001c880001037983 */ /* 0x000ea20000300800 */
[----:B------:R-:W-:Y:S01]  /*89540*/  F2FP.F16.E4M3.UNPACK_B R0, R0 ;  /* 0x00000000ff00723e */ /* 0x000fe200020006ff */
[C---:B---3--:R-:W-:Y:S06]  /*89550*/  HMMA.16816.F32 R12, R4.reuse, R8, R12 ;  /* 0x00000008040c723c */ /* 0x048fec000000180c */
[C---:B----4-:R-:W-:Y:S06]  /*89560*/  HMMA.16816.F32 R8, R4.reuse, R10, R16 ;  /* 0x0000000a0408723c */ /* 0x050fec0000001810 */
[----:B------:R-:W-:Y:S11]  /*89570*/  HMMA.16816.F32 R4, R4, R28, R24 ;  /* 0x0000001c0404723c */ /* 0x000ff60000001818 */
[----:B------:R-:W-:Y:S04]  /*89580*/  STL.64 [R1+0xf00], R12 ;  /* 0x000f000c01007387 */ /* 0x000fe80000100a00 */
[----:B------:R0:W-:Y:S04]  /*89590*/  STL.64 [R1+0xf08], R14 ;  /* 0x000f080e01007387 */ /* 0x0001e80000100a00 */
[----:B0-----:R-:W3:Y:S04]  /*895a0*/  LDL.LU.64 R14, [R1+0xb2d8] ;  /* 0x00b2d800010e7983 */ /* 0x001ee80000300a00 */
[----:B------:R-:W2:Y:S04]  /*895b0*/  LDL.LU.64 R12, [R1+0xb2d0] ;  /* 0x00b2d000010c7983 */ /* 0x000ea80000300a00 */
[----:B------:R-:W-:Y:S04]  /*895c0*/  STL.64 [R1+0x1010], R8 ;  /* 0x0010100801007387 */ /* 0x000fe80000100a00 */
[----:B------:R-:W-:Y:S04]  /*895d0*/  STL.64 [R1+0x1018], R10 ;  /* 0x0010180a01007387 */ /* 0x000fe80000100a00 */
[----:B------:R-:W-:Y:S04]  /*895e0*/  STL [R1+0x28], R2 ;  /* 0x0000280201007387 */ /* 0x000fe80000100800 */
[----:B------:R-:W4:Y:S04]  /*895f0*/  LDL.LU R16, [R1+0x1310] ;  /* 0x0013100001107983 */ /* 0x000f280000300800 */
[----:B------:R-:W-:Y:S04]  /*89600*/  STL [R1+0x2c], R0 ;  /* 0x00002c0001007387 */ /* 0x000fe80000100800 */
[----:B------:R-:W-:Y:S04]  /*89610*/  STL.64 [R1+0x1000], R4 ;  /* 0x0010000401007387 */ /* 0x000fe80000100a00 */
[----:B------:R-:W-:Y:S04]  /*89620*/  STL.64 [R1+0x1008], R6 ;  /* 0x0010080601007387 */ /* 0x000fe80000100a00 */
[----:B------:R-:W4:Y:S04]  /*89630*/  LDL.LU R17, [R1+0x1314] ;  /* 0x0013140001117983 */ /* 0x000f280000300800 */
[----:B------:R-:W3:Y:S04]  /*89640*/  LDL.LU R18, [R1+0x1318] ;  /* 0x0013180001127983 */ /* 0x000ee80000300800 */
[----:B------:R-:W3:Y:S04]  /*89650*/  LDL.LU R19, [R1+0x131c] ;  /* 0x00131c0001137983 */ /* 0x000ee80000300800 */
[----:B---3--:R-:W-:Y:S04]  /*89660*/  STL.64 [R1+0xb280], R18 ;  /* 0x00b2801201007387 */ /* 0x008fe80000100a00 */
[----:B----4-:R0:W-:Y:S04]  /*89670*/  STL.64 [R1+0xb278], R16 ;  /* 0x00b2781001007387 */ /* 0x0101e80000100a00 */
[----:B0-----:R-:W3:Y:S04]  /*89680*/  LDL.LU R16, [R1+0x12d0] ;  /* 0x0012d00001107983 */ /* 0x001ee80000300800 */
[----:B------:R-:W3:Y:S04]  /*89690*/  LDL.LU R17, [R1+0x12d4] ;  /* 0x0012d40001117983 */ /* 0x000ee80000300800 */
[----:B---3--:R-:W-:Y:S04]  /*896a0*/  STL.64 [R1+0xb288], R16 ;  /* 0x00b2881001007387 */ /* 0x008fe80000100a00 */
[----:B------:R-:W3:Y:S04]  /*896b0*/  LDL.LU R18, [R1+0x12d8] ;  /* 0x0012d80001127983 */ /* 0x000ee80000300800 */
[----:B------:R-:W3:Y:S04]  /*896c0*/  LDL.LU R19, [R1+0x12dc] ;  /* 0x0012dc0001137983 */ /* 0x000ee80000300800 */
[----:B------:R-:W4:Y:S04]  /*896d0*/  LDL R6, [R1+0x14a8] ;  /* 0x0014a80001067983 */ /* 0x000f280000100800 */
[----:B------:R-:W4:Y:S04]  /*896e0*/  LDL R7, [R1+0x14ac] ;  /* 0x0014ac0001077983 */ /* 0x000f280000100800 */
[----:B------:R-:W2:Y:S04]  /*896f0*/  LDL R5, [R1+0x14b8] ;  /* 0x0014b80001057983 */ /* 0x000ea80000100800 */
[----:B----4-:R0:W-:Y:S04]  /*89700*/  STL.64 [R1+0xb2a8], R6 ;  /* 0x00b2a80601007387 */ /* 0x0101e80000100a00 */
[----:B0-----:R-:W4:Y:S04]  /*89710*/  LDL.64 R6, [R1+0x28] ;  /* 0x0000280001067983 */ /* 0x001f280000100a00 */
[----:B--2---:R-:W-:Y:S04]  /*89720*/  STL [R1+0xb2a0], R5 ;  /* 0x00b2a00501007387 */ /* 0x004fe80000100800 */
[----:B------:R-:W2:Y:S04]  /*89730*/  LDL R28, [R1+0x14bc] ;  /* 0x0014bc00011c7983 */ /* 0x000ea80000100800 */
[----:B------:R-:W2:Y:S04]  /*89740*/  LDL R29, [R1+0x14c8] ;  /* 0x0014c800011d7983 */ /* 0x000ea80000100800 */
[----:B------:R-:W4:Y:S04]  /*89750*/  LDL.LU R8, [R1+0x1300] ;  /* 0x0013000001087983 */ /* 0x000f280000300800 */
[----:B------:R-:W4:Y:S04]  /*89760*/  LDL.LU R9, [R1+0x1304] ;  /* 0x0013040001097983 */ /* 0x000f280000300800 */
[----:B------:R-:W2:Y:S04]  /*89770*/  LDL.LU R10, [R1+0x1308] ;  /* 0x00130800010a7983 */ /* 0x000ea80000300800 */
[----:B------:R-:W2:Y:S04]  /*89780*/  LDL.LU R11, [R1+0x130c] ;  /* 0x00130c00010b7983 */ /* 0x000ea80000300800 */
[----:B------:R-:W4:Y:S04]  /*89790*/  LDL R16, [R1+0x1498] ;  /* 0x0014980001107983 */ /* 0x000f280000100800 */
[----:B------:R-:W4:Y:S01]  /*897a0*/  LDL R17, [R1+0x149c] ;  /* 0x00149c0001117983 */ /* 0x000f220000100800 */
[----:B------:R-:W-:-:S03]  /*897b0*/  IMAD R12, R12, 0x100, R3 ;  /* 0x000001000c0c7824 */ /* 0x000fc600078e0203 */
[----:B------:R-:W2:Y:S04]  /*897c0*/  LDL R2, [R1+0x1488] ;  /* 0x0014880001027983 */ /* 0x000ea80000100800 */
[----:B------:R-:W2:Y:S04]  /*897d0*/  LDL R3, [R1+0x148c] ;  /* 0x00148c0001037983 */ /* 0x000ea80000100800 */
[----:B---3--:R-:W-:Y:S04]  /*897e0*/  STL.64 [R1+0xb2c8], R18 ;  /* 0x00b2c81201007387 */ /* 0x008fe80000100a00 */
[----:B----4-:R0:W-:Y:S04]  /*897f0*/  STL.64 [R1+0xb2c0], R16 ;  /* 0x00b2c01001007387 */ /* 0x0101e80000100a00 */
[----:B0-----:R-:W3:Y:S04]  /*89800*/  LDL.LU R16, [R1+0x1280] ;  /* 0x0012800001107983 */ /* 0x001ee80000300800 */
[----:B------:R-:W3:Y:S04]  /*89810*/  LDL.LU R17, [R1+0x1284] ;  /* 0x0012840001117983 */ /* 0x000ee80000300800 */
[----:B------:R-:W3:Y:S04]  /*89820*/  LDL.LU R18, [R1+0x1288] ;  /* 0x0012880001127983 */ /* 0x000ee80000300800 */
[----:B------:R-:W3:Y:S04]  /*89830*/  LDL.LU R19, [R1+0x128c] ;  /* 0x00128c0001137983 */ /* 0x000ee80000300800 */
[----:B--2---:R-:W-:Y:S04]  /*89840*/  STL.64 [R1+0xb298], R10 ;  /* 0x00b2980a01007387 */ /* 0x004fe80000100a00 */
[----:B------:R0:W-:Y:S04]  /*89850*/  STL.64 [R1+0xb290], R8 ;  /* 0x00b2900801007387 */ /* 0x0001e80000100a00 */
[----:B0-----:R-:W2:Y:S04]  /*89860*/  LDL.LU R8, [R1+0x12b0] ;  /* 0x0012b00001087983 */ /* 0x001ea80000300800 */
[----:B------:R-:W2:Y:S04]  /*89870*/  LDL.LU R9, [R1+0x12b4] ;  /* 0x0012b40001097983 */ /* 0x000ea80000300800 */
[----:B------:R-:W4:Y:S04]  /*89880*/  LDL.LU R10, [R1+0x12b8] ;  /* 0x0012b800010a7983 */ /* 0x000f280000300800 */
[----:B------:R-:W4:Y:S01]  /*89890*/  LDL.LU R11, [R1+0x12bc] ;  /* 0x0012bc00010b7983 */ /* 0x000f220000300800 */
[----:B------:R-:W-:-:S02]  /*898a0*/  IMAD R13, R13, 0x100, R20 ;  /* 0x000001000d0d7824 */ /* 0x000fc400078e0214 */
[----:B------:R-:W-:Y:S02]  /*898b0*/  IMAD R14, R14, 0x100, R21 ;  /* 0x000001000e0e7824 */ /* 0x000fe400078e0215 */
[----:B------:R-:W-:Y:S01]  /*898c0*/  IMAD R15, R15, 0x100, R22 ;  /* 0x000001000f0f7824 */ /* 0x000fe200078e0216 */
[----:B------:R-:W-:Y:S02]  /*898d0*/  F2FP.F16.E4M3.UNPACK_B R12, R12 ;  /* 0x0000000cff0c723e */ /* 0x000fe400020006ff */
[----:B------:R-:W-:Y:S02]  /*898e0*/  F2FP.F16.E4M3.UNPACK_B R13, R13 ;  /* 0x0000000dff0d723e */ /* 0x000fe400020006ff */
[----:B------:R-:W-:Y:S02]  /*898f0*/  F2FP.F16.E4M3.UNPACK_B R14, R14 ;  /* 0x0000000eff0e723e */ /* 0x000fe400020006ff */
[----:B------:R-:W-:Y:S01]  /*89900*/  F2FP.F16.E4M3.UNPACK_B R15, R15 ;  /* 0x0000000fff0f723e */ /* 0x000fe200020006ff */
[----:B----4-:R-:W-:Y:S04]  /*89910*/  STL.64 [R1+0xb2b8], R10 ;  /* 0x00b2b80a01007387 */ /* 0x010fe80000100a00 */
[----:B--2---:R0:W-:Y:S04]  /*89920*/  STL.64 [R1+0xb2b0], R8 ;  /* 0x00b2b00801007387 */ /* 0x0041e80000100a00 */
[----:B0-----:R-:W2:Y:S04]  /*89930*/  LDL.LU R8, [R1+0x12a0] ;  /* 0x0012a00001087983 */ /* 0x001ea80000300800 */
[----:B------:R-:W2:Y:S04]  /*89940*/  LDL.LU R9, [R1+0x12a4] ;  /* 0x0012a40001097983 */ /* 0x000ea80000300800 */
[----:B------:R-:W2:Y:S04]  /*89950*/  LDL.LU R10, [R1+0x12a8] ;  /* 0x0012a800010a7983 */ /* 0x000ea80000300800 */
[----:B------:R-:W2:Y:S01]  /*89960*/  LDL.LU R11, [R1+0x12ac] ;  /* 0x0012ac00010b7983 */ /* 0x000ea20000300800 */
[----:B---3--:R-:W-:Y:S03]  /*89970*/  HMMA.16816.F32 R16, R12, R6, R16 ;  /* 0x000000060c10723c */ /* 0x008fe60000001810 */
[----:B------:R-:W3:Y:S04]  /*89980*/  LDL R0, [R1+0x14cc] ;  /* 0x0014cc0001007983 */ /* 0x000ee80000100800 */
[----:B------:R-:W4:Y:S04]  /*89990*/  LDL R26, [R1+0x14d8] ;  /* 0x0014d800011a7983 */ /* 0x000f280000100800 */
[----:B------:R-:W4:Y:S04]  /*899a0*/  LDL R27, [R1+0x14dc] ;  /* 0x0014dc00011b7983 */ /* 0x000f280000100800 */
[----:B------:R-:W4:Y:S04]  /*899b0*/  LDL R24, [R1+0x14e8] ;  /* 0x0014e80001187983 */ /* 0x000f280000100800 */
[----:B------:R-:W4:Y:S04]  /*899c0*/  LDL R25, [R1+0x14ec] ;  /* 0x0014ec0001197983 */ /* 0x000f280000100800 */
[----:B------:R-:W4:Y:S04]  /*899d0*/  LDL.LU R20, [R1+0x1320] ;  /* 0x0013200001147983 */ /* 0x000f280000300800 */
[----:B------:R-:W4:Y:S01]  /*899e0*/  LDL.LU R21, [R1+0x1324] ;  /* 0x0013240001157983 */ /* 0x000f220000300800 */
[----:B------:R-:W-:-:S03]  /*899f0*/  F2FP.F16.E4M3.UNPACK_B R4, R2 ;  /* 0x00000002ff04723e */ /* 0x000fc600020006ff */
[----:B------:R-:W4:Y:S01]  /*89a00*/  LDL.LU R22, [R1+0x1328] ;  /* 0x0013280001167983 */ /* 0x000f220000300800 */
[----:B------:R-:W-:-:S03]  /*89a10*/  F2FP.F16.E4M3.UNPACK_B R5, R3 ;  /* 0x00000003ff05723e */ /* 0x000fc600020006ff */
[----:B------:R-:W4:Y:S01]  /*89a20*/  LDL.LU R23, [R1+0x132c] ;  /* 0x00132c0001177983 */ /* 0x000f220000300800 */
[----:B------:R-:W-:-:S03]  /*89a30*/  IMAD.MOV.U32 R2, RZ, RZ, R7 ;  /* 0x000000ffff027224 */ /* 0x000fc600078e0007 */
[----:B------:R-:W-:Y:S01]  /*89a40*/  STL.64 [R1+0x1070], R16 ;  /* 0x0010701001007387 */ /* 0x000fe20000100a00 */
[----:B------:R-:W-:-:S03]  /*89a50*/  IMAD.MOV.U32 R3, RZ, RZ, R6 ;  /* 0x000000ffff037224 */ /* 0x000fc600078e0006 */
[----:B------:R0:W-:Y:S04]  /*89a60*/  STL.64 [R1+0x1078], R18 ;  /* 0x0010781201007387 */ /* 0x0001e80000100a00 */
[----:B0-----:R-:W3:Y:S04]  /*89a70*/  LDL.LU.64 R18, [R1+0xb2c8] ;  /* 0x00b2c80001127983 */ /* 0x001ee80000300a00 */
[----:B------:R-:W4:Y:S04]  /*89a80*/  LDL.LU.64 R16, [R1+0xb2c0] ;  /* 0x00b2c00001107983 */ /* 0x000f280000300a00 */
[----:B------:R2:W-:Y:S04]  /*89a90*/  STL.64 [R1+0x18], R4 ;  /* 0x0000180401007387 */ /* 0x0005e80000100a00 */
[----:B------:R-:W-:Y:S04]  /*89aa0*/  STL [R1+0xb22c], R2 ;  /* 0x00b22c0201007387 */ /* 0x000fe80000100800 */
        /* <DEDUP_REMOVED lines=8> */
[----:B------:R-:W3:Y:S01]  /*89b30*/  LDL.LU R5, [R1+0xb2a0] ;  /* 0x00b2a00001057983 */ /* 0x000ee20000300800 */
[----:B----4-:R-:W-:-:S02]  /*89b40*/  F2FP.F16.E4M3.UNPACK_B R16, R16 ;  /* 0x00000010ff10723e */ /* 0x010fc400020006ff */
[----:B------:R-:W-:-:S03]  /*89b50*/  F2FP.F16.E4M3.UNPACK_B R17, R17 ;  /* 0x00000011ff11723e */ /* 0x000fc600020006ff */
[----:B------:R-:W-:Y:S04]  /*89b60*/  STL [R1+0x10], R16 ;  /* 0x0000101001007387 */ /* 0x000fe80000100800 */
[----:B------:R-:W-:Y:S01]  /*89b70*/  STL [R1+0x14], R17 ;  /* 0x0000141101007387 */ /* 0x000fe20000100800 */
        /* <DEDUP_REMOVED lines=8> */
[----:B------:R-:W4:Y:S01]  /*89c00*/  LDL.LU.64 R16, [R1+0xb288] ;  /* 0x00b2880001107983 */ /* 0x000f220000300a00 */
[----:B---3--:R-:W-:-:S02]  /*89c10*/  F2FP.F16.E4M3.UNPACK_B R6, R6 ;  /* 0x00000006ff06723e */ /* 0x008fc400020006ff */
[----:B------:R-:W-:-:S05]  /*89c20*/  F2FP.F16.E4M3.UNPACK_B R7, R7 ;  /* 0x00000007ff07723e */ /* 0x000fca00020006ff */
[----:B------:R-:W-:Y:S04]  /*89c30*/  STL.64 [R1+0x8], R6 ;  /* 0x0000080601007387 */ /* 0x000fe80000100a00 */
[----:B------:R-:W-:Y:S04]  /*89c40*/  STL [R1+0xb234], R3 ;  /* 0x00b2340301007387 */ /* 0x000fe80000100800 */
[----:B------:R-:W-:Y:S01]  /*89c50*/  STL [R1+0xb230], R2 ;  /* 0x00b2300201007387 */ /* 0x000fe20000100800 */
[----:B----4-:R-:W-:-:S15]  /*89c60*/  HMMA.16816.F32 R16, R12, R6, R16 ;  /* 0x000000060c10723c */ /* 0x010fde0000001810 */
[----:B------:R-:W-:-:S08]  /*89c70*/  NOP ;  /* 0x0000000000007918 */ /* 0x000fd00000000000 */
[----:B------:R-:W-:Y:S04]  /*89c80*/  STL.64 [R1+0x1180], R16 ;  /* 0x0011801001007387 */ /* 0x000fe80000100a00 */
[----:B------:R0:W-:Y:S04]  /*89c90*/  STL.64 [R1+0x1188], R18 ;  /* 0x0011881201007387 */ /* 0x0001e80000100a00 */
[----:B0-----:R-:W3:Y:S04]  /*89ca0*/  LDL.LU.64 R18, [R1+0xb280] ;  /* 0x00b2800001127983 */ /* 0x001ee80000300a00 */
[----:B------:R-:W3:Y:S01]  /*89cb0*/  LDL.LU.64 R16, [R1+0xb278] ;  /* 0x00b2780001107983 */ /* 0x000ee20000300a00 */
[----:B------:R-:W-:-:S02]  /*89cc0*/  F2FP.F16.E4M3.UNPACK_B R4, R5 ;  /* 0x00000005ff04723e */ /* 0x000fc400020006ff */
[----:B------:R-:W-:Y:S02]  /*89cd0*/  F2FP.F16.E4M3.UNPACK_B R5, R28 ;  /* 0x0000001cff05723e */ /* 0x000fe400020006ff */
[----:B------:R-:W-:Y:S02]  /*89ce0*/  F2FP.F16.E4M3.UNPACK_B R28, R29 ;  /* 0x0000001dff1c723e */ /* 0x000fe400020006ff */
[----:B------:R-:W-:Y:S01]  /*89cf0*/  F2FP.F16.E4M3.UNPACK_B R29, R0 ;  /* 0x00000000ff1d723e */ /* 0x000fe200020006ff */
[----:B------:R-:W-:Y:S02]  /*89d00*/  STL [R1], R4 ;  /* 0x0000000401007387 */ /* 0x000fe40000100800 */
[----:B--2---:R-:W-:Y:S06]  /*89d10*/  HMMA.16816.F32 R8, R12, R4, R8 ;  /* 0x000000040c08723c */ /* 0x004fec0000001808 */
[----:B------:R-:W-:Y:S01]  /*89d20*/  IMAD.MOV.U32 R0, RZ, RZ, R5 ;  /* 0x000000ffff007224 */ /* 0x000fe200078e0005 */
[----:B------:R3:W-:Y:S01]  /*89d30*/  STL [R1+0x4], R5 ;  /* 0x0000040501007387 */ /* 0x0007e20000100800 */
[----:B------:R-:W-:-:S02]  /*89d40*/  F2FP.F16.E4M3.UNPACK_B R26, R26 ;  /* 0x0000001aff1a723e */ /* 0x000fc400020006ff */
[----:B------:R-:W-:-:S13]  /*89d50*/  F2FP.F16.E4M3.UNPACK_B R27, R27 ;  /* 0x0000001bff1b723e */ /* 0x000fda00020006ff */
[----:B------:R-:W-:Y:S04]  /*89d60*/  STL.64 [R1+0x11c0], R8 ;  /* 0x0011c00801007387 */ /* 0x000fe80000100a00 */
[----:B------:R-:W-:Y:S04]  /*89d70*/  STL.64 [R1+0x11c8], R10 ;  /* 0x0011c80a01007387 */ /* 0x000fe80000100a00 */
[----:B------:R-:W-:Y:S01]  /*89d80*/  STL.64 [R1+0xb190], R28 ;  /* 0x00b1901c01007387 */ /* 0x000fe20000100a00 */
[----:B---3--:R-:W-:-:S15]  /*89d90*/  HMMA.16816.F32 R4, R12, R28, R16 ;  /* 0x0000001c0c04723c */ /* 0x008fde0000001810 */
[----:B------:R-:W-:-:S08]  /*89da0*/  NOP ;  /* 0x0000000000007918 */ /* 0x000fd00000000000 */
[----:B------:R-:W-:Y:S04]  /*89db0*/  STL.64 [R1+0x1200], R4 ;  /* 0x0012000401007387 */ /* 0x000fe80000100a00 */
[----:B------:R0:W-:Y:S04]  /*89dc0*/  STL.64 [R1+0x1208], R6 ;  /* 0x0012080601007387 */ /* 0x0001e80000100a00 */
[----:B------:R-:W2:Y:S04]  /*89dd0*/  LDL R18, [R1+0x1518] ;  /* 0x0015180001127983 */ /* 0x000ea80000100800 */
[----:B------:R-:W2:Y:S01]  /*89de0*/  LDL R19, [R1+0x151c] ;  /* 0x00151c0001137983 */ /* 0x000ea20000100800 */
[----:B0-----:R-:W-:-:S15]  /*89df0*/  HMMA.16816.F32 R4, R12, R26, R20 ;  /* 0x0000001a0c04723c */ /* 0x001fde0000001814 */
[----:B------:R-:W-:-:S08]  /*89e00*/  NOP ;  /* 0x0000000000007918 */ /* 0x000fd00000000000 */
[----:B------:R-:W-:Y:S04]  /*89e10*/  STL.64 [R1+0x1230], R4 ;  /* 0x0012300401007387 */ /* 0x000fe80000100a00 */
[----:B------:R-:W-:Y:S04]  /*89e20*/  STL.64 [R1+0x1238], R6 ;  /* 0x0012380601007387 */ /* 0x000fe80000100a00 */
[----:B------:R-:W3:Y:S04]  /*89e30*/  LDL R16, [R1+0x1528] ;  /* 0x0015280001107983 */ /* 0x000ee80000100800 */
[----:B------:R-:W3:Y:S04]  /*89e40*/  LDL R17, [R1+0x152c] ;  /* 0x00152c0001117983 */ /* 0x000ee80000100800 */
[----:B--2---:R-:W-:Y:S04]  /*89e50*/  STL.64 [R1+0xb260], R18 ;  /* 0x00b2601201007387 */ /* 0x004fe80000100a00 */
[----:B---3--:R0:W-:Y:S04]  /*89e60*/  STL.64 [R1+0xb258], R16 ;  /* 0x00b2581001007387 */ /* 0x0081e80000100a00 */
        /* <DEDUP_REMOVED lines=10> */
[----:B------:R-:W2:Y:S04]  /*89f10*/  LDL.LU R18, [R1+0x1358] ;  /* 0x0013580001127983 */ /* 0x000ea80000300800 */
[----:B------:R-:W2:Y:S04]  /*89f20*/  LDL.LU R19, [R1+0x135c] ;  /* 0x00135c0001137983 */ /* 0x000ea80000300800 */
[----:B------:R-:W3:Y:S04]  /*89f30*/  LDL R20, [R1+0x1508] ;  /* 0x0015080001147983 */ /* 0x000ee80000100800 */
[----:B------:R-:W3:Y:S04]  /*89f40*/  LDL R21, [R1+0x150c] ;  /* 0x00150c0001157983 */ /* 0x000ee80000100800 */
[----:B------:R-:W3:Y:S04]  /*89f50*/  LDL.LU R3, [R1+0x1ca8] ;  /* 0x001ca80001037983 */ /* 0x000ee80000300800 */
[----:B------:R-:W4:Y:S04]  /*89f60*/  LDL.LU R4, [R1+0x1ca4] ;  /* 0x001ca40001047983 */ /* 0x000f280000300800 */
[----:B------:R-:W3:Y:S04]  /*89f70*/  LDL.LU R2, [R1+0x1cb0] ;  /* 0x001cb00001027983 */ /* 0x000ee80000300800 */
[----:B------:R-:W4:Y:S04]  /*89f80*/  LDL.LU R5, [R1+0x1cac] ;  /* 0x001cac0001057983 */ /* 0x000f280000300800 */
[----:B------:R-:W3:Y:S04]  /*89f90*/  LDL.LU R28, [R1+0x1cb8] ;  /* 0x001cb800011c7983 */ /* 0x000ee80000300800 */
[----:B------:R-:W2:Y:S04]  /*89fa0*/  LDL.LU R6, [R1+0x1cb4] ;  /* 0x001cb40001067983 */ /* 0x000ea80000300800 */
[----:B------:R-:W3:Y:S04]  /*89fb0*/  LDL R10, [R1+0x1538] ;  /* 0x00153800010a7983 */ /* 0x000ee80000100800 */
[----:B------:R-:W3:Y:S04]  /*89fc0*/  LDL R11, [R1+0x153c] ;  /* 0x00153c00010b7983 */ /* 0x000ee80000100800 */
[----:B------:R-:W3:Y:S04]  /*89fd0*/  LDL.LU R29, [R1+0x1cc0] ;  /* 0x001cc000011d7983 */ /* 0x000ee80000300800 */
[----:B------:R-:W2:Y:S01]  /*89fe0*/  LDL.LU R7, [R1+0x1cbc] ;  /* 0x001cbc0001077983 */ /* 0x000ea20000300800 */
[----:B------:R-:W-:-:S02]  /*89ff0*/  F2FP.F16.E4M3.UNPACK_B R24, R24 ;  /* 0x00000018ff18723e */ /* 0x000fc400020006ff */
[----:B------:R-:W-:Y:S01]  /*8a000*/  F2FP.F16.E4M3.UNPACK_B R25, R25 ;  /* 0x00000019ff19723e */ /* 0x000fe200020006ff */
[----:B--2---:R-:W-:Y:S04]  /*8a010*/  STL.64 [R1+0xb240], R6 ;  /* 0x00b2400601007387 */ /* 0x004fe80000100a00 */
[----:B----4-:R0:W-:Y:S04]  /*8a020*/  STL.64 [R1+0xb238], R4 ;  /* 0x00b2380401007387 */ /* 0x0101e80000100a00 */
[----:B0-----:R-:W2:Y:S04]  /*8a030*/  LDL.LU R4, [R1+0x13a0] ;  /* 0x0013a00001047983 */ /* 0x001ea80000300800 */
[----:B------:R-:W2:Y:S04]  /*8a040*/  LDL.LU R5, [R1+0x13a4] ;  /* 0x0013a40001057983 */ /* 0x000ea80000300800 */
[----:B------:R-:W4:Y:S04]  /*8a050*/  LDL.LU R6, [R1+0x13a8] ;  /* 0x0013a80001067983 */ /* 0x000f280000300800 */
[----:B------:R-:W4:Y:S01]  /*8a060*/  LDL.LU R7, [R1+0x13ac] ;  /* 0x0013ac0001077983 */ /* 0x000f220000300800 */
[----:B------:R-:W-:Y:S03]  /*8a070*/  HMMA.16816.F32 R16, R12, R24, R16 ;  /* 0x000000180c10723c */ /* 0x000fe60000001810 */
        /* <DEDUP_REMOVED lines=8> */
[----:B0-----:R-:W4:Y:S04]  /*8a100*/  LDL.LU.64 R18, [R1+0xb270] ;  /* 0x00b2700001127983 */ /* 0x001f280000300a00 */
[----:B------:R-:W4:Y:S01]  /*8a110*/  LDL.LU.64 R16, [R1+0xb268] ;  /* 0x00b2680001107983 */ /* 0x000f220000300a00 */
[----:B------:R-:W-:-:S02]  /*8a120*/  F2FP.F16.E4M3.UNPACK_B R22, R22 ;  /* 0x00000016ff16723e */ /* 0x000fc400020006ff */
[----:B------:R-:W-:Y:S01]  /*8a130*/  F2FP.F16.E4M3.UNPACK_B R23, R23 ;  /* 0x00000017ff17723e */ /* 0x000fe200020006ff */
[----:B------:R-:W4:Y:S01]  /*8a140*/  LDL R8, [R1+0x1548] ;  /* 0x0015480001087983 */ /* 0x000f220000100800 */
[----:B---3--:R-:W-:Y:S02]  /*8a150*/  F2FP.F16.E4M3.UNPACK_B R20, R20 ;  /* 0x00000014ff14723e */ /* 0x008fe400020006ff */
[----:B------:R-:W-:Y:S01]  /*8a160*/  F2FP.F16.E4M3.UNPACK_B R21, R21 ;  /* 0x00000015ff15723e */ /* 0x000fe200020006ff */
[----:B------:R-:W3:Y:S04]  /*8a170*/  LDL R9, [R1+0x154c] ;  /* 0x00154c0001097983 */ /* 0x000ee80000100800 */
[----:B------:R-:W-:Y:S04]  /*8a180*/  STL.64 [R1+0xb1a0], R26 ;  /* 0x00b1a01a01007387 */ /* 0x000fe80000100a00 */
[----:B------:R0:W-:Y:S04]  /*8a190*/  STL.64 [R1+0xb198], R24 ;  /* 0x00b1981801007387 */ /* 0x0001e80000100a00 */
[----:B0-----:R-:W3:Y:S04]  /*8a1a0*/  LDL.LU R24, [R1+0x13f0] ;  /* 0x0013f00001187983 */ /* 0x001ee80000300800 */
[----:B------:R-:W3:Y:S04]  /*8a1b0*/  LDL.LU R25, [R1+0x13f4] ;  /* 0x0013f40001197983 */ /* 0x000ee80000300800 */
[----:B------:R-:W3:Y:S04]  /*8a1c0*/  LDL.LU R26, [R1+0x13f8] ;  /* 0x0013f800011a7983 */ /* 0x000ee80000300800 */
[----:B------:R-:W3:Y:S01]  /*8a1d0*/  LDL.LU R27, [R1+0x13fc] ;  /* 0x0013fc00011b7983 */ /* 0x000ee20000300800 */
[C---:B--2---:R-:W-:Y:S06]  /*8a1e0*/  HMMA.16816.F32 R4, R12.reuse, R20, R4 ;  /* 0x000000140c04723c */ /* 0x044fec0000001804 */
        /* <DEDUP_REMOVED lines=9> */
[----:B------:R-:W3:Y:S04]  /*8a280*/  LDL.LU.64 R4, [R1+0xb248] ;  /* 0x00b2480001047983 */ /* 0x000ee80000300a00 */
[----:B------:R-:W-:Y:S04]  /*8a290*/  STL.64 [R1+0xb188], R22 ;  /* 0x00b1881601007387 */ /* 0x000fe80000100a00 */
[----:B------:R0:W-:Y:S04]  /*8a2a0*/  STL.64 [R1+0xb180], R20 ;  /* 0x00b1801401007387 */ /* 0x0001e80000100a00 */
[----:B0-----:R-:W4:Y:S04]  /*8a2b0*/  LDL.LU R20, [R1+0x13c0] ;  /* 0x0013c00001147983 */ /* 0x001f280000300800 */
[----:B------:R-:W4:Y:S04]  /*8a2c0*/  LDL.LU R21, [R1+0x13c4] ;  /* 0x0013c40001157983 */ /* 0x000f280000300800 */
[----:B------:R-:W4:Y:S04]  /*8a2d0*/  LDL.LU R22, [R1+0x13c8] ;  /* 0x0013c80001167983 */ /* 0x000f280000300800 */
[----:B------:R-:W4:Y:S01]  /*8a2e0*/  LDL.LU R23, [R1+0x13cc] ;  /* 0x0013cc0001177983 */ /* 0x000f220000300800 */
[----:B--2---:R-:W-:-:S02]  /*8a2f0*/  F2FP.F16.E4M3.UNPACK_B R18, R18 ;  /* 0x00000012ff12723e */ /* 0x004fc400020006ff */
[----:B------:R-:W-:-:S07]  /*8a300*/  F2FP.F16.E4M3.UNPACK_B R19, R19 ;  /* 0x00000013ff13723e */ /* 0x000fce00020006ff */
[----:B---3--:R-:W-:-:S15]  /*8a310*/  HMMA.16816.F32 R4, R12, R18, R4 ;  /* 0x000000120c04723c */ /* 0x008fde0000001804 */
[----:B------:R-:W-:-:S08]  /*8a320*/  NOP ;  /* 0x0000000000007918 */ /* 0x000fd00000000000 */
[----:B------:R-:W-:Y:S04]  /*8a330*/  STL.64 [R1+0x12d0], R4 ;  /* 0x0012d00401007387 */ /* 0x000fe80000100a00 */
[----:B------:R0:W-:Y:S04]  /*8a340*/  STL.64 [R1+0x12d8], R6 ;  /* 0x0012d80601007387 */ /* 0x0001e80000100a00 */
[----:B0-----:R-:W2:Y:S04]  /*8a350*/  LDL.LU.64 R6, [R1+0xb240] ;  /* 0x00b2400001067983 */ /* 0x001ea80000300a00 */
[----:B------:R-:W3:Y:S01]  /*8a360*/  LDL.LU.64 R4, [R1+0xb238] ;  /* 0x00b2380001047983 */ /* 0x000ee20000300a00 */
[----:B----4-:R-:W-:-:S02]  /*8a370*/  F2FP.F16.E4M3.UNPACK_B R16, R16 ;  /* 0x00000010ff10723e */ /* 0x010fc400020006ff */
[----:B------:R-:W-:-:S07]  /*8a380*/  F2FP.F16.E4M3.UNPACK_B R17, R17 ;  /* 0x00000011ff11723e */ /* 0x000fce00020006ff */
[----:B------:R-:W-:Y:S01]  /*8a390*/  HMMA.16816.F32 R20, R12, R16, R20 ;  /* 0x000000100c14723c */ /* 0x000fe20000001814 */
[----:B------:R-:W-:Y:S02]  /*8a3a0*/  F2FP.F16.E4M3.UNPACK_B R10, R10 ;  /* 0x0000000aff0a723e */ /* 0x000fe400020006ff */
[----:B------:R-:W-:Y:S01]  /*8a3b0*/  F2FP.F16.E4M3.UNPACK_B R11, R11 ;  /* 0x0000000bff0b723e */ /* 0x000fe200020006ff */
[----:B---3--:R-:W-:Y:S02]  /*8a3c0*/  IMAD R4, R4, 0x100, R3 ;  /* 0x0000010004047824 */ /* 0x008fe400078e0203 */
[----:B------:R-:W3:Y:S01]  /*8a3d0*/  LDL.LU R3, [R1+0xb234] ;  /* 0x00b2340001037983 */ /* 0x000ee20000300800 */
[----:B------:R-:W-:-:S03]  /*8a3e0*/  IMAD R5, R5, 0x100, R2 ;  /* 0x0000010005057824 */ /* 0x000fc600078e0202 */
[----:B------:R-:W4:Y:S04]  /*8a3f0*/  LDL.LU R2, [R1+0xb230] ;  /* 0x00b2300001027983 */ /* 0x000f280000300800 */
[----:B------:R-:W-:Y:S04]  /*8a400*/  STL.64 [R1+0xb168], R18 ;  /* 0x00b1681201007387 */ /* 0x000fe80000100a00 */
[----:B------:R-:W-:Y:S05]  /*8a410*/  STL.64 [R1+0xb160], R16 ;  /* 0x00b1601001007387 */ /* 0x000fea0000100a00 */
[----:B------:R0:W-:Y:S04]  /*8a420*/  STL.64 [R1+0x1320], R20 ;  /* 0x0013201401007387 */ /* 0x0001e80000100a00 */
[----:B------:R1:W-:Y:S04]  /*8a430*/  STL.64 [R1+0x1328], R22 ;  /* 0x0013281601007387 */ /* 0x0003e80000100a00 */
[----:B0-----:R-:W2:Y:S04]  /*8a440*/  LDL.LU R20, [R1+0x1330] ;  /* 0x0013300001147983 */ /* 0x001ea80000300800 */
[----:B------:R-:W2:Y:S04]  /*8a450*/  LDL.LU R21, [R1+0x1334] ;  /* 0x0013340001157983 */ /* 0x000ea80000300800 */
[----:B-1----:R-:W3:Y:S04]  /*8a460*/  LDL.LU R22, [R1+0x1338] ;  /* 0x0013380001167983 */ /* 0x002ee80000300800 */
[----:B------:R-:W3:Y:S01]  /*8a470*/  LDL.LU R23, [R1+0x133c] ;  /* 0x00133c0001177983 */ /* 0x000ee20000300800 */
[----:B------:R-:W-:Y:S03]  /*8a480*/  HMMA.16816.F32 R16, R12, R10, R24 ;  /* 0x0000000a0c10723c */ /* 0x000fe60000001818 */
[----:B---3--:R4:W-:Y:S04]  /*8a490*/  STL.64 [R1+0xb1b0], R22 ;  /* 0x00b1b01601007387 */ /* 0x0089e80000100a00 */
[----:B--2---:R0:W-:Y:S04]  /*8a4a0*/  STL.64 [R1+0xb1a8], R20 ;  /* 0x00b1a81401007387 */ /* 0x0041e80000100a00 */
[----:B------:R-:W2:-:S12]  /*8a4b0*/  LDL.LU R24, [R1+0x1360] ;  /* 0x0013600001187983 */ /* 0x000e980000300800 */
[----:B------:R-:W-:Y:S04]  /*8a4c0*/  STL.64 [R1+0x1370], R16 ;  /* 0x0013701001007387 */ /* 0x000fe80000100a00 */
[----:B------:R-:W-:Y:S04]  /*8a4d0*/  STL.64 [R1+0x1378], R18 ;  /* 0x0013781201007387 */ /* 0x000fe80000100a00 */
[----:B------:R-:W2:Y:S04]  /*8a4e0*/  LDL.LU R25, [R1+0x1364] ;  /* 0x0013640001197983 */ /* 0x000ea80000300800 */
[----:B------:R-:W3:Y:S04]  /*8a4f0*/  LDL.LU R26, [R1+0x1368] ;  /* 0x00136800011a7983 */ /* 0x000ee80000300800 */
[----:B------:R-:W3:Y:S01]  /*8a500*/  LDL.LU R27, [R1+0x136c] ;  /* 0x00136c00011b7983 */ /* 0x000ee20000300800 */
[----:B----4-:R-:W-:-:S02]  /*8a510*/  IMAD.MOV.U32 R22, RZ, RZ, R2 ;  /* 0x000000ffff167224 */ /* 0x010fc400078e0002 */
[----:B------:R-:W-:Y:S01]  /*8a520*/  IMAD.MOV.U32 R23, RZ, RZ, R3 ;  /* 0x000000ffff177224 */ /* 0x000fe200078e0003 */
[----:B---3--:R-:W-:Y:S04]  /*8a530*/  STL.64 [R1+0xb1c0], R26 ;  /* 0x00b1c01a01007387 */ /* 0x008fe80000100a00 */
[----:B--2---:R1:W-:Y:S04]  /*8a540*/  STL.64 [R1+0xb1b8], R24 ;  /* 0x00b1b81801007387 */ /* 0x0043e80000100a00 */
[----:B------:R-:W2:Y:S04]  /*8a550*/  LDL.LU R2, [R1+0xb22c] ;  /* 0x00b22c0001027983 */ /* 0x000ea80000300800 */
[----:B------:R-:W3:Y:S04]  /*8a560*/  LDL.LU R3, [R1+0xb228] ;  /* 0x00b2280001037983 */ /* 0x000ee80000300800 */
[----:B0-----:R-:W4:Y:S04]  /*8a570*/  LDL.64 R20, [R1+0x18] ;  /* 0x0000180001147983 */ /* 0x001f280000100a00 */
[----:B------:R-:W-:Y:S04]  /*8a580*/  STL.64 [R1+0xb1e0], R22 ;  /* 0x00b1e01601007387 */ /* 0x000fe80000100a00 */
[----:B----4-:R-:W-:Y:S04]  /*8a590*/  STL.64 [R1+0xb1d8], R20 ;  /* 0x00b1d81401007387 */ /* 0x010fe80000100a00 */
[----:B-1----:R-:W4:Y:S04]  /*8a5a0*/  LDL.LU R24, [R1+0x1390] ;  /* 0x0013900001187983 */ /* 0x002f280000300800 */
        /* <DEDUP_REMOVED lines=8> */
[----:B------:R-:W4:Y:S01]  /*8a630*/  LDL.LU R27, [R1+0x13bc] ;  /* 0x0013bc00011b7983 */ /* 0x000f220000300800 */
[----:B---3--:R-:W-:-:S02]  /*8a640*/  IMAD.MOV.U32 R22, RZ, RZ, R3 ;  /* 0x000000ffff167224 */ /* 0x008fc400078e0003 */
[----:B------:R-:W-:Y:S01]  /*8a650*/  IMAD.MOV.U32 R23, RZ, RZ, R2 ;  /* 0x000000ffff177224 */ /* 0x000fe200078e0002 */
[----:B------:R-:W3:Y:S04]  /*8a660*/  LDL R3, [R1+0x155c] ;  /* 0x00155c0001037983 */ /* 0x000ee80000100800 */
[----:B------:R-:W3:Y:S04]  /*8a670*/  LDL R2, [R1+0x1558] ;  /* 0x0015580001027983 */ /* 0x000ee80000100800 */
[----:B------:R-:W3:Y:S04]  /*8a680*/  LDL R20, [R1+0x1568] ;  /* 0x0015680001147983 */ /* 0x000ee80000100800 */
[----:B------:R-:W3:Y:S04]  /*8a690*/  LDL R21, [R1+0x156c] ;  /* 0x00156c0001157983 */ /* 0x000ee80000100800 */
[----:B----4-:R-:W-:Y:S04]  /*8a6a0*/  STL.64 [R1+0xb1f0], R26 ;  /* 0x00b1f01a01007387 */ /* 0x010fe80000100a00 */
[----:B--2---:R0:W-:Y:S04]  /*8a6b0*/  STL.64 [R1+0xb1e8], R24 ;  /* 0x00b1e81801007387 */ /* 0x0041e80000100a00 */
        /* <DEDUP_REMOVED lines=15> */
[----:B------:R-:W4:Y:S01]  /*8a7b0*/  LDL.LU R27, [R1+0x140c] ;  /* 0x00140c00011b7983 */ /* 0x000f220000300800 */
[----:B------:R-:W-:-:S03]  /*8a7c0*/  F2FP.F16.E4M3.UNPACK_B R8, R8 ;  /* 0x00000008ff08723e */ /* 0x000fc600020006ff */
[----:B----4-:R-:W-:Y:S04]  /*8a7d0*/  STL.64 [R1+0xb220], R26 ;  /* 0x00b2201a01007387 */ /* 0x010fe80000100a00 */
[----:B--2---:R0:W-:Y:S04]  /*8a7e0*/  STL.64 [R1+0xb218], R24 ;  /* 0x00b2181801007387 */ /* 0x0041e80000100a00 */
[----:B0-----:R-:W2:Y:S04]  /*8a7f0*/  LDL.LU R24, [R1+0x1410] ;  /* 0x0014100001187983 */ /* 0x001ea80000300800 */
[----:B------:R-:W2:Y:S04]  /*8a800*/  LDL.LU R25, [R1+0x1414] ;  /* 0x0014140001197983 */ /* 0x000ea80000300800 */
[----:B------:R-:W2:Y:S04]  /*8a810*/  LDL.LU R26, [R1+0x1418] ;  /* 0x00141800011a7983 */ /* 0x000ea80000300800 */
[----:B------:R-:W2:Y:S01]  /*8a820*/  LDL.LU R27, [R1+0x141c] ;  /* 0x00141c00011b7983 */ /* 0x000ea20000300800 */
[----:B------:R-:W-:Y:S01]  /*8a830*/  F2FP.F16.E4M3.UNPACK_B R9, R9 ;  /* 0x00000009ff09723e */ /* 0x000fe200020006ff */
[----:B------:R-:W-:-:S02]  /*8a840*/  IMAD R6, R6, 0x100, R28 ;  /* 0x0000010006067824 */ /* 0x000fc400078e021c */
[----:B------:R-:W-:Y:S02]  /*8a850*/  IMAD R7, R7, 0x100, R29 ;  /* 0x0000010007077824 */ /* 0x000fe400078e021d */
[----:B------:R-:W4:Y:S04]  /*8a860*/  LDL.64 R28, [R1+0x8] ;  /* 0x00000800011c7983 */ /* 0x000f280000100a00 */
[----:B------:R-:W4:Y:S04]  /*8a870*/  LDL.LU R16, [R1+0x12f0] ;  /* 0x0012f00001107983 */ /* 0x000f280000300800 */
[----:B------:R-:W4:Y:S04]  /*8a880*/  LDL.LU R17, [R1+0x12f4] ;  /* 0x0012f40001117983 */ /* 0x000f280000300800 */
[----:B------:R-:W4:Y:S04]  /*8a890*/  LDL.LU R18, [R1+0x12f8] ;  /* 0x0012f80001127983 */ /* 0x000f280000300800 */
[----:B------:R-:W4:Y:S04]  /*8a8a0*/  LDL.LU R19, [R1+0x12fc] ;  /* 0x0012fc0001137983 */ /* 0x000f280000300800 */
        /* <DEDUP_REMOVED lines=8> */
[----:B---3--:R-:W-:-:S02]  /*8a930*/  F2FP.F16.E4M3.UNPACK_B R2, R2 ;  /* 0x00000002ff02723e */ /* 0x008fc400020006ff */
[----:B------:R-:W-:Y:S02]  /*8a940*/  F2FP.F16.E4M3.UNPACK_B R3, R3 ;  /* 0x00000003ff03723e */ /* 0x000fe400020006ff */
[----:B------:R-:W-:Y:S02]  /*8a950*/  F2FP.F16.E4M3.UNPACK_B R20, R20 ;  /* 0x00000014ff14723e */ /* 0x000fe400020006ff */
[----:B------:R-:W-:Y:S01]  /*8a960*/  F2FP.F16.E4M3.UNPACK_B R21, R21 ;  /* 0x00000015ff15723e */ /* 0x000fe200020006ff */
[----:B------:R0:W-:Y:S04]  /*8a970*/  STL [R1+0xb120], R8 ;  /* 0x00b1200801007387 */ /* 0x0001e80000100800 */
[----:B------:R-:W-:Y:S04]  /*8a980*/  STL [R1+0x20], R20 ;  /* 0x0000201401007387 */ /* 0x000fe80000100800 */
[----:B------:R-:W-:Y:S04]  /*8a990*/  STL [R1+0xb11c], R9 ;  /* 0x00b11c0901007387 */ /* 0x000fe80000100800 */
[----:B------:R-:W-:Y:S04]  /*8a9a0*/  STL [R1+0x24], R21 ;  /* 0x0000241501007387 */ /* 0x000fe80000100800 */
[----:B0-----:R-:W3:Y:S01]  /*8a9b0*/  LDL R8, [R1] ;  /* 0x0000000001087983 */ /* 0x001ee20000100800 */
[----:B--2---:R-:W-:-:S15]  /*8a9c0*/  HMMA.16816.F32 R24, R12, R2, R24 ;  /* 0x000000020c18723c */ /* 0x004fde0000001818 */
[----:B------:R-:W-:-:S08]  /*8a9d0*/  NOP ;  /* 0x0000000000007918 */ /* 0x000fd00000000000 */
[----:B------:R-:W-:Y:S04]  /*8a9e0*/  STL.64 [R1+0x1450], R24 ;  /* 0x0014501801007387 */ /* 0x000fe80000100a00 */
[----:B------:R0:W-:Y:S04]  /*8a9f0*/  STL.64 [R1+0x1458], R26 ;  /* 0x0014581a01007387 */ /* 0x0001e80000100a00 */
[----:B0-----:R-:W2:Y:S04]  /*8aa00*/  LDL.LU.64 R26, [R1+0xb210] ;  /* 0x00b21000011a7983 */ /* 0x001ea80000300a00 */
[----:B------:R-:W2:Y:S01]  /*8aa10*/  LDL.LU.64 R24, [R1+0xb208] ;  /* 0x00b2080001187983 */ /* 0x000ea20000300a00 */
[----:B------:R-:W-:-:S02]  /*8aa20*/  F2FP.F16.E4M3.UNPACK_B R4, R4 ;  /* 0x00000004ff04723e */ /* 0x000fc400020006ff */
[----:B------:R-:W-:Y:S02]  /*8aa30*/  F2FP.F16.E4M3.UNPACK_B R5, R5 ;  /* 0x00000005ff05723e */ /* 0x000fe400020006ff */
[----:B------:R-:W-:Y:S01]  /*8aa40*/  F2FP.F16.E4M3.UNPACK_B R6, R6 ;  /* 0x00000006ff06723e */ /* 0x000fe200020006ff */
[----:B--2---:R-:W-:Y:S01]  /*8aa50*/  HMMA.16816.F32 R12, R12, R20, R24 ;  /* 0x000000140c0c723c */ /* 0x004fe20000001818 */
[----:B------:R-:W2:Y:S04]  /*8aa60*/  LDL.LU.64 R26, [R1+0xb200] ;  /* 0x00b20000011a7983 */ /* 0x000ea80000300a00 */
[----:B------:R-:W2:Y:S01]  /*8aa70*/  LDL.LU.64 R24, [R1+0xb1f8] ;  /* 0x00b1f80001187983 */ /* 0x000ea20000300a00 */
[----:B------:R-:W-:Y:S01]  /*8aa80*/  F2FP.F16.E4M3.UNPACK_B R7, R7 ;  /* 0x00000007ff07723e */ /* 0x000fe200020006ff */
[----:B------:R-:W-:-:S02]  /*8aa90*/  IMAD.MOV.U32 R11, RZ, RZ, R20 ;  /* 0x000000ffff0b7224 */ /* 0x000fc400078e0014 */
[----:B------:R-:W-:-:S14]  /*8aaa0*/  IMAD.MOV.U32 R10, RZ, RZ, R21 ;  /* 0x000000ffff0a7224 */ /* 0x000fdc00078e0015 */
        /* <DEDUP_REMOVED lines=21> */
[----:B------:R-:W-:-:S05]  /*8ac00*/  IMAD.MOV.U32 R0, RZ, RZ, R21 ;  /* 0x000000ffff007224 */ /* 0x000fca00078e0015 */
[----:B------:R0:W-:Y:S01]  /*8ac10*/  STL [R1+0xb118], R0 ;  /* 0x00b1180001007387 */ /* 0x0001e20000100800 */
[----:B----4-:R-:W-:Y:S03]  /*8ac20*/  HMMA.16816.F32 R20, R4, R22, R24 ;  /* 0x000000160414723c */ /* 0x010fe60000001818 */
[----:B------:R-:W2:Y:S04]  /*8ac30*/  LDL.LU.64 R26, [R1+0xb1c0] ;  /* 0x00b1c000011a7983 */ /* 0x000ea80000300a00 */
[----:B------:R-:W2:Y:S01]  /*8ac40*/  LDL.LU.64 R24, [R1+0xb1b8] ;  /* 0x00b1b80001187983 */ /* 0x000ea20000300a00 */
[----:B0-----:R-:W-:-:S15]  /*8ac50*/  IMAD.MOV.U32 R0, RZ, RZ, R29 ;  /* 0x000000ffff007224 */ /* 0x001fde00078e001d */
        /* <DEDUP_REMOVED lines=8> */
[----:B0-----:R-:W2:Y:S04]  /*8ace0*/  LDL.LU.64 R26, [R1+0xb1a0] ;  /* 0x00b1a000011a7983 */ /* 0x001ea80000300a00 */
[----:B------:R-:W2:Y:S04]  /*8acf0*/  LDL.LU.64 R24, [R1+0xb198] ;  /* 0x00b1980001187983 */ /* 0x000ea80000300a00 */
[----:B------:R-:W4:Y:S01]  /*8ad00*/  LDL.LU.64 R28, [R1+0xb190] ;  /* 0x00b19000011c7983 */ /* 0x000f220000300a00 */
[----:B---3--:R-:W-:-:S15]  /*8ad10*/  HMMA.16816.F32 R12, R4, R8, R12 ;  /* 0x00000008040c723c */ /* 0x008fde000000180c */
[----:B------:R-:W-:-:S08]  /*8ad20*/  NOP ;  /* 0x0000000000007918 */ /* 0x000fd00000000000 */
[----:B------:R-:W-:Y:S04]  /*8ad30*/  STL.64 [R1+0x13e0], R12 ;  /* 0x0013e00c01007387 */ /* 0x000fe80000100a00 */
[----:B------:R4:W-:Y:S02]  /*8ad40*/  STL.64 [R1+0x13e8], R14 ;  /* 0x0013e80e01007387 */ /* 0x0009e40000100a00 */
[C---:B----4-:R-:W-:Y:S02]  /*8ad50*/  HMMA.16816.F32 R12, R4.reuse, R28, R20 ;  /* 0x0000001c040c723c */ /* 0x050fe40000001814 */
[----:B------:R-:W3:Y:S04]  /*8ad60*/  LDL.LU R20, [R1+0x12e0] ;  /* 0x0012e00001147983 */ /* 0x000ee80000300800 */
[----:B--2---:R-:W-:-:S15]  /*8ad70*/  HMMA.16816.F32 R16, R4, R26, R16 ;  /* 0x0000001a0410723c */ /* 0x004fde0000001810 */
[----:B------:R-:W-:-:S02]  /*8ad80*/  NOP ;  /* 0x0000000000007918 */ /* 0x000fc40000000000 */
[----:B------:R-:W-:Y:S04]  /*8ad90*/  STL.64 [R1+0x13c0], R12 ;  /* 0x0013c00c01007387 */ /* 0x000fe80000100a00 */
[----:B------:R0:W-:Y:S04]  /*8ada0*/  STL.64 [R1+0x13c8], R14 ;  /* 0x0013c80e01007387 */ /* 0x0001e80000100a00 */
[----:B------:R-:W3:Y:S04]  /*8adb0*/  LDL.LU R21, [R1+0x12e4] ;  /* 0x0012e40001157983 */ /* 0x000ee80000300800 */
[----:B------:R-:W3:Y:S04]  /*8adc0*/  LDL.LU R22, [R1+0x12e8] ;  /* 0x0012e80001167983 */ /* 0x000ee80000300800 */
[----:B------:R-:W3:Y:S04]  /*8add0*/  LDL.LU R23, [R1+0x12ec] ;  /* 0x0012ec0001177983 */ /* 0x000ee80000300800 */
[----:B------:R-:W2:Y:S04]  /*8ade0*/  LDL.LU R8, [R1+0x1cd8] ;  /* 0x001cd80001087983 */ /* 0x000ea80000300800 */
[----:B0-----:R-:W4:Y:S04]  /*8adf0*/  LDL.LU R14, [R1+0x1cd4] ;  /* 0x001cd400010e7983 */ /* 0x001f280000300800 */
[----:B------:R-:W2:Y:S04]  /*8ae00*/  LDL.LU R9, [R1+0x1ce0] ;  /* 0x001ce00001097983 */ /* 0x000ea80000300800 */
[----:B------:R-:W4:Y:S04]  /*8ae10*/  LDL.LU R15, [R1+0x1cdc] ;  /* 0x001cdc00010f7983 */ /* 0x000f280000300800 */
[----:B------:R-:W-:Y:S04]  /*8ae20*/  STL.64 [R1+0xb0b8], R28 ;  /* 0x00b0b81c01007387 */ /* 0x000fe80000100a00 */
[----:B------:R0:W-:Y:S04]  /*8ae30*/  STL.64 [R1+0x13b0], R16 ;  /* 0x0013b01001007387 */ /* 0x0001e80000100a00 */
[----:B------:R1:W-:Y:S04]  /*8ae40*/  STL.64 [R1+0x13b8], R18 ;  /* 0x0013b81201007387 */ /* 0x0003e80000100a00 */
[----:B0-----:R-:W3:Y:S04]  /*8ae50*/  LDL.LU R16, [R1+0x1290] ;  /* 0x0012900001107983 */ /* 0x001ee80000300800 */
[----:B------:R-:W3:Y:S04]  /*8ae60*/  LDL.LU R17, [R1+0x1294] ;  /* 0x0012940001117983 */ /* 0x000ee80000300800 */
[----:B-1----:R-:W2:Y:S04]  /*8ae70*/  LDL.LU R18, [R1+0x1298] ;  /* 0x0012980001127983 */ /* 0x002ea80000300800 */
[----:B------:R-:W2:Y:S01]  /*8ae80*/  LDL.LU R19, [R1+0x129c] ;  /* 0x00129c0001137983 */ /* 0x000ea20000300800 */
[----:B------:R-:W-:-:S02]  /*8ae90*/  IMAD.MOV.U32 R29, RZ, RZ, R10 ;  /* 0x000000ffff1d7224 */ /* 0x000fc400078e000a */
[----:B------:R-:W-:Y:S01]  /*8aea0*/  IMAD.MOV.U32 R28, RZ, RZ, R11 ;  /* 0x000000ffff1c7224 */ /* 0x000fe200078e000b */
[----:B--2---:R-:W-:Y:S04]  /*8aeb0*/  STL.64 [R1+0xb178], R18 ;  /* 0x00b1781201007387 */ /* 0x004fe80000100a00 */
[----:B---3--:R0:W-:Y:S04]  /*8aec0*/  STL.64 [R1+0xb170], R16 ;  /* 0x00b1701001007387 */ /* 0x0081e80000100a00 */
[----:B0-----:R-:W2:Y:S04]  /*8aed0*/  LDL.LU R16, [R1+0x12c0] ;  /* 0x0012c00001107983 */ /* 0x001ea80000300800 */
[----:B------:R-:W2:Y:S04]  /*8aee0*/  LDL.LU R17, [R1+0x12c4] ;  /* 0x0012c40001117983 */ /* 0x000ea80000300800 */
[----:B------:R-:W2:Y:S04]  /*8aef0*/  LDL.LU R18, [R1+0x12c8] ;  /* 0x0012c80001127983 */ /* 0x000ea80000300800 */
[----:B------:R-:W2:Y:S04]  /*8af00*/  LDL.LU R19, [R1+0x12cc] ;  /* 0x0012cc0001137983 */ /* 0x000ea80000300800 */
[----:B------:R-:W3:Y:S04]  /*8af10*/  LDL.LU R10, [R1+0x1cc8] ;  /* 0x001cc800010a7983 */ /* 0x000ee80000300800 */
[----:B------:R-:W4:Y:S04]  /*8af20*/  LDL.LU R12, [R1+0x1cc4] ;  /* 0x001cc400010c7983 */ /* 0x000f280000300800 */
[----:B------:R-:W3:Y:S01]  /*8af30*/  LDL.LU R11, [R1+0x1cd0] ;  /* 0x001cd000010b7983 */ /* 0x000ee20000300800 */
[C---:B------:R-:W-:Y:S03]  /*8af40*/  HMMA.16816.F32 R20, R4.reuse, R24, R20 ;  /* 0x000000180414723c */ /* 0x040fe60000001814 */
[----:B---3--:R-:W-:Y:S04]  /*8af50*/  STL.64 [R1+0xb148], R10 ;  /* 0x00b1480a01007387 */ /* 0x008fe80000100a00 */
        /* <DEDUP_REMOVED lines=12> */
[----:B------:R-:W-:Y:S04]  /*8b020*/  STL.64 [R1+0x13a0], R20 ;  /* 0x0013a01401007387 */ /* 0x000fe80000100a00 */
[----:B------:R0:W-:Y:S04]  /*8b030*/  STL.64 [R1+0x13a8], R22 ;  /* 0x0013a81601007387 */ /* 0x0001e80000100a00 */
[----:B0-----:R-:W4:Y:S04]  /*8b040*/  LDL.LU.64 R22, [R1+0xb188] ;  /* 0x00b1880001167983 */ /* 0x001f280000300a00 */
[----:B------:R-:W2:Y:S04]  /*8b050*/  LDL.LU.64 R20, [R1+0xb180] ;  /* 0x00b1800001147983 */ /* 0x000ea80000300a00 */
[----:B------:R-:W-:Y:S04]  /*8b060*/  STL.64 [R1+0xb0b0], R26 ;  /* 0x00b0b01a01007387 */ /* 0x000fe80000100a00 */
[----:B------:R0:W-:Y:S04]  /*8b070*/  STL.64 [R1+0xb0a8], R24 ;  /* 0x00b0a81801007387 */ /* 0x0001e80000100a00 */
[----:B0-----:R-:W3:Y:S04]  /*8b080*/  LDL.LU R24, [R1+0x10d0] ;  /* 0x0010d00001187983 */ /* 0x001ee80000300800 */
[----:B------:R-:W3:Y:S04]  /*8b090*/  LDL.LU R25, [R1+0x10d4] ;  /* 0x0010d40001197983 */ /* 0x000ee80000300800 */
[----:B------:R-:W2:Y:S04]  /*8b0a0*/  LDL.LU R26, [R1+0x10d8] ;  /* 0x0010d800011a7983 */ /* 0x000ea80000300800 */
[----:B------:R-:W2:Y:S01]  /*8b0b0*/  LDL.LU R27, [R1+0x10dc] ;  /* 0x0010dc00011b7983 */ /* 0x000ea20000300800 */
[C---:B----4-:R-:W-:Y:S03]  /*8b0c0*/  HMMA.16816.F32 R16, R4.reuse, R22, R16 ;  /* 0x000000160410723c */ /* 0x050fe60000001810 */
        /* <DEDUP_REMOVED lines=40> */
[----:B---3--:R-:W-:-:S03]  /*8b350*/  IMAD R12, R12, 0x100, R10 ;  /* 0x000001000c0c7824 */ /* 0x008fc600078e020a */
[----:B------:R-:W2:Y:S01]  /*8b360*/  LDL.LU R10, [R1+0xb13c] ;  /* 0x00b13c00010a7983 */ /* 0x000ea20000300800 */
[----:B------:R-:W-:-:S03]  /*8b370*/  IMAD R13, R13, 0x100, R11 ;  /* 0x000001000d0d7824 */ /* 0x000fc600078e020b */
[----:B------:R-:W2:Y:S01]  /*8b380*/  LDL.LU R11, [R1+0xb138] ;  /* 0x00b13800010b7983 */ /* 0x000ea20000300800 */
[----:B----4-:R-:W-:Y:S02]  /*8b390*/  IMAD R14, R14, 0x100, R8 ;  /* 0x000001000e0e7824 */ /* 0x010fe400078e0208 */
[----:B------:R-:W-:Y:S01]  /*8b3a0*/  IMAD R15, R15, 0x100, R9 ;  /* 0x000001000f0f7824 */ /* 0x000fe200078e0209 */
[----:B--2---:R-:W-:-:S15]  /*8b3b0*/  HMMA.16816.F32 R24, R4, R10, R24 ;  /* 0x0000000a0418723c */ /* 0x004fde0000001818 */
[----:B------:R-:W-:-:S08]  /*8b3c0*/  NOP ;  /* 0x0000000000007918 */ /* 0x000fd00000000000 */
[----:B------:R-:W-:Y:S04]  /*8b3d0*/  STL.64 [R1+0x1340], R24 ;  /* 0x0013401801007387 */ /* 0x000fe80000100a00 */
[----:B------:R0:W-:Y:S04]  /*8b3e0*/  STL.64 [R1+0x1348], R26 ;  /* 0x0013481a01007387 */ /* 0x0001e80000100a00 */
[----:B0-----:R-:W2:Y:S04]  /*8b3f0*/  LDL.LU.64 R26, [R1+0xb130] ;  /* 0x00b13000011a7983 */ /* 0x001ea80000300a00 */
[----:B------:R-:W2:Y:S04]  /*8b400*/  LDL.LU.64 R24, [R1+0xb128] ;  /* 0x00b1280001187983 */ /* 0x000ea80000300a00 */
[----:B------:R-:W3:Y:S04]  /*8b410*/  LDL.LU R8, [R1+0xb120] ;  /* 0x00b1200001087983 */ /* 0x000ee80000300800 */
[----:B------:R-:W3:Y:S02]  /*8b420*/  LDL.LU R9, [R1+0xb11c] ;  /* 0x00b11c0001097983 */ /* 0x000ee40000300800 */
[----:B---3--:R-:W-:Y:S06]  /*8b430*/  HMMA.16816.F32 R16, R4, R8, R16 ;  /* 0x000000080410723c */ /* 0x008fec0000001810 */
[----:B------:R-:W-:Y:S04]  /*8b440*/  STL [R1+0xb054], R8 ;  /* 0x00b0540801007387 */ /* 0x000fe80000100800 */
[----:B------:R-:W-:-:S13]  /*8b450*/  STL [R1+0xb050], R9 ;  /* 0x00b0500901007387 */ /* 0x000fda0000100800 */
[----:B------:R-:W-:Y:S04]  /*8b460*/  STL.64 [R1+0x1440], R16 ;  /* 0x0014401001007387 */ /* 0x000fe80000100a00 */
[----:B------:R-:W-:Y:S04]  /*8b470*/  STL.64 [R1+0x1448], R18 ;  /* 0x0014481201007387 */ /* 0x000fe80000100a00 */
[----:B------:R0:W-:Y:S02]  /*8b480*/  STL.64 [R1+0xb0f0], R10 ;  /* 0x00b0f00a01007387 */ /* 0x0001e40000100a00 */
[C---:B0-----:R-:W-:Y:S06]  /*8b490*/  HMMA.16816.F32 R8, R4.reuse, R2, R20 ;  /* 0x000000020408723c */ /* 0x041fec0000001814 */
[----:B--2---:R-:W-:Y:S01]  /*8b4a0*/  HMMA.16816.F32 R4, R4, R28, R24 ;  /* 0x0000001c0404723c */ /* 0x004fe20000001818 */
[----:B------:R-:W-:-:S15]  /*8b4b0*/  STL.64 [R1+0xb108], R2 ;  /* 0x00b1080201007387 */ /* 0x000fde0000100a00 */
[----:B------:R-:W-:-:S01]  /*8b4c0*/  NOP ;  /* 0x0000000000007918 */ /* 0x000fc20000000000 */
[----:B------:R-:W-:Y:S04]  /*8b4d0*/  STL.64 [R1+0x1430], R8 ;  /* 0x0014300801007387 */ /* 0x000fe80000100a00 */
[----:B------:R-:W-:Y:S04]  /*8b4e0*/  STL.64 [R1+0x1438], R10 ;  /* 0x0014380a01007387 */ /* 0x000fe80000100a00 */
[----:B------:R-:W2:Y:S04]  /*8b4f0*/  LDL.LU R20, [R1+0x1040] ;  /* 0x0010400001147983 */ /* 0x000ea80000300800 */
[----:B------:R-:W-:Y:S04]  /*8b500*/  STL.64 [R1+0x1330], R4 ;  /* 0x0013300401007387 */ /* 0x000fe80000100a00 */
[----:B------:R-:W-:Y:S04]  /*8b510*/  STL.64 [R1+0x1338], R6 ;  /* 0x0013380601007387 */ /* 0x000fe80000100a00 */
        /* <DEDUP_REMOVED lines=14> */
[----:B0-----:R-:W4:Y:S01]  /*8b600*/  LDL R26, [R1+0x8] ;  /* 0x00000800011a7983 */ /* 0x001f220000100800 */
[----:B------:R-:W-:-:S03]  /*8b610*/  IMAD.MOV.U32 R27, RZ, RZ, R0 ;  /* 0x000000ffff1b7224 */ /* 0x000fc600078e0000 */
[----:B------:R-:W3:Y:S04]  /*8b620*/  LDL.LU R0, [R1+0xb118] ;  /* 0x00b1180001007983 */ /* 0x000ee80000300800 */
[----:B------:R-:W2:Y:S04]  /*8b630*/  LDL.LU R8, [R1+0x10a0] ;  /* 0x0010a00001087983 */ /* 0x000ea80000300800 */
[----:B------:R-:W2:Y:S04]  /*8b640*/  LDL.LU R9, [R1+0x10a4] ;  /* 0x0010a40001097983 */ /* 0x000ea80000300800 */
[----:B------:R-:W4:Y:S04]  /*8b650*/  LDL.LU R10, [R1+0x10a8] ;  /* 0x0010a800010a7983 */ /* 0x000f280000300800 */
[----:B------:R-:W4:Y:S04]  /*8b660*/  LDL.LU R11, [R1+0x10ac] ;  /* 0x0010ac00010b7983 */ /* 0x000f280000300800 */
[----:B------:R-:W2:Y:S01]  /*8b670*/  LDL R4, [R1+0x18] ;  /* 0x0000180001047983 */ /* 0x000ea20000100800 */
[----:B---3--:R-:W-:-:S05]  /*8b680*/  IMAD.MOV.U32 R5, RZ, RZ, R0 ;  /* 0x000000ffff057224 */ /* 0x008fca00078e0000 */
[----:B--2---:R0:W-:Y:S04]  /*8b690*/  STL.64 [R1+0xb110], R4 ;  /* 0x00b1100401007387 */ /* 0x0041e80000100a00 */
[----:B0-----:R-:W2:Y:S04]  /*8b6a0*/  LDL.LU R4, [R1+0x10c0] ;  /* 0x0010c00001047983 */ /* 0x001ea80000300800 */
[----:B------:R-:W2:Y:S04]  /*8b6b0*/  LDL.LU R5, [R1+0x10c4] ;  /* 0x0010c40001057983 */ /* 0x000ea80000300800 */
[----:B------:R-:W2:Y:S04]  /*8b6c0*/  LDL.LU R6, [R1+0x10c8] ;  /* 0x0010c80001067983 */ /* 0x000ea80000300800 */
        /* <DEDUP_REMOVED lines=8> */
[----:B------:R0:W-:Y:S04]  /*8b750*/  STL.64 [R1+0xb0d0], R24 ;  /* 0x00b0d01801007387 */ /* 0x0001e80000100a00 */
[----:B------:R-:W4:Y:S04]  /*8b760*/  LDL.64 R28, [R1] ;  /* 0x00000000011c7983 */ /* 0x000f280000100a00 */
[----:B0-----:R-:W4:Y:S04]  /*8b770*/  LDL.64 R24, [R1+0x10] ;  /* 0x0000100001187983 */ /* 0x001f280000100a00 */
[----:B------:R-:W-:Y:S04]  /*8b780*/  STL.64 [R1+0xb0a0], R22 ;  /* 0x00b0a01601007387 */ /* 0x000fe80000100a00 */
[----:B------:R0:W-:Y:S04]  /*8b790*/  STL.64 [R1+0xb098], R20 ;  /* 0x00b0981401007387 */ /* 0x0001e80000100a00 */
        /* <DEDUP_REMOVED lines=23> */
[----:B------:R-:W3:Y:S04]  /*8b910*/  LDL.LU R18, [R1+0x1038] ;  /* 0x0010380001127983 */ /* 0x000ee80000300800 */
[----:B------:R-:W3:Y:S04]  /*8b920*/  LDL.LU R19, [R1+0x103c] ;  /* 0x00103c0001137983 */ /* 0x000ee80000300800 */
[----:B------:R0:W-:Y:S04]  /*8b930*/  STL.64 [R1+0x1310], R4 ;  /* 0x0013100401007387 */ /* 0x0001e80000100a00 */
[----:B------:R1:W-:Y:S04]  /*8b940*/  STL.64 [R1+0x1318], R6 ;  /* 0x0013180601007387 */ /* 0x0003e80000100a00 */
[----:B0-----:R-:W4:Y:S01]  /*8b950*/  LDL.LU.64 R4, [R1+0xb110] ;  /* 0x00b1100001047983 */ /* 0x001f220000300a00 */
[----:B-1----:R-:W-:-:S02]  /*8b960*/  IMAD.MOV.U32 R7, RZ, RZ, R2 ;  /* 0x000000ffff077224 */ /* 0x002fc400078e0002 */
[----:B------:R-:W-:Y:S02]  /*8b970*/  IMAD.MOV.U32 R6, RZ, RZ, R3 ;  /* 0x000000ffff067224 */ /* 0x000fe400078e0003 */
[----:B------:R-:W3:Y:S01]  /*8b980*/  LDL.LU.64 R2, [R1+0xb108] ;  /* 0x00b1080001027983 */ /* 0x000ee20000300a00 */
[----:B----4-:R-:W-:-:S15]  /*8b990*/  HMMA.16816.F32 R8, R12, R4, R8 ;  /* 0x000000040c08723c */ /* 0x010fde0000001808 */
[----:B------:R-:W-:-:S08]  /*8b9a0*/  NOP ;  /* 0x0000000000007918 */ /* 0x000fd00000000000 */
[----:B------:R-:W-:Y:S04]  /*8b9b0*/  STL.64 [R1+0x1300], R8 ;  /* 0x0013000801007387 */ /* 0x000fe80000100a00 */
[----:B------:R0:W-:Y:S04]  /*8b9c0*/  STL.64 [R1+0x1308], R10 ;  /* 0x0013080a01007387 */ /* 0x0001e80000100a00 */
[----:B0-----:R-:W4:Y:S04]  /*8b9d0*/  LDL.LU.64 R10, [R1+0xb100] ;  /* 0x00b10000010a7983 */ /* 0x001f280000300a00 */
[----:B------:R-:W4:Y:S04]  /*8b9e0*/  LDL.LU.64 R8, [R1+0xb0f8] ;  /* 0x00b0f80001087983 */ /* 0x000f280000300a00 */
[----:B------:R-:W2:Y:S04]  /*8b9f0*/  LDL.LU R4, [R1+0x1ce4] ;  /* 0x001ce40001047983 */ /* 0x000ea80000300800 */
[----:B------:R-:W2:Y:S04]  /*8ba00*/  LDL.LU R5, [R1+0x1cec] ;  /* 0x001cec0001057983 */ /* 0x000ea80000300800 */
[----:B------:R-:W-:Y:S01]  /*8ba10*/  STL.64 [R1+0xb060], R6 ;  /* 0x00b0600601007387 */ /* 0x000fe20000100a00 */
[----:B----4-:R-:W-:Y:S03]  /*8ba20*/  HMMA.16816.F32 R8, R12, R24, R8 ;  /* 0x000000180c08723c */ /* 0x010fe60000001808 */
[----:B--2---:R0:W-:Y:S04]  /*8ba30*/  STL.64 [R1+0xb058], R4 ;  /* 0x00b0580401007387 */ /* 0x0041e80000100a00 */
[----:B0-----:R-:W2:Y:S04]  /*8ba40*/  LDL.LU R4, [R1+0xc30] ;  /* 0x000c300001047983 */ /* 0x001ea80000300800 */
[----:B------:R-:W2:Y:S04]  /*8ba50*/  LDL.LU R5, [R1+0xc34] ;  /* 0x000c340001057983 */ /* 0x000ea80000300800 */
[----:B------:R-:W2:Y:S04]  /*8ba60*/  LDL.LU R6, [R1+0xc38] ;  /* 0x000c380001067983 */ /* 0x000ea80000300800 */
[----:B------:R-:W2:Y:S04]  /*8ba70*/  LDL.LU R7, [R1+0xc3c] ;  /* 0x000c3c0001077983 */ /* 0x000ea80000300800 */
[----:B------:R0:W-:Y:S02]  /*8ba80*/  STL.64 [R1+0x12f0], R8 ;  /* 0x0012f00801007387 */ /* 0x0001e40000100a00 */
[----:B0-----:R-:W-:-:S02]  /*8ba90*/  IMAD.MOV.U32 R8, RZ, RZ, R24 ;  /* 0x000000ffff087224 */ /* 0x001fc400078e0018 */
[----:B------:R-:W-:Y:S02]  /*8baa0*/  IMAD.MOV.U32 R9, RZ, RZ, R25 ;  /* 0x000000ffff097224 */ /* 0x000fe400078e0019 */
[C---:B------:R-:W-:Y:S01]  /*8bab0*/  HMMA.16816.F32 R24, R12.reuse, R26, R20 ;  /* 0x0000001a0c18723c */ /* 0x040fe20000001814 */
[----:B------:R0:W-:Y:S04]  /*8bac0*/  STL.64 [R1+0x12f8], R10 ;  /* 0x0012f80a01007387 */ /* 0x0001e80000100a00 */
[----:B0-----:R-:W4:Y:S04]  /*8bad0*/  LDL.LU.64 R10, [R1+0xb0f0] ;  /* 0x00b0f000010a7983 */ /* 0x001f280000300a00 */
[----:B------:R-:W3:Y:S04]  /*8bae0*/  LDL.LU.64 R22, [R1+0xb0e8] ;  /* 0x00b0e80001167983 */ /* 0x000ee80000300a00 */
[----:B------:R-:W3:Y:S10]  /*8baf0*/  LDL.LU.64 R20, [R1+0xb0e0] ;  /* 0x00b0e00001147983 */ /* 0x000ef40000300a00 */
[----:B------:R-:W-:Y:S04]  /*8bb00*/  STL.64 [R1+0x12e0], R24 ;  /* 0x0012e01801007387 */ /* 0x000fe80000100a00 */
[----:B------:R0:W-:Y:S04]  /*8bb10*/  STL.64 [R1+0x12e8], R26 ;  /* 0x0012e81a01007387 */ /* 0x0001e80000100a00 */
[----:B0-----:R-:W2:Y:S04]  /*8bb20*/  LDL.LU.64 R26, [R1+0xb0d8] ;  /* 0x00b0d800011a7983 */ /* 0x001ea80000300a00 */
[----:B------:R-:W2:Y:S01]  /*8bb30*/  LDL.LU.64 R24, [R1+0xb0d0] ;  /* 0x00b0d00001187983 */ /* 0x000ea20000300a00 */
        /* <DEDUP_REMOVED lines=12> */
[----:B0-----:R-:W3:Y:S04]  /*8bc00*/  LDL.LU.64 R26, [R1+0xb0b0] ;  /* 0x00b0b000011a7983 */ /* 0x001ee80000300a00 */
[----:B------:R-:W2:Y:S04]  /*8bc10*/  LDL.LU.64 R24, [R1+0xb0a8] ;  /* 0x00b0a80001187983 */ /* 0x000ea80000300a00 */
[----:B------:R0:W-:Y:S04]  /*8bc20*/  STL.64 [R1+0xafb8], R28 ;  /* 0x00afb81c01007387 */ /* 0x0001e80000100a00 */
[----:B0-----:R-:W4:Y:S04]  /*8bc30*/  LDL.LU R28, [R1+0x1ce8] ;  /* 0x001ce800011c7983 */ /* 0x001f280000300800 */
[----:B------:R-:W4:Y:S01]  /*8bc40*/  LDL.LU R29, [R1+0x1cf0] ;  /* 0x001cf000011d7983 */ /* 0x000f220000300800 */
        /* <DEDUP_REMOVED lines=43> */
[----:B------:R0:W-:Y:S04]  /*8bf00*/  STL.64 [R1+0x1210], R20 ;  /* 0x0012101401007387 */ /* 0x0001e80000100a00 */
[----:B------:R1:W-:Y:S04]  /*8bf10*/  STL.64 [R1+0x1218], R22 ;  /* 0x0012181601007387 */ /* 0x0003e80000100a00 */
[----:B0-----:R-:W4:Y:S04]  /*8bf20*/  LDL.LU R20, [R1+0x6e0] ;  /* 0x0006e00001147983 */ /* 0x001f280000300800 */
[----:B------:R-:W4:Y:S04]  /*8bf30*/  LDL.LU R21, [R1+0x6e4] ;  /* 0x0006e40001157983 */ /* 0x000f280000300800 */
[----:B-1----:R-:W2:Y:S04]  /*8bf40*/  LDL.LU R22, [R1+0x6e8] ;  /* 0x0006e80001167983 */ /* 0x002ea80000300800 */
[----:B------:R-:W2:Y:S04]  /*8bf50*/  LDL.LU R23, [R1+0x6ec] ;  /* 0x0006ec0001177983 */ /* 0x000ea80000300800 */
[----:B--2---:R-:W-:Y:S04]  /*8bf60*/  STL.64 [R1+0xafd8], R22 ;  /* 0x00afd81601007387 */ /* 0x004fe80000100a00 */
[----:B----4-:R-:W-:Y:S04]  /*8bf70*/  STL.64 [R1+0xafd0], R20 ;  /* 0x00afd01401007387 */ /* 0x010fe80000100a00 */
[----:B------:R-:W-:Y:S04]  /*8bf80*/  STL.64 [R1+0xaf90], R18 ;  /* 0x00af901201007387 */ /* 0x000fe80000100a00 */
[----:B------:R0:W-:Y:S02]  /*8bf90*/  STL.64 [R1+0xaf88], R16 ;  /* 0x00af881001007387 */ /* 0x0001e40000100a00 */
[----:B0-----:R-:W-:Y:S02]  /*8bfa0*/  HMMA.16816.F32 R16, R12, R10, R24 ;  /* 0x0000000a0c10723c */ /* 0x001fe40000001818 */
[----:B------:R-:W2:-:S15]  /*8bfb0*/  LDL.LU R24, [R1+0x780] ;  /* 0x0007800001187983 */ /* 0x000e9e0000300800 */
[----:B------:R-:W-:-:S06]  /*8bfc0*/  NOP ;  /* 0x0000000000007918 */ /* 0x000fcc0000000000 */
[----:B------:R-:W-:Y:S04]  /*8bfd0*/  STL.64 [R1+0x11f0], R16 ;  /* 0x0011f01001007387 */ /* 0x000fe80000100a00 */
[----:B------:R-:W-:Y:S04]  /*8bfe0*/  STL.64 [R1+0x11f8], R18 ;  /* 0x0011f81201007387 */ /* 0x000fe80000100a00 */
[----:B------:R-:W2:Y:S04]  /*8bff0*/  LDL.LU R25, [R1+0x784] ;  /* 0x0007840001197983 */ /* 0x000ea80000300800 */
[----:B------:R-:W4:Y:S04]  /*8c000*/  LDL.LU R26, [R1+0x788] ;  /* 0x00078800011a7983 */ /* 0x000f280000300800 */
[----:B------:R-:W4:Y:S01]  /*8c010*/  LDL.LU R27, [R1+0x78c] ;  /* 0x00078c00011b7983 */ /* 0x000f220000300800 */
[----:B------:R-:W-:-:S02]  /*8c020*/  IMAD.MOV.U32 R22, RZ, RZ, R8 ;  /* 0x000000ffff167224 */ /* 0x000fc400078e0008 */
[----:B------:R-:W-:Y:S01]  /*8c030*/  IMAD.MOV.U32 R23, RZ, RZ, R9 ;  /* 0x000000ffff177224 */ /* 0x000fe200078e0009 */
[----:B----4-:R-:W-:Y:S04]  /*8c040*/  STL.64 [R1+0xafe8], R26 ;  /* 0x00afe81a01007387 */ /* 0x010fe80000100a00 */
[----:B--2---:R-:W-:Y:S04]  /*8c050*/  STL.64 [R1+0xafe0], R24 ;  /* 0x00afe01801007387 */ /* 0x004fe80000100a00 */
[----:B------:R-:W2:Y:S04]  /*8c060*/  LDL.LU R8, [R1+0xb054] ;  /* 0x00b0540001087983 */ /* 0x000ea80000300800 */
[----:B------:R-:W2:Y:S04]  /*8c070*/  LDL.LU R9, [R1+0xb050] ;  /* 0x00b0500001097983 */ /* 0x000ea80000300800 */
[----:B------:R-:W4:Y:S04]  /*8c080*/  LDL.64 R20, [R1+0x18] ;  /* 0x0000180001147983 */ /* 0x000f280000100a00 */
[----:B------:R0:W-:Y:S02]  /*8c090*/  STL.64 [R1+0xb008], R22 ;  /* 0x00b0081601007387 */ /* 0x0001e40000100a00 */
[----:B0-----:R-:W-:-:S02]  /*8c0a0*/  IMAD.MOV.U32 R23, RZ, RZ, R6 ;  /* 0x000000ffff177224 */ /* 0x001fc400078e0006 */
[----:B----4-:R0:W-:Y:S04]  /*8c0b0*/  STL.64 [R1+0xb000], R20 ;  /* 0x00b0001401007387 */ /* 0x0101e80000100a00 */
[----:B------:R-:W4:Y:S04]  /*8c0c0*/  LDL.LU R24, [R1+0x7d0] ;  /* 0x0007d00001187983 */ /* 0x000f280000300800 */
[----:B------:R-:W4:Y:S04]  /*8c0d0*/  LDL.LU R25, [R1+0x7d4] ;  /* 0x0007d40001197983 */ /* 0x000f280000300800 */
[----:B------:R-:W3:Y:S04]  /*8c0e0*/  LDL.LU R26, [R1+0x7d8] ;  /* 0x0007d800011a7983 */ /* 0x000ee80000300800 */
[----:B------:R-:W3:Y:S04]  /*8c0f0*/  LDL.LU R27, [R1+0x7dc] ;  /* 0x0007dc00011b7983 */ /* 0x000ee80000300800 */
[----:B------:R-:W2:Y:S04]  /*8c100*/  LDL.LU R19, [R1+0x1cf8] ;  /* 0x001cf80001137983 */ /* 0x000ea80000300800 */
[----:B------:R-:W2:Y:S04]  /*8c110*/  LDL.LU R6, [R1+0x1cf4] ;  /* 0x001cf40001067983 */ /* 0x000ea80000300800 */
[----:B0-----:R-:W4:Y:S01]  /*8c120*/  LDL.64 R20, [R1+0x20] ;  /* 0x0000200001147983 */ /* 0x001f220000100a00 */
[----:B------:R-:W-:-:S05]  /*8c130*/  IMAD.MOV.U32 R22, RZ, RZ, R7 ;  /* 0x000000ffff167224 */ /* 0x000fca00078e0007 */
[----:B------:R-:W-:Y:S04]  /*8c140*/  STL.64 [R1+0xb038], R22 ;  /* 0x00b0381601007387 */ /* 0x000fe80000100a00 */
[----:B----4-:R-:W-:Y:S04]  /*8c150*/  STL.64 [R1+0xb030], R20 ;  /* 0x00b0301401007387 */ /* 0x010fe80000100a00 */
[----:B---3--:R-:W-:Y:S04]  /*8c160*/  STL.64 [R1+0xaff8], R26 ;  /* 0x00aff81a01007387 */ /* 0x008fe80000100a00 */
[----:B------:R0:W-:Y:S04]  /*8c170*/  STL.64 [R1+0xaff0], R24 ;  /* 0x00aff01801007387 */ /* 0x0001e80000100a00 */
[----:B0-----:R-:W3:Y:S04]  /*8c180*/  LDL.LU R24, [R1+0x820] ;  /* 0x0008200001187983 */ /* 0x001ee80000300800 */
[----:B------:R-:W3:Y:S04]  /*8c190*/  LDL.LU R25, [R1+0x824] ;  /* 0x0008240001197983 */ /* 0x000ee80000300800 */
[----:B------:R-:W4:Y:S04]  /*8c1a0*/  LDL.LU R26, [R1+0x828] ;  /* 0x00082800011a7983 */ /* 0x000f280000300800 */
[----:B------:R-:W4:Y:S04]  /*8c1b0*/  LDL.LU R27, [R1+0x82c] ;  /* 0x00082c00011b7983 */ /* 0x000f280000300800 */
        /* <DEDUP_REMOVED lines=17> */
[----:B------:R-:W-:-:S02]  /*8c2d0*/  IMAD R4, R4, 0x100, R28 ;  /* 0x0000010004047824 */ /* 0x000fc400078e021c */
[----:B------:R-:W-:Y:S02]  /*8c2e0*/  IMAD R5, R5, 0x100, R29 ;  /* 0x0000010005057824 */ /* 0x000fe400078e021d */
[----:B--2---:R-:W-:Y:S01]  /*8c2f0*/  IMAD R6, R6, 0x100, R19 ;  /* 0x0000010006067824 */ /* 0x004fe200078e0213 */
[C---:B---3--:R-:W-:Y:S01]  /*8c300*/  HMMA.16816.F32 R20, R12.reuse, R8, R20 ;  /* 0x000000080c14723c */ /* 0x048fe20000001814 */
[----:B----4-:R-:W-:Y:S04]  /*8c310*/  STL.64 [R1+0xb028], R26 ;  /* 0x00b0281a01007387 */ /* 0x010fe80000100a00 */
[----:B------:R0:W-:Y:S04]  /*8c320*/  STL.64 [R1+0xb020], R24 ;  /* 0x00b0201801007387 */ /* 0x0001e80000100a00 */
[----:B0-----:R-:W2:Y:S04]  /*8c330*/  LDL.LU R24, [R1+0xb40] ;  /* 0x000b400001187983 */ /* 0x001ea80000300800 */
[----:B------:R-:W2:Y:S04]  /*8c340*/  LDL.LU R25, [R1+0xb44] ;  /* 0x000b440001197983 */ /* 0x000ea80000300800 */
[----:B------:R-:W2:Y:S04]  /*8c350*/  LDL.LU R26, [R1+0xb48] ;  /* 0x000b4800011a7983 */ /* 0x000ea80000300800 */
[----:B------:R-:W2:Y:S04]  /*8c360*/  LDL.LU R27, [R1+0xb4c] ;  /* 0x000b4c00011b7983 */ /* 0x000ea80000300800 */
[----:B------:R-:W3:Y:S04]  /*8c370*/  LDL.64 R28, [R1+0x8] ;  /* 0x00000800011c7983 */ /* 0x000ee80000100a00 */
[----:B------:R0:W-:Y:S04]  /*8c380*/  STL [R1+0xaf64], R10 ;  /* 0x00af640a01007387 */ /* 0x0001e80000100800 */
[----:B0-----:R-:W4:Y:S04]  /*8c390*/  LDL.LU R10, [R1+0x1d00] ;  /* 0x001d0000010a7983 */ /* 0x001f280000300800 */
[----:B------:R-:W-:Y:S04]  /*8c3a0*/  STL [R1+0xaf60], R11 ;  /* 0x00af600b01007387 */ /* 0x000fe80000100800 */
[----:B------:R-:W3:Y:S04]  /*8c3b0*/  LDL.LU R16, [R1+0x6a0] ;  /* 0x0006a00001107983 */ /* 0x000ee80000300800 */
[----:B------:R-:W3:Y:S04]  /*8c3c0*/  LDL.LU R17, [R1+0x6a4] ;  /* 0x0006a40001117983 */ /* 0x000ee80000300800 */
[----:B------:R-:W3:Y:S04]  /*8c3d0*/  LDL.LU R18, [R1+0x6a8] ;  /* 0x0006a80001127983 */ /* 0x000ee80000300800 */
[----:B------:R-:W3:Y:S04]  /*8c3e0*/  LDL.LU R19, [R1+0x6ac] ;  /* 0x0006ac0001137983 */ /* 0x000ee80000300800 */
[----:B------:R-:W-:Y:S04]  /*8c3f0*/  STL.64 [R1+0x11e0], R20 ;  /* 0x0011e01401007387 */ /* 0x000fe80000100a00 */
[----:B------:R0:W-:Y:S04]  /*8c400*/  STL.64 [R1+0x11e8], R22 ;  /* 0x0011e81601007387 */ /* 0x0001e80000100a00 */
[----:B0-----:R-:W2:Y:S04]  /*8c410*/  LDL.LU.64 R22, [R1+0xb048] ;  /* 0x00b0480001167983 */ /* 0x001ea80000300a00 */
[----:B------:R-:W2:Y:S04]  /*8c420*/  LDL.LU.64 R20, [R1+0xb040] ;  /* 0x00b0400001147983 */ /* 0x000ea80000300a00 */
[----:B------:R0:W-:Y:S04]  /*8c430*/  STL [R1+0xaf48], R8 ;  /* 0x00af480801007387 */ /* 0x0001e80000100800 */
[----:B------:R-:W-:Y:S04]  /*8c440*/  STL [R1+0xaf44], R9 ;  /* 0x00af440901007387 */ /* 0x000fe80000100800 */
[----:B0-----:R-:W3:Y:S01]  /*8c450*/  LDL R8, [R1] ;  /* 0x0000000001087983 */ /* 0x001ee20000100800 */
[----:B--2---:R-:W-:-:S15]  /*8c460*/  HMMA.16816.F32 R20, R12, R2, R20 ;  /* 0x000000020c14723c */ /* 0x004fde0000001814 */
[----:B------:R-:W-:-:S08]  /*8c470*/  NOP ;  /* 0x0000000000007918 */ /* 0x000fd00000000000 */
[----:B------:R-:W-:Y:S04]  /*8c480*/  STL.64 [R1+0x11d0], R20 ;  /* 0x0011d01401007387 */ /* 0x000fe80000100a00 */
[----:B------:R0:W-:Y:S04]  /*8c490*/  STL.64 [R1+0x11d8], R22 ;  /* 0x0011d81601007387 */ /* 0x0001e80000100a00 */
[----:B0-----:R-:W2:Y:S04]  /*8c4a0*/  LDL.LU.64 R22, [R1+0xb038] ;  /* 0x00b0380001167983 */ /* 0x001ea80000300a00 */
[----:B------:R-:W3:Y:S01]  /*8c4b0*/  LDL.LU.64 R20, [R1+0xb030] ;  /* 0x00b0300001147983 */ /* 0x000ee20000300a00 */
[----:B----4-:R-:W-:Y:S01]  /*8c4c0*/  IMAD R7, R7, 0x100, R10 ;  /* 0x0000010007077824 */ /* 0x010fe200078e020a */
[----:B------:R-:W-:-:S02]  /*8c4d0*/  F2FP.F16.E4M3.UNPACK_B R4, R4 ;  /* 0x00000004ff04723e */ /* 0x000fc400020006ff */
[----:B------:R-:W-:Y:S01]  /*8c4e0*/  F2FP.F16.E4M3.UNPACK_B R5, R5 ;  /* 0x00000005ff05723e */ /* 0x000fe200020006ff */
[----:B---3--:R-:W-:Y:S01]  /*8c4f0*/  HMMA.16816.F32 R12, R12, R20, R24 ;  /* 0x000000140c0c723c */ /* 0x008fe20000001818 */
[----:B------:R-:W2:Y:S04]  /*8c500*/  LDL.LU.64 R26, [R1+0xb028] ;  /* 0x00b02800011a7983 */ /* 0x000ea80000300a00 */
[----:B------:R-:W2:Y:S01]  /*8c510*/  LDL.LU.64 R24, [R1+0xb020] ;  /* 0x00b0200001187983 */ /* 0x000ea20000300a00 */
[----:B------:R-:W-:Y:S02]  /*8c520*/  F2FP.F16.E4M3.UNPACK_B R6, R6 ;  /* 0x00000006ff06723e */ /* 0x000fe400020006ff */
[----:B------:R-:W-:Y:S01]  /*8c530*/  F2FP.F16.E4M3.UNPACK_B R7, R7 ;  /* 0x00000007ff07723e */ /* 0x000fe200020006ff */
[----:B------:R-:W-:-:S02]  /*8c540*/  IMAD.MOV.U32 R11, RZ, RZ, R20 ;  /* 0x000000ffff0b7224 */ /* 0x000fc400078e0014 */
[----:B------:R-:W-:-:S12]  /*8c550*/  IMAD.MOV.U32 R10, RZ, RZ, R21 ;  /* 0x000000ffff0a7224 */ /* 0x000fd800078e0015 */
        /* <DEDUP_REMOVED lines=1008> */
[----:B------:R-:W-:-:S13]  /*90460*/  STL.64 [R1+0xab28], R10 ;  /* 0x00ab280a01007387 */ /* 0x000fda0000100a00 */
[----:B------:R-:W-:Y:S04]  /*90470*/  STL.64 [R1+0x4c0], R16 ;  /* 0x0004c01001007387 */ /* 0x000fe80000100a00 */
[----:B------:R0:W-:Y:S02]  /*90480*/  STL.64 [R1+0x4c8], R18 ;  /* 0x0004c81201007387 */ /* 0x0001e40000100a00 */
[C---:B0-----:R-:W-:Y:S06]  /*90490*/  HMMA.16816.F32 R16, R4.reuse, R2, R20 ;  /* 0x000000020410723c */ /* 0x041fec0000001814 */
[----:B--2---:R-:W-:Y:S01]  /*904a0*/  HMMA.16816.F32 R4, R4, R28, R24 ;  /* 0x0000001c0404723c */ /* 0x004fe20000001818 */
[----:B------:R0:W-:Y:S04]  /*904b0*/  STL [R1+0xab20], R8 ;  /* 0x00ab200801007387 */ /* 0x0001e80000100800 */
[----:B0-----:R-:W2:-:S12]  /*904c0*/  LDL.LU R8, [R1+0x470] ;  /* 0x0004700001087983 */ /* 0x001e980000300800 */
[----:B------:R-:W-:Y:S04]  /*904d0*/  STL.64 [R1+0x4a0], R16 ;  /* 0x0004a01001007387 */ /* 0x000fe80000100a00 */
[----:B------:R-:W-:Y:S04]  /*904e0*/  STL.64 [R1+0x4a8], R18 ;  /* 0x0004a81201007387 */ /* 0x000fe80000100a00 */
[----:B------:R-:W-:Y:S04]  /*904f0*/  STL.64 [R1+0x440], R4 ;  /* 0x0004400401007387 */ /* 0x000fe80000100a00 */
[----:B------:R-:W-:Y:S04]  /*90500*/  STL.64 [R1+0x448], R6 ;  /* 0x0004480601007387 */ /* 0x000fe80000100a00 */
[----:B------:R-:W2:Y:S04]  /*90510*/  LDL.LU R9, [R1+0x474] ;  /* 0x0004740001097983 */ /* 0x000ea80000300800 */
[----:B------:R-:W3:Y:S04]  /*90520*/  LDL.LU R10, [R1+0x478] ;  /* 0x00047800010a7983 */ /* 0x000ee80000300800 */
[----:B------:R-:W3:Y:S04]  /*90530*/  LDL.LU R11, [R1+0x47c] ;  /* 0x00047c00010b7983 */ /* 0x000ee80000300800 */
[----:B---3--:R0:W-:Y:S04]  /*90540*/  STL.64 [R1+0xab38], R10 ;  /* 0x00ab380a01007387 */ /* 0x0081e80000100a00 */
[----:B0-----:R-:W3:Y:S01]  /*90550*/  LDL R10, [R1+0x8] ;  /* 0x00000800010a7983 */ /* 0x001ee20000100800 */
[----:B------:R-:W-:-:S03]  /*90560*/  IMAD.MOV.U32 R11, RZ, RZ, R0 ;  /* 0x000000ffff0b7224 */ /* 0x000fc600078e0000 */
[----:B------:R-:W4:Y:S04]  /*90570*/  LDL.LU R0, [R1+0xab90] ;  /* 0x00ab900001007983 */ /* 0x000f280000300800 */
[----:B--2---:R0:W-:Y:S04]  /*90580*/  STL.64 [R1+0xab30], R8 ;  /* 0x00ab300801007387 */ /* 0x0041e80000100a00 */
[----:B---3--:R1:W-:Y:S04]  /*90590*/  STL.64 [R1+0xab50], R10 ;  /* 0x00ab500a01007387 */ /* 0x0083e80000100a00 */
[----:B------:R-:W2:Y:S04]  /*905a0*/  LDL.64 R28, [R1] ;  /* 0x00000000011c7983 */ /* 0x000ea80000100a00 */
[----:B------:R-:W3:Y:S04]  /*905b0*/  LDL.LU R20, [R1+0x4e0] ;  /* 0x0004e00001147983 */ /* 0x000ee80000300800 */
[----:B------:R-:W3:Y:S04]  /*905c0*/  LDL.LU R21, [R1+0x4e4] ;  /* 0x0004e40001157983 */ /* 0x000ee80000300800 */
[----:B------:R-:W4:Y:S04]  /*905d0*/  LDL.LU R22, [R1+0x4e8] ;  /* 0x0004e80001167983 */ /* 0x000f280000300800 */
[----:B------:R-:W4:Y:S04]  /*905e0*/  LDL.LU R23, [R1+0x4ec] ;  /* 0x0004ec0001177983 */ /* 0x000f280000300800 */
[----:B0-----:R-:W2:Y:S04]  /*905f0*/  LDL R8, [R1+0x10] ;  /* 0x0000100001087983 */ /* 0x001ea80000100800 */
[----:B------:R-:W2:Y:S04]  /*90600*/  LDL R9, [R1+0x14] ;  /* 0x0000140001097983 */ /* 0x000ea80000100800 */
[----:B--2---:R-:W-:Y:S04]  /*90610*/  STL.64 [R1+0xab68], R8 ;  /* 0x00ab680801007387 */ /* 0x004fe80000100a00 */
[----:B------:R-:W2:Y:S04]  /*90620*/  LDL.LU R24, [R1+0x480] ;  /* 0x0004800001187983 */ /* 0x000ea80000300800 */
        /* <DEDUP_REMOVED lines=9> */
[----:B------:R-:W3:Y:S04]  /*906c0*/  LDL.LU R27, [R1+0x46c] ;  /* 0x00046c00011b7983 */ /* 0x000ee80000300800 */
[----:B------:R-:W4:Y:S04]  /*906d0*/  LDL.64 R8, [R1+0x28] ;  /* 0x0000280001087983 */ /* 0x000f280000100a00 */
        /* <DEDUP_REMOVED lines=12> */
[----:B------:R-:W-:-:S03]  /*907a0*/  F2FP.F16.E4M3.UNPACK_B R12, R12 ;  /* 0x0000000cff0c723e */ /* 0x000fc600020006ff */
[----:B---3--:R-:W-:Y:S04]  /*907b0*/  STL.64 [R1+0xab88], R26 ;  /* 0x00ab881a01007387 */ /* 0x008fe80000100a00 */
[----:B--2---:R0:W-:Y:S04]  /*907c0*/  STL.64 [R1+0xab80], R24 ;  /* 0x00ab801801007387 */ /* 0x0041e80000100a00 */
[----:B0-----:R-:W2:Y:S04]  /*907d0*/  LDL.LU R24, [R1+0x40] ;  /* 0x0000400001187983 */ /* 0x001ea80000300800 */
[----:B------:R-:W2:Y:S04]  /*907e0*/  LDL.LU R25, [R1+0x44] ;  /* 0x0000440001197983 */ /* 0x000ea80000300800 */
[----:B------:R-:W2:Y:S04]  /*907f0*/  LDL.LU R26, [R1+0x48] ;  /* 0x00004800011a7983 */ /* 0x000ea80000300800 */
[----:B------:R-:W2:Y:S04]  /*90800*/  LDL.LU R27, [R1+0x4c] ;  /* 0x00004c00011b7983 */ /* 0x000ea80000300800 */
[----:B----4-:R-:W-:Y:S04]  /*90810*/  STL.64 [R1+0xab00], R22 ;  /* 0x00ab001601007387 */ /* 0x010fe80000100a00 */
[----:B------:R0:W-:Y:S04]  /*90820*/  STL.64 [R1+0xaaf8], R20 ;  /* 0x00aaf81401007387 */ /* 0x0001e80000100a00 */
        /* <DEDUP_REMOVED lines=8> */
[----:B------:R-:W-:-:S02]  /*908b0*/  F2FP.F16.E4M3.UNPACK_B R13, R13 ;  /* 0x0000000dff0d723e */ /* 0x000fc400020006ff */
[----:B------:R-:W-:Y:S02]  /*908c0*/  F2FP.F16.E4M3.UNPACK_B R14, R14 ;  /* 0x0000000eff0e723e */ /* 0x000fe400020006ff */
[----:B------:R-:W-:-:S07]  /*908d0*/  F2FP.F16.E4M3.UNPACK_B R15, R15 ;  /* 0x0000000fff0f723e */ /* 0x000fce00020006ff */
[----:B--2---:R-:W-:Y:S01]  /*908e0*/  HMMA.16816.F32 R24, R12, R8, R24 ;  /* 0x000000080c18723c */ /* 0x004fe20000001818 */
[----:B---3--:R-:W-:Y:S04]  /*908f0*/  STL.64 [R1+0xaae0], R18 ;  /* 0x00aae01201007387 */ /* 0x008fe80000100a00 */
[----:B----4-:R0:W-:Y:S04]  /*90900*/  STL.64 [R1+0xaad8], R16 ;  /* 0x00aad81001007387 */ /* 0x0101e80000100a00 */
        /* <DEDUP_REMOVED lines=9> */
[----:B------:R-:W2:Y:S01]  /*909a0*/  LDL.LU.64 R24, [R1+0xab80] ;  /* 0x00ab800001187983 */ /* 0x000ea20000300a00 */
[----:B------:R-:W-:-:S02]  /*909b0*/  IMAD.MOV.U32 R11, RZ, RZ, R0 ;  /* 0x000000ffff0b7224 */ /* 0x000fc400078e0000 */
[----:B------:R-:W-:Y:S02]  /*909c0*/  IMAD.MOV.U32 R6, RZ, RZ, R8 ;  /* 0x000000ffff067224 */ /* 0x000fe400078e0008 */
[----:B------:R-:W-:-:S03]  /*909d0*/  IMAD.MOV.U32 R0, RZ, RZ, R9 ;  /* 0x000000ffff007224 */ /* 0x000fc600078e0009 */
[----:B--2---:R-:W-:Y:S01]  /*909e0*/  HMMA.16816.F32 R8, R12, R10, R24 ;  /* 0x0000000a0c08723c */ /* 0x004fe20000001818 */
[----:B------:R-:W2:Y:S04]  /*909f0*/  LDL.LU.64 R26, [R1+0xab78] ;  /* 0x00ab7800011a7983 */ /* 0x000ea80000300a00 */
[----:B------:R-:W2:-:S15]  /*90a00*/  LDL.LU.64 R24, [R1+0xab70] ;  /* 0x00ab700001187983 */ /* 0x000e9e0000300a00 */
[----:B------:R-:W-:-:S03]  /*90a10*/  NOP ;  /* 0x0000000000007918 */ /* 0x000fc60000000000 */
        /* <DEDUP_REMOVED lines=81> */
[----:B0-----:R-:W2:Y:S01]  /*90f30*/  LDL.LU.64 R10, [R1+0xaac0] ;  /* 0x00aac000010a7983 */ /* 0x001ea20000300a00 */
[----:B---3--:R-:W-:Y:S03]  /*90f40*/  HMMA.16816.F32 R20, R12, R16, R20 ;  /* 0x000000100c14723c */ /* 0x008fe60000001814 */
[----:B------:R-:W3:Y:S04]  /*90f50*/  LDL.LU.64 R8, [R1+0xaab8] ;  /* 0x00aab80001087983 */ /* 0x000ee80000300a00 */
[----:B------:R-:W-:Y:S04]  /*90f60*/  STL.64 [R1+0xa9d0], R18 ;  /* 0x00a9d01201007387 */ /* 0x000fe80000100a00 */
[----:B------:R-:W-:-:S12]  /*90f70*/  STL.64 [R1+0xa9c8], R16 ;  /* 0x00a9c81001007387 */ /* 0x000fd80000100a00 */
[----:B------:R0:W-:Y:S04]  /*90f80*/  STL.64 [R1+0x300], R20 ;  /* 0x0003001401007387 */ /* 0x0001e80000100a00 */
[----:B------:R1:W-:Y:S04]  /*90f90*/  STL.64 [R1+0x308], R22 ;  /* 0x0003081601007387 */ /* 0x0003e80000100a00 */
[----:B0-----:R-:W4:Y:S01]  /*90fa0*/  LDL.LU R20, [R1+0x700] ;  /* 0x0007000001147983 */ /* 0x001f220000300800 */
[----:B--2---:R-:W-:-:S15]  /*90fb0*/  HMMA.16816.F32 R16, R12, R10, R24 ;  /* 0x0000000a0c10723c */ /* 0x004fde0000001818 */
[----:B------:R-:W-:-:S08]  /*90fc0*/  NOP ;  /* 0x0000000000007918 */ /* 0x000fd00000000000 */
        /* <DEDUP_REMOVED lines=8> */
[----:B------:R-:W3:Y:S04]  /*91050*/  LDL.LU R27, [R1+0x69c] ;  /* 0x00069c00011b7983 */ /* 0x000ee80000300800 */
[----:B---3--:R0:W-:Y:S02]  /*91060*/  STL.64 [R1+0xaa10], R26 ;  /* 0x00aa101a01007387 */ /* 0x0081e40000100a00 */
[----:B0-----:R-:W-:-:S02]  /*91070*/  IMAD.MOV.U32 R26, RZ, RZ, R9 ;  /* 0x000000ffff1a7224 */ /* 0x001fc400078e0009 */
        /* <DEDUP_REMOVED lines=9> */
[----:B------:R-:W-:-:S02]  /*91110*/  IMAD.MOV.U32 R27, RZ, RZ, R7 ;  /* 0x000000ffff1b7224 */ /* 0x000fc400078e0007 */
[----:B------:R-:W-:Y:S02]  /*91120*/  IMAD R4, R4, 0x100, R28 ;  /* 0x0000010004047824 */ /* 0x000fe400078e021c */
[----:B------:R-:W-:Y:S02]  /*91130*/  IMAD R5, R5, 0x100, R29 ;  /* 0x0000010005057824 */ /* 0x000fe400078e021d */
[----:B------:R-:W2:Y:S04]  /*91140*/  LDL.64 R28, [R1+0x10] ;  /* 0x00001000011c7983 */ /* 0x000ea80000100a00 */
        /* <DEDUP_REMOVED lines=14> */
[----:B0-----:R-:W3:Y:S01]  /*91230*/  LDL.64 R24, [R1+0x20] ;  /* 0x0000200001187983 */ /* 0x001ee20000100a00 */
[----:B------:R-:W-:-:S02]  /*91240*/  IMAD.MOV.U32 R26, RZ, RZ, R6 ;  /* 0x000000ffff1a7224 */ /* 0x000fc400078e0006 */
[----:B------:R-:W-:-:S05]  /*91250*/  IMAD.MOV.U32 R27, RZ, RZ, R0 ;  /* 0x000000ffff1b7224 */ /* 0x000fca00078e0000 */
[----:B------:R-:W-:Y:S04]  /*91260*/  STL.64 [R1+0xaa98], R26 ;  /* 0x00aa981a01007387 */ /* 0x000fe80000100a00 */
[----:B---3--:R-:W-:Y:S04]  /*91270*/  STL.64 [R1+0xaa90], R24 ;  /* 0x00aa901801007387 */ /* 0x008fe80000100a00 */
[----:B------:R-:W-:Y:S04]  /*91280*/  STL.64 [R1+0xaa20], R22 ;  /* 0x00aa201601007387 */ /* 0x000fe80000100a00 */
        /* <DEDUP_REMOVED lines=11> */
[----:B------:R-:W3:Y:S04]  /*91340*/  LDL.LU R0, [R1+0x1dfc] ;  /* 0x001dfc0001007983 */ /* 0x000ee80000300800 */
        /* <DEDUP_REMOVED lines=29> */
[----:B------:R0:W-:Y:S04]  /*91520*/  STL [R1+0xa9a4], R10 ;  /* 0x00a9a40a01007387 */ /* 0x0001e80000100800 */
[----:B0-----:R-:W4:Y:S04]  /*91530*/  LDL.LU R10, [R1+0x1df8] ;  /* 0x001df800010a7983 */ /* 0x001f280000300800 */
[----:B------:R-:W-:Y:S04]  /*91540*/  STL [R1+0xa9a0], R11 ;  /* 0x00a9a00b01007387 */ /* 0x000fe80000100800 */
[----:B------:R-:W-:Y:S04]  /*91550*/  STL.64 [R1+0x420], R24 ;  /* 0x0004201801007387 */ /* 0x000fe80000100a00 */
[----:B------:R0:W-:Y:S04]  /*91560*/  STL.64 [R1+0x428], R26 ;  /* 0x0004281a01007387 */ /* 0x0001e80000100a00 */
[----:B0-----:R-:W2:Y:S04]  /*91570*/  LDL.LU.64 R26, [R1+0xaaa8] ;  /* 0x00aaa800011a7983 */ /* 0x001ea80000300a00 */
[----:B------:R-:W2:Y:S04]  /*91580*/  LDL.LU.64 R24, [R1+0xaaa0] ;  /* 0x00aaa00001187983 */ /* 0x000ea80000300a00 */
[----:B------:R-:W-:Y:S01]  /*91590*/  STL [R1+0xa988], R9 ;  /* 0x00a9880901007387 */ /* 0x000fe20000100800 */
[----:B--2---:R-:W-:-:S15]  /*915a0*/  HMMA.16816.F32 R24, R12, R2, R24 ;  /* 0x000000020c18723c */ /* 0x004fde0000001818 */
[----:B------:R-:W-:-:S08]  /*915b0*/  NOP ;  /* 0x0000000000007918 */ /* 0x000fd00000000000 */
[----:B------:R-:W-:Y:S04]  /*915c0*/  STL.64 [R1+0x410], R24 ;  /* 0x0004101801007387 */ /* 0x000fe80000100a00 */
[----:B------:R0:W-:Y:S04]  /*915d0*/  STL.64 [R1+0x418], R26 ;  /* 0x0004181a01007387 */ /* 0x0001e80000100a00 */
[----:B0-----:R-:W2:Y:S04]  /*915e0*/  LDL.LU.64 R26, [R1+0xaa98] ;  /* 0x00aa9800011a7983 */ /* 0x001ea80000300a00 */
[----:B------:R-:W3:Y:S01]  /*915f0*/  LDL.LU.64 R24, [R1+0xaa90] ;  /* 0x00aa900001187983 */ /* 0x000ee20000300a00 */
[----:B----4-:R-:W-:-:S02]  /*91600*/  IMAD R6, R6, 0x100, R10 ;  /* 0x0000010006067824 */ /* 0x010fc400078e020a */
[----:B------:R-:W-:Y:S01]  /*91610*/  IMAD R7, R0, 0x100, R7 ;  /* 0x0000010000077824 */ /* 0x000fe200078e0207 */
[----:B------:R-:W-:Y:S01]  /*91620*/  F2FP.F16.E4M3.UNPACK_B R4, R4 ;  /* 0x00000004ff04723e */ /* 0x000fe200020006ff */
[----:B---3--:R-:W-:Y:S01]  /*91630*/  HMMA.16816.F32 R12, R12, R24, R20 ;  /* 0x000000180c0c723c */ /* 0x008fe20000001814 */
[----:B------:R-:W2:Y:S04]  /*91640*/  LDL.LU.64 R22, [R1+0xaa88] ;  /* 0x00aa880001167983 */ /* 0x000ea80000300a00 */
[----:B------:R-:W2:Y:S01]  /*91650*/  LDL.LU.64 R20, [R1+0xaa80] ;  /* 0x00aa800001147983 */ /* 0x000ea20000300a00 */
[----:B------:R-:W-:Y:S02]  /*91660*/  F2FP.F16.E4M3.UNPACK_B R5, R5 ;  /* 0x00000005ff05723e */ /* 0x000fe400020006ff */
[----:B------:R-:W-:-:S02]  /*91670*/  F2FP.F16.E4M3.UNPACK_B R6, R6 ;  /* 0x00000006ff06723e */ /* 0x000fc400020006ff */
[----:B------:R-:W-:Y:S01]  /*91680*/  F2FP.F16.E4M3.UNPACK_B R7, R7 ;  /* 0x00000007ff07723e */ /* 0x000fe200020006ff */
[----:B------:R-:W-:Y:S02]  /*91690*/  IMAD.MOV.U32 R10, RZ, RZ, R24 ;  /* 0x000000ffff0a7224 */ /* 0x000fe400078e0018 */
[----:B------:R-:W-:-:S10]  /*916a0*/  IMAD.MOV.U32 R9, RZ, RZ, R25 ;  /* 0x000000ffff097224 */ /* 0x000fd400078e0019 */
[----:B------:R-:W-:Y:S04]  /*916b0*/  STL.64 [R1+0x2e0], R12 ;  /* 0x0002e00c01007387 */ /* 0x000fe80000100a00 */
[----:B------:R0:W-:Y:S04]  /*916c0*/  STL.64 [R1+0x2e8], R14 ;  /* 0x0002e80e01007387 */ /* 0x0001e80000100a00 */
[----:B0-----:R-:W3:Y:S01]  /*916d0*/  LDL.64 R14, [R1+0x18] ;  /* 0x00001800010e7983 */ /* 0x001ee20000100a00 */
[----:B--2---:R-:W-:Y:S03]  /*916e0*/  HMMA.16816.F32 R24, R4, R26, R20 ;  /* 0x0000001a0418723c */ /* 0x004fe60000001814 */
[----:B------:R-:W2:Y:S04]  /*916f0*/  LDL.LU.64 R22, [R1+0xaa78] ;  /* 0x00aa780001167983 */ /* 0x000ea80000300a00 */
[----:B------:R-:W2:-:S15]  /*91700*/  LDL.LU.64 R20, [R1+0xaa70] ;  /* 0x00aa700001147983 */ /* 0x000e9e0000300a00 */
[----:B------:R-:W-:-:S01]  /*91710*/  NOP ;  /* 0x0000000000007918 */ /* 0x000fc20000000000 */
        /* <DEDUP_REMOVED lines=15> */
[----:B------:R-:W2:Y:S01]  /*91810*/  LDL.LU.64 R24, [R1+0xaa40] ;  /* 0x00aa400001187983 */ /* 0x000ea20000300a00 */
[----:B------:R-:W-:-:S02]  /*91820*/  IMAD.MOV.U32 R12, RZ, RZ, R14 ;  /* 0x000000ffff0c7224 */ /* 0x000fc400078e000e */
[----:B------:R-:W-:Y:S02]  /*91830*/  IMAD.MOV.U32 R14, RZ, RZ, R28 ;  /* 0x000000ffff0e7224 */ /* 0x000fe400078e001c */
[----:B------:R-:W-:Y:S02]  /*91840*/  IMAD.MOV.U32 R13, RZ, RZ, R29 ;  /* 0x000000ffff0d7224 */ /* 0x000fe400078e001d */
[----:B------:R-:W4:Y:S01]  /*91850*/  LDL.LU.64 R28, [R1+0xaa38] ;  /* 0x00aa3800011c7983 */ /* 0x000f220000300a00 */
[----:B--2---:R-:W-:-:S15]  /*91860*/  HMMA.16816.F32 R20, R4, R24, R20 ;  /* 0x000000180414723c */ /* 0x004fde0000001814 */
[----:B------:R-:W-:-:S08]  /*91870*/  NOP ;  /* 0x0000000000007918 */ /* 0x000fd00000000000 */
[----:B------:R-:W-:Y:S04]  /*91880*/  STL.64 [R1+0x2a0], R20 ;  /* 0x0002a01401007387 */ /* 0x000fe80000100a00 */
[----:B------:R0:W-:Y:S04]  /*91890*/  STL.64 [R1+0x2a8], R22 ;  /* 0x0002a81601007387 */ /* 0x0001e80000100a00 */
[----:B0-----:R-:W3:Y:S04]  /*918a0*/  LDL.LU.64 R22, [R1+0xaa30] ;  /* 0x00aa300001167983 */ /* 0x001ee80000300a00 */
[----:B------:R-:W3:Y:S01]  /*918b0*/  LDL.LU.64 R20, [R1+0xaa28] ;  /* 0x00aa280001147983 */ /* 0x000ee20000300a00 */
[----:B------:R-:W-:-:S02]  /*918c0*/  IMAD.MOV.U32 R0, RZ, RZ, R25 ;  /* 0x000000ffff007224 */ /* 0x000fc400078e0019 */
[----:B---3--:R-:W-:Y:S01]  /*918d0*/  HMMA.16816.F32 R24, R4, R26, R20 ;  /* 0x0000001a0418723c */ /* 0x008fe20000001814 */
[----:B------:R-:W2:Y:S04]  /*918e0*/  LDL.LU.64 R22, [R1+0xaa20] ;  /* 0x00aa200001167983 */ /* 0x000ea80000300a00 */
[----:B------:R-:W2:-:S15]  /*918f0*/  LDL.LU.64 R20, [R1+0xaa18] ;  /* 0x00aa180001147983 */ /* 0x000e9e0000300a00 */
[----:B------:R-:W-:-:S03]  /*91900*/  NOP ;  /* 0x0000000000007918 */ /* 0x000fc60000000000 */
        /* <DEDUP_REMOVED lines=21> */
[----:B0-----:R-:W2:Y:S01]  /*91a60*/  LDL.LU.64 R22, [R1+0xa9e0] ;  /* 0x00a9e00001167983 */ /* 0x001ea20000300a00 */
[----:B------:R-:W-:-:S03]  /*91a70*/  IMAD.MOV.U32 R11, RZ, RZ, R15 ;  /* 0x000000ffff0b7224 */ /* 0x000fc600078e000f */
[----:B------:R-:W3:Y:S04]  /*91a80*/  LDL.LU.64 R20, [R1+0xa9d8] ;  /* 0x00a9d80001147983 */ /* 0x000ee80000300a00 */
[----:B------:R0:W-:Y:S04]  /*91a90*/  STL.64 [R1+0xa900], R26 ;  /* 0x00a9001a01007387 */ /* 0x0001e80000100a00 */
[----:B------:R1:W-:Y:S01]  /*91aa0*/  STL.64 [R1+0xa8f8], R24 ;  /* 0x00a8f81801007387 */ /* 0x0003e20000100a00 */
[----:B0-----:R-:W-:Y:S02]  /*91ab0*/  IMAD.MOV.U32 R26, RZ, RZ, R14 ;  /* 0x000000ffff1a7224 */ /* 0x001fe400078e000e */
[----:B------:R-:W-:-:S02]  /*91ac0*/  IMAD.MOV.U32 R27, RZ, RZ, R13 ;  /* 0x000000ffff1b7224 */ /* 0x000fc400078e000d */
[----:B-1----:R-:W-:Y:S02]  /*91ad0*/  IMAD.MOV.U32 R24, RZ, RZ, R12 ;  /* 0x000000ffff187224 */ /* 0x002fe400078e000c */
[----:B------:R-:W-:Y:S01]  /*91ae0*/  IMAD.MOV.U32 R25, RZ, RZ, R11 ;  /* 0x000000ffff197224 */ /* 0x000fe200078e000b */
[----:B------:R-:W-:Y:S04]  /*91af0*/  STL.64 [R1+0xa948], R26 ;  /* 0x00a9481a01007387 */ /* 0x000fe80000100a00 */
[----:B------:R0:W-:Y:S01]  /*91b00*/  STL.64 [R1+0xa940], R24 ;  /* 0x00a9401801007387 */ /* 0x0001e20000100a00 */
[----:B--2---:R-:W-:-:S15]  /*91b10*/  HMMA.16816.F32 R12, R4, R22, R16 ;  /* 0x00000016040c723c */ /* 0x004fde0000001810 */
[----:B------:R-:W-:-:S08]  /*91b20*/  NOP ;  /* 0x0000000000007918 */ /* 0x000fd00000000000 */
[----:B------:R-:W-:Y:S04]  /*91b30*/  STL.64 [R1+0x250], R12 ;  /* 0x0002500c01007387 */ /* 0x000fe80000100a00 */
[----:B------:R-:W-:Y:S04]  /*91b40*/  STL.64 [R1+0x258], R14 ;  /* 0x0002580e01007387 */ /* 0x000fe80000100a00 */
[----:B0-----:R-:W2:Y:S04]  /*91b50*/  LDL.LU R24, [R1+0x7f0] ;  /* 0x0007f00001187983 */ /* 0x001ea80000300800 */
[----:B------:R-:W2:Y:S04]  /*91b60*/  LDL.LU R25, [R1+0x7f4] ;  /* 0x0007f40001197983 */ /* 0x000ea80000300800 */
[----:B------:R-:W4:Y:S04]  /*91b70*/  LDL.LU R26, [R1+0x7f8] ;  /* 0x0007f800011a7983 */ /* 0x000f280000300800 */
[----:B------:R-:W4:Y:S01]  /*91b80*/  LDL.LU R27, [R1+0x7fc] ;  /* 0x0007fc00011b7983 */ /* 0x000f220000300800 */
[----:B------:R-:W-:-:S02]  /*91b90*/  IMAD.MOV.U32 R28, RZ, RZ, R10 ;  /* 0x000000ffff1c7224 */ /* 0x000fc400078e000a */
[----:B------:R-:W-:Y:S01]  /*91ba0*/  IMAD.MOV.U32 R29, RZ, RZ, R9 ;  /* 0x000000ffff1d7224 */ /* 0x000fe200078e0009 */
[----:B----4-:R-:W-:Y:S04]  /*91bb0*/  STL.64 [R1+0xa960], R26 ;  /* 0x00a9601a01007387 */ /* 0x010fe80000100a00 */
[----:B--2---:R0:W-:Y:S04]  /*91bc0*/  STL.64 [R1+0xa958], R24 ;  /* 0x00a9581801007387 */ /* 0x0041e80000100a00 */
[----:B0-----:R-:W2:Y:S04]  /*91bd0*/  LDL.LU R24, [R1+0x7b0] ;  /* 0x0007b00001187983 */ /* 0x001ea80000300800 */
[----:B------:R-:W2:Y:S04]  /*91be0*/  LDL.LU R25, [R1+0x7b4] ;  /* 0x0007b40001197983 */ /* 0x000ea80000300800 */
        /* <DEDUP_REMOVED lines=9> */
[----:B------:R-:W3:Y:S04]  /*91c80*/  LDL.LU R13, [R1+0x1e0c] ;  /* 0x001e0c00010d7983 */ /* 0x000ee80000300800 */
[----:B------:R-:W4:Y:S04]  /*91c90*/  LDL.LU R9, [R1+0x1e18] ;  /* 0x001e180001097983 */ /* 0x000f280000300800 */
        /* <DEDUP_REMOVED lines=14> */
[----:B------:R-:W-:Y:S04]  /*91d80*/  STL.64 [R1+0xa970], R26 ;  /* 0x00a9701a01007387 */ /* 0x000fe80000100a00 */
[----:B------:R0:W-:Y:S04]  /*91d90*/  STL.64 [R1+0xa968], R24 ;  /* 0x00a9681801007387 */ /* 0x0001e80000100a00 */
        /* <DEDUP_REMOVED lines=49> */
[----:B----4-:R-:W-:Y:S01]  /*920b0*/  IMAD R14, R14, 0x100, R9 ;  /* 0x000001000e0e7824 */ /* 0x010fe200078e0209 */
[----:B--2---:R-:W-:-:S15]  /*920c0*/  HMMA.16816.F32 R24, R4, R10, R24 ;  /* 0x0000000a0418723c */ /* 0x004fde0000001818 */
[----:B------:R-:W-:-:S08]  /*920d0*/  NOP ;  /* 0x0000000000007918 */ /* 0x000fd00000000000 */
[----:B------:R-:W-:Y:S04]  /*920e0*/  STL.64 [R1+0x210], R24 ;  /* 0x0002101801007387 */ /* 0x000fe80000100a00 */
[----:B------:R0:W-:Y:S04]  /*920f0*/  STL.64 [R1+0x218], R26 ;  /* 0x0002181a01007387 */ /* 0x0001e80000100a00 */
[----:B0-----:R-:W2:Y:S04]  /*92100*/  LDL.LU.64 R26, [R1+0xa998] ;  /* 0x00a99800011a7983 */ /* 0x001ea80000300a00 */
[----:B------:R-:W2:Y:S04]  /*92110*/  LDL.LU.64 R24, [R1+0xa990] ;  /* 0x00a9900001187983 */ /* 0x000ea80000300a00 */
[----:B------:R0:W-:Y:S04]  /*92120*/  STL [R1+0xa890], R11 ;  /* 0x00a8900b01007387 */ /* 0x0001e80000100800 */
[----:B0-----:R-:W3:Y:S04]  /*92130*/  LDL.LU R11, [R1+0x1e20] ;  /* 0x001e2000010b7983 */ /* 0x001ee80000300800 */
[----:B------:R-:W2:Y:S02]  /*92140*/  LDL.LU R9, [R1+0xa988] ;  /* 0x00a9880001097983 */ /* 0x000ea40000300800 */
        /* <DEDUP_REMOVED lines=12> */
[----:B--2---:R-:W-:Y:S02]  /*92210*/  HMMA.16816.F32 R4, R4, R28, R24 ;  /* 0x0000001c0404723c */ /* 0x004fe40000001818 */
[----:B------:R-:W2:Y:S04]  /*92220*/  LDL.LU.64 R26, [R1+0xa960] ;  /* 0x00a96000011a7983 */ /* 0x000ea80000300a00 */
[----:B------:R-:W2:Y:S04]  /*92230*/  LDL.LU.64 R24, [R1+0xa958] ;  /* 0x00a9580001187983 */ /* 0x000ea80000300a00 */
[----:B------:R-:W4:-:S13]  /*92240*/  LDL.LU.64 R28, [R1+0xa950] ;  /* 0x00a95000011c7983 */ /* 0x000f1a0000300a00 */
[----:B------:R-:W-:Y:S04]  /*92250*/  STL.64 [R1+0x200], R4 ;  /* 0x0002000401007387 */ /* 0x000fe80000100a00 */
[----:B------:R0:W-:Y:S04]  /*92260*/  STL.64 [R1+0x208], R6 ;  /* 0x0002080601007387 */ /* 0x0001e80000100a00 */
[----:B0-----:R-:W2:Y:S04]  /*92270*/  LDL R6, [R1+0x28] ;  /* 0x0000280001067983 */ /* 0x001ea80000100800 */
[----:B------:R-:W2:Y:S01]  /*92280*/  LDL R7, [R1+0x2c] ;  /* 0x00002c0001077983 */ /* 0x000ea20000100800 */
[----:B---3--:R-:W-:Y:S01]  /*92290*/  IMAD R15, R15, 0x100, R11 ;  /* 0x000001000f0f7824 */ /* 0x008fe200078e020b */
[----:B------:R-:W-:-:S02]  /*922a0*/  F2FP.F16.E4M3.UNPACK_B R12, R12 ;  /* 0x0000000cff0c723e */ /* 0x000fc400020006ff */
[----:B------:R-:W-:Y:S02]  /*922b0*/  F2FP.F16.E4M3.UNPACK_B R13, R13 ;  /* 0x0000000dff0d723e */ /* 0x000fe400020006ff */
[----:B------:R-:W-:Y:S02]  /*922c0*/  F2FP.F16.E4M3.UNPACK_B R14, R14 ;  /* 0x0000000eff0e723e */ /* 0x000fe400020006ff */
[----:B------:R-:W-:-:S07]  /*922d0*/  F2FP.F16.E4M3.UNPACK_B R15, R15 ;  /* 0x0000000fff0f723e */ /* 0x000fce00020006ff */
[----:B--2---:R-:W-:Y:S01]  /*922e0*/  HMMA.16816.F32 R4, R12, R6, R24 ;  /* 0x000000060c04723c */ /* 0x004fe20000001818 */
[----:B------:R-:W2:Y:S04]  /*922f0*/  LDL.LU.64 R26, [R1+0xa948] ;  /* 0x00a94800011a7983 */ /* 0x000ea80000300a00 */
[----:B------:R-:W3:-:S15]  /*92300*/  LDL.LU.64 R24, [R1+0xa940] ;  /* 0x00a9400001187983 */ /* 0x000ede0000300a00 */
[----:B------:R-:W-:-:S03]  /*92310*/  NOP ;  /* 0x0000000000007918 */ /* 0x000fc60000000000 */
[----:B------:R-:W-:Y:S04]  /*92320*/  STL.64 [R1+0x1f0], R4 ;  /* 0x0001f00401007387 */ /* 0x000fe80000100a00 */
[----:B------:R2:W-:Y:S02]  /*92330*/  STL.64 [R1+0x1f8], R6 ;  /* 0x0001f80601007387 */ /* 0x0005e40000100a00 */
[C---:B--2---:R-:W-:Y:S06]  /*92340*/  HMMA.16816.F32 R4, R12.reuse, R26, R20 ;  /* 0x0000001a0c04723c */ /* 0x044fec0000001814 */
[----:B---3--:R-:W-:-:S15]  /*92350*/  HMMA.16816.F32 R16, R12, R24, R16 ;  /* 0x000000180c10723c */ /* 0x008fde0000001810 */
[----:B------:R-:W-:-:S08]  /*92360*/  NOP ;  /* 0x0000000000007918 */ /* 0x000fd00000000000 */
        /* <DEDUP_REMOVED lines=16> */
[----:B----4-:R0:W-:Y:S04]  /*92470*/  STL.64 [R1+0xa910], R26 ;  /* 0x00a9101a01007387 */ /* 0x0101e80000100a00 */
[----:B0-----:R-:W4:Y:S04]  /*92480*/  LDL R26, [R1] ;  /* 0x00000000011a7983 */ /* 0x001f280000100800 */
[----:B------:R-:W4:Y:S04]  /*92490*/  LDL R27, [R1+0x4] ;  /* 0x00000400011b7983 */ /* 0x000f280000100800 */
[----:B---3--:R-:W-:Y:S04]  /*924a0*/  STL.64 [R1+0xa908], R24 ;  /* 0x00a9081801007387 */ /* 0x008fe80000100a00 */
[----:B----4-:R-:W-:Y:S04]  /*924b0*/  STL.64 [R1+0xa928], R26 ;  /* 0x00a9281a01007387 */ /* 0x010fe80000100a00 */
[----:B--2---:R-:W-:Y:S04]  /*924c0*/  STL.64 [R1+0xa8f0], R22 ;  /* 0x00a8f01601007387 */ /* 0x004fe80000100a00 */
[----:B------:R0:W-:Y:S04]  /*924d0*/  STL.64 [R1+0xa8e8], R20 ;  /* 0x00a8e81401007387 */ /* 0x0001e80000100a00 */
[----:B0-----:R-:W2:Y:S04]  /*924e0*/  LDL.LU R20, [R1+0x890] ;  /* 0x0008900001147983 */ /* 0x001ea80000300800 */
[----:B------:R-:W2:Y:S04]  /*924f0*/  LDL.LU R21, [R1+0x894] ;  /* 0x0008940001157983 */ /* 0x000ea80000300800 */
[----:B------:R-:W3:Y:S04]  /*92500*/  LDL.LU R22, [R1+0x898] ;  /* 0x0008980001167983 */ /* 0x000ee80000300800 */
[----:B------:R-:W3:Y:S04]  /*92510*/  LDL.LU R23, [R1+0x89c] ;  /* 0x00089c0001177983 */ /* 0x000ee80000300800 */
[----:B------:R-:W4:Y:S04]  /*92520*/  LDL R24, [R1+0x8] ;  /* 0x0000080001187983 */ /* 0x000f280000100800 */
        /* <DEDUP_REMOVED lines=8> */
[----:B0-----:R-:W4:Y:S04]  /*925b0*/  LDL.LU R20, [R1+0x840] ;  /* 0x0008400001147983 */ /* 0x001f280000300800 */
[----:B------:R-:W4:Y:S04]  /*925c0*/  LDL.LU R21, [R1+0x844] ;  /* 0x0008440001157983 */ /* 0x000f280000300800 */
[----:B------:R-:W4:Y:S04]  /*925d0*/  LDL.LU R22, [R1+0x848] ;  /* 0x0008480001167983 */ /* 0x000f280000300800 */
[----:B------:R-:W4:Y:S04]  /*925e0*/  LDL.LU R23, [R1+0x84c] ;  /* 0x00084c0001177983 */ /* 0x000f280000300800 */
[----:B------:R-:W-:Y:S04]  /*925f0*/  STL.64 [R1+0xa8d0], R18 ;  /* 0x00a8d01201007387 */ /* 0x000fe80000100a00 */
[----:B------:R0:W-:Y:S04]  /*92600*/  STL.64 [R1+0xa8c8], R16 ;  /* 0x00a8c81001007387 */ /* 0x0001e80000100a00 */
[----:B0-----:R-:W2:Y:S04]  /*92610*/  LDL.LU R16, [R1+0x8b0] ;  /* 0x0008b00001107983 */ /* 0x001ea80000300800 */
[----:B------:R-:W2:Y:S04]  /*92620*/  LDL.LU R17, [R1+0x8b4] ;  /* 0x0008b40001117983 */ /* 0x000ea80000300800 */
[----:B------:R-:W2:Y:S04]  /*92630*/  LDL.LU R18, [R1+0x8b8] ;  /* 0x0008b80001127983 */ /* 0x000ea80000300800 */
[----:B------:R-:W2:Y:S04]  /*92640*/  LDL.LU R19, [R1+0x8bc] ;  /* 0x0008bc0001137983 */ /* 0x000ea80000300800 */
[----:B------:R-:W3:Y:S01]  /*92650*/  LDL.LU R11, [R1+0x1e28] ;  /* 0x001e2800010b7983 */ /* 0x000ee20000300800 */
[----:B------:R-:W-:-:S03]  /*92660*/  IMAD.MOV.U32 R25, RZ, RZ, R0 ;  /* 0x000000ffff197224 */ /* 0x000fc600078e0000 */
[----:B---3--:R-:W-:Y:S04]  /*92670*/  STL.64 [R1+0xa8a0], R10 ;  /* 0x00a8a00a01007387 */ /* 0x008fe80000100a00 */
        /* <DEDUP_REMOVED lines=14> */
[----:B------:R-:W4:Y:S04]  /*92760*/  LDL.LU R6, [R1+0x1e34] ;  /* 0x001e340001067983 */ /* 0x000f280000300800 */
[----:B------:R-:W4:Y:S04]  /*92770*/  LDL.LU R7, [R1+0x1e40] ;  /* 0x001e400001077983 */ /* 0x000f280000300800 */
[----:B------:R-:W4:Y:S04]  /*92780*/  LDL.LU R0, [R1+0x1e3c] ;  /* 0x001e3c0001007983 */ /* 0x000f280000300800 */
[----:B------:R-:W2:Y:S04]  /*92790*/  LDL.LU.64 R22, [R1+0xa938] ;  /* 0x00a9380001167983 */ /* 0x000ea80000300a00 */
[----:B------:R-:W2:Y:S04]  /*927a0*/  LDL.LU.64 R20, [R1+0xa930] ;  /* 0x00a9300001147983 */ /* 0x000ea80000300a00 */
        /* <DEDUP_REMOVED lines=74> */
[----:B--2---:R-:W-:-:S03]  /*92c50*/  IMAD R4, R4, 0x100, R11 ;  /* 0x0000010004047824 */ /* 0x004fc600078e020b */
[----:B------:R-:W3:Y:S01]  /*92c60*/  LDL.LU R11, [R1+0xa890] ;  /* 0x00a89000010b7983 */ /* 0x000ee20000300800 */
[----:B----4-:R-:W-:Y:S01]  /*92c70*/  IMAD R5, R5, 0x100, R28 ;  /* 0x0000010005057824 */ /* 0x010fe200078e021c */
[----:B------:R-:W-:Y:S02]  /*92c80*/  F2FP.F16.E4M3.UNPACK_B R4, R4 ;  /* 0x00000004ff04723e */ /* 0x000fe400020006ff */
[----:B------:R-:W-:Y:S02]  /*92c90*/  STL [R1+0xa7ac], R10 ;  /* 0x00a7ac0a01007387 */ /* 0x000fe40000100800 */
[----:B------:R-:W-:Y:S01]  /*92ca0*/  F2FP.F16.E4M3.UNPACK_B R5, R5 ;  /* 0x00000005ff05723e */ /* 0x000fe200020006ff */
[----:B---3--:R-:W-:Y:S06]  /*92cb0*/  HMMA.16816.F32 R16, R12, R10, R16 ;  /* 0x0000000a0c10723c */ /* 0x008fec0000001810 */
[----:B------:R-:W-:-:S15]  /*92cc0*/  STL [R1+0xa7a8], R11 ;  /* 0x00a7a80b01007387 */ /* 0x000fde0000100800 */
[----:B------:R-:W-:-:S02]  /*92cd0*/  NOP ;  /* 0x0000000000007918 */ /* 0x000fc40000000000 */
[----:B------:R-:W-:Y:S04]  /*92ce0*/  STL.64 [R1+0x130], R16 ;  /* 0x0001301001007387 */ /* 0x000fe80000100a00 */
[----:B------:R0:W-:Y:S04]  /*92cf0*/  STL.64 [R1+0x138], R18 ;  /* 0x0001381201007387 */ /* 0x0001e80000100a00 */
[----:B------:R-:W-:Y:S04]  /*92d00*/  STL.64 [R1+0xa878], R4 ;  /* 0x00a8780401007387 */ /* 0x000fe80000100a00 */
[----:B------:R-:W-:Y:S01]  /*92d10*/  STL [R1+0xa7b4], R8 ;  /* 0x00a7b40801007387 */ /* 0x000fe20000100800 */
[C---:B0-----:R-:W-:Y:S06]  /*92d20*/  HMMA.16816.F32 R16, R12.reuse, R8, R20 ;  /* 0x000000080c10723c */ /* 0x041fec0000001814 */
[----:B------:R0:W-:Y:S02]  /*92d30*/  STL [R1+0xa7b0], R9 ;  /* 0x00a7b00901007387 */ /* 0x0001e40000100800 */
[----:B0-----:R-:W-:-:S15]  /*92d40*/  HMMA.16816.F32 R8, R12, R2, R24 ;  /* 0x000000020c08723c */ /* 0x001fde0000001818 */
        /* <DEDUP_REMOVED lines=18> */
[----:B--2---:R0:W-:Y:S04]  /*92e70*/  STL.64 [R1+0xa830], R20 ;  /* 0x00a8301401007387 */ /* 0x0041e80000100a00 */
[----:B------:R-:W2:Y:S04]  /*92e80*/  LDL.LU R22, [R1+0x978] ;  /* 0x0009780001167983 */ /* 0x000ea80000300800 */
[----:B------:R-:W2:Y:S04]  /*92e90*/  LDL.LU R23, [R1+0x97c] ;  /* 0x00097c0001177983 */ /* 0x000ea80000300800 */
[----:B0-----:R-:W3:Y:S04]  /*92ea0*/  LDL.64 R20, [R1+0x8] ;  /* 0x0000080001147983 */ /* 0x001ee80000100a00 */
        /* <DEDUP_REMOVED lines=22> */
[----:B0-----:R-:W4:Y:S04]  /*93010*/  LDL.LU R20, [R1+0x910] ;  /* 0x0009100001147983 */ /* 0x001f280000300800 */
[----:B------:R-:W4:Y:S04]  /*93020*/  LDL.LU R21, [R1+0x914] ;  /* 0x0009140001157983 */ /* 0x000f280000300800 */
[----:B------:R-:W4:Y:S04]  /*93030*/  LDL.LU R22, [R1+0x918] ;  /* 0x0009180001167983 */ /* 0x000f280000300800 */
[----:B------:R-:W4:Y:S04]  /*93040*/  LDL.LU R23, [R1+0x91c] ;  /* 0x00091c0001177983 */ /* 0x000f280000300800 */
[----:B------:R-:W2:Y:S04]  /*93050*/  LDL.64 R8, [R1+0x18] ;  /* 0x0000180001087983 */ /* 0x000ea80000100a00 */
[----:B------:R-:W3:Y:S04]  /*93060*/  LDL.64 R28, [R1] ;  /* 0x00000000011c7983 */ /* 0x000ee80000100a00 */
        /* <DEDUP_REMOVED lines=10> */
[----:B------:R-:W4:Y:S04]  /*93110*/  LDL.LU R16, [R1+0x9c0] ;  /* 0x0009c00001107983 */ /* 0x000f280000300800 */
[----:B------:R-:W4:Y:S04]  /*93120*/  LDL.LU R17, [R1+0x9c4] ;  /* 0x0009c40001117983 */ /* 0x000f280000300800 */
[----:B------:R-:W3:Y:S04]  /*93130*/  LDL.LU R18, [R1+0x9c8] ;  /* 0x0009c80001127983 */ /* 0x000ee80000300800 */
[----:B------:R-:W3:Y:S01]  /*93140*/  LDL.LU R19, [R1+0x9cc] ;  /* 0x0009cc0001137983 */ /* 0x000ee20000300800 */
[----:B------:R-:W-:Y:S01]  /*93150*/  HMMA.16816.F32 R12, R12, R4, R20 ;  /* 0x000000040c0c723c */ /* 0x000fe20000001814 */
[----:B------:R-:W-:-:S05]  /*93160*/  IMAD R7, R0, 0x100, R7 ;  /* 0x0000010000077824 */ /* 0x000fca00078e0207 */
[----:B------:R-:W-:Y:S02]  /*93170*/  IMAD.MOV.U32 R10, RZ, RZ, R4 ;  /* 0x000000ffff0a7224 */ /* 0x000fe400078e0004 */
[----:B------:R-:W-:Y:S01]  /*93180*/  IMAD.MOV.U32 R0, RZ, RZ, R5 ;  /* 0x000000ffff007224 */ /* 0x000fe200078e0005 */
[----:B---3--:R-:W-:Y:S04]  /*93190*/  STL.64 [R1+0xa7e0], R18 ;  /* 0x00a7e01201007387 */ /* 0x008fe80000100a00 */
[----:B----4-:R0:W-:Y:S04]  /*931a0*/  STL.64 [R1+0xa7d8], R16 ;  /* 0x00a7d81001007387 */ /* 0x0101e80000100a00 */
[----:B0-----:R-:W3:Y:S04]  /*931b0*/  LDL.LU R16, [R1+0x9b0] ;  /* 0x0009b00001107983 */ /* 0x001ee80000300800 */
[----:B------:R-:W3:Y:S04]  /*931c0*/  LDL.LU R17, [R1+0x9b4] ;  /* 0x0009b40001117983 */ /* 0x000ee80000300800 */
[----:B------:R-:W3:Y:S04]  /*931d0*/  LDL.LU R18, [R1+0x9b8] ;  /* 0x0009b80001127983 */ /* 0x000ee80000300800 */
[----:B------:R-:W3:Y:S04]  /*931e0*/  LDL.LU R19, [R1+0x9bc] ;  /* 0x0009bc0001137983 */ /* 0x000ee80000300800 */
[----:B------:R-:W-:Y:S04]  /*931f0*/  STL [R1+0xa7bc], R2 ;  /* 0x00a7bc0201007387 */ /* 0x000fe80000100800 */
[----:B------:R0:W-:Y:S04]  /*93200*/  STL [R1+0xa7b8], R3 ;  /* 0x00a7b80301007387 */ /* 0x0001e80000100800 */
[----:B0-----:R-:W4:Y:S04]  /*93210*/  LDL.64 R2, [R1+0x10] ;  /* 0x0000100001027983 */ /* 0x001f280000100a00 */
[----:B------:R-:W2:Y:S04]  /*93220*/  LDL.LU.64 R22, [R1+0xa888] ;  /* 0x00a8880001167983 */ /* 0x000ea80000300a00 */
[----:B------:R-:W2:Y:S04]  /*93230*/  LDL.LU.64 R20, [R1+0xa880] ;  /* 0x00a8800001147983 */ /* 0x000ea80000300a00 */
[----:B------:R-:W-:Y:S04]  /*93240*/  STL.64 [R1+0x120], R12 ;  /* 0x0001200c01007387 */ /* 0x000fe80000100a00 */
[----:B------:R0:W-:Y:S04]  /*93250*/  STL.64 [R1+0x128], R14 ;  /* 0x0001280e01007387 */ /* 0x0001e80000100a00 */
[----:B------:R-:W2:Y:S04]  /*93260*/  LDL.LU.64 R4, [R1+0xa878] ;  /* 0x00a8780001047983 */ /* 0x000ea80000300a00 */
[----:B0-----:R-:W2:Y:S01]  /*93270*/  LDL.64 R14, [R1+0x28] ;  /* 0x00002800010e7983 */ /* 0x001ea20000100a00 */
[----:B------:R-:W-:-:S02]  /*93280*/  F2FP.F16.E4M3.UNPACK_B R6, R6 ;  /* 0x00000006ff06723e */ /* 0x000fc400020006ff */
[----:B------:R-:W-:Y:S01]  /*93290*/  F2FP.F16.E4M3.UNPACK_B R7, R7 ;  /* 0x00000007ff07723e */ /* 0x000fe200020006ff */
[----:B------:R-:W-:Y:S06]  /*932a0*/  STL [R1+0xa7c0], R10 ;  /* 0x00a7c00a01007387 */ /* 0x000fec0000100800 */
        /* <DEDUP_REMOVED lines=17> */
[----:B------:R-:W4:Y:S01]  /*933c0*/  LDL.LU.64 R20, [R1+0xa848] ;  /* 0x00a8480001147983 */ /* 0x000f220000300a00 */
[----:B------:R-:W-:-:S02]  /*933d0*/  IMAD.MOV.U32 R12, RZ, RZ, R14 ;  /* 0x000000ffff0c7224 */ /* 0x000fc400078e000e */
[----:B------:R-:W-:Y:S02]  /*933e0*/  IMAD.MOV.U32 R11, RZ, RZ, R15 ;  /* 0x000000ffff0b7224 */ /* 0x000fe400078e000f */
[----:B------:R-:W-:Y:S02]  /*933f0*/  IMAD.MOV.U32 R14, RZ, RZ, R8 ;  /* 0x000000ffff0e7224 */ /* 0x000fe400078e0008 */
[----:B------:R-:W-:Y:S01]  /*93400*/  IMAD.MOV.U32 R15, RZ, RZ, R3 ;  /* 0x000000ffff0f7224 */ /* 0x000fe200078e0003 */
[----:B----4-:R-:W-:Y:S06]  /*93410*/  HMMA.16816.F32 R24, R4, R20, R24 ;  /* 0x000000140418723c */ /* 0x010fec0000001818 */
[----:B------:R-:W-:-:S02]  /*93420*/  IMAD.MOV.U32 R3, RZ, RZ, R20 ;  /* 0x000000ffff037224 */ /* 0x000fc400078e0014 */
[----:B------:R-:W-:-:S15]  /*93430*/  IMAD.MOV.U32 R8, RZ, RZ, R21 ;  /* 0x000000ffff087224 */ /* 0x000fde00078e0015 */
[----:B------:R-:W-:Y:S04]  /*93440*/  STL.64 [R1+0xe0], R24 ;  /* 0x0000e01801007387 */ /* 0x000fe80000100a00 */
[----:B------:R0:W-:Y:S04]  /*93450*/  STL.64 [R1+0xe8], R26 ;  /* 0x0000e81a01007387 */ /* 0x0001e80000100a00 */
[----:B0-----:R-:W4:Y:S04]  /*93460*/  LDL.LU.64 R26, [R1+0xa840] ;  /* 0x00a84000011a7983 */ /* 0x001f280000300a00 */
[----:B------:R-:W4:Y:S04]  /*93470*/  LDL.LU.64 R24, [R1+0xa838] ;  /* 0x00a8380001187983 */ /* 0x000f280000300a00 */
        /* <DEDUP_REMOVED lines=11> */
[----:B------:R-:W4:Y:S02]  /*93530*/  LDL.LU.64 R28, [R1+0xa818] ;  /* 0x00a81800011c7983 */ /* 0x000f240000300a00 */
[----:B----4-:R-:W-:-:S15]  /*93540*/  HMMA.16816.F32 R24, R4, R28, R24 ;  /* 0x0000001c0418723c */ /* 0x010fde0000001818 */
[----:B------:R-:W-:-:S08]  /*93550*/  NOP ;  /* 0x0000000000007918 */ /* 0x000fd00000000000 */
        /* <DEDUP_REMOVED lines=15> */
[----:B------:R-:W2:Y:S04]  /*93650*/  LDL.LU.64 R20, [R1+0xa7e8] ;  /* 0x00a7e80001147983 */ /* 0x000ea80000300a00 */
[----:B------:R-:W-:Y:S04]  /*93660*/  STL.64 [R1+0xa6f0], R26 ;  /* 0x00a6f01a01007387 */ /* 0x000fe80000100a00 */
[----:B------:R0:W-:Y:S04]  /*93670*/  STL.64 [R1+0xa6e8], R24 ;  /* 0x00a6e81801007387 */ /* 0x0001e80000100a00 */
[----:B0-----:R-:W4:Y:S04]  /*93680*/  LDL.LU R24, [R1+0x9e0] ;  /* 0x0009e00001187983 */ /* 0x001f280000300800 */
[----:B------:R-:W4:Y:S04]  /*93690*/  LDL.LU R25, [R1+0x9e4] ;  /* 0x0009e40001197983 */ /* 0x000f280000300800 */
[----:B------:R-:W4:Y:S04]  /*936a0*/  LDL.LU R26, [R1+0x9e8] ;  /* 0x0009e800011a7983 */ /* 0x000f280000300800 */
        /* <DEDUP_REMOVED lines=25> */
[----:B------:R-:W-:Y:S01]  /*93840*/  IMAD.MOV.U32 R27, RZ, RZ, R2 ;  /* 0x000000ffff1b7224 */ /* 0x000fe200078e0002 */
[----:B------:R-:W2:-:S13]  /*93850*/  LDL.LU R10, [R1+0xa7c0] ;  /* 0x00a7c000010a7983 */ /* 0x000e9a0000300800 */
[----:B------:R0:W-:Y:S04]  /*93860*/  STL.64 [R1+0x60], R20 ;  /* 0x0000601401007387 */ /* 0x0001e80000100a00 */
[----:B------:R1:W-:Y:S04]  /*93870*/  STL.64 [R1+0x68], R22 ;  /* 0x0000681601007387 */ /* 0x0003e80000100a00 */
[----:B------:R-:W3:Y:S04]  /*93880*/  LDL.LU R2, [R1+0xa7bc] ;  /* 0x00a7bc0001027983 */ /* 0x000ee80000300800 */
[----:B------:R-:W-:Y:S04]  /*93890*/  STL.64 [R1+0xa708], R26 ;  /* 0x00a7081a01007387 */ /* 0x000fe80000100a00 */
[----:B0-----:R-:W4:Y:S04]  /*938a0*/  LDL.LU R20, [R1+0xa90] ;  /* 0x000a900001147983 */ /* 0x001f280000300800 */
[----:B------:R-:W4:Y:S04]  /*938b0*/  LDL.LU R21, [R1+0xa94] ;  /* 0x000a940001157983 */ /* 0x000f280000300800 */
[----:B-1----:R-:W2:Y:S04]  /*938c0*/  LDL.LU R22, [R1+0xa98] ;  /* 0x000a980001167983 */ /* 0x002ea80000300800 */
[----:B------:R-:W2:Y:S01]  /*938d0*/  LDL.LU R23, [R1+0xa9c] ;  /* 0x000a9c0001177983 */ /* 0x000ea20000300800 */
[----:B------:R-:W-:-:S02]  /*938e0*/  IMAD.MOV.U32 R24, RZ, RZ, R3 ;  /* 0x000000ffff187224 */ /* 0x000fc400078e0003 */
[----:B------:R-:W-:Y:S01]  /*938f0*/  IMAD.MOV.U32 R25, RZ, RZ, R8 ;  /* 0x000000ffff197224 */ /* 0x000fe200078e0008 */
[----:B------:R-:W3:Y:S04]  /*93900*/  LDL.LU R3, [R1+0xa7b8] ;  /* 0x00a7b80001037983 */ /* 0x000ee80000300800 */
[----:B------:R-:W3:Y:S04]  /*93910*/  LDL.LU R8, [R1+0xa7b4] ;  /* 0x00a7b40001087983 */ /* 0x000ee80000300800 */
[----:B------:R-:W-:Y:S04]  /*93920*/  STL.64 [R1+0xa720], R24 ;  /* 0x00a7201801007387 */ /* 0x000fe80000100a00 */
[----:B--2---:R-:W-:Y:S04]  /*93930*/  STL.64 [R1+0xa700], R22 ;  /* 0x00a7001601007387 */ /* 0x004fe80000100a00 */
[----:B----4-:R0:W-:Y:S04]  /*93940*/  STL.64 [R1+0xa6f8], R20 ;  /* 0x00a6f81401007387 */ /* 0x0101e80000100a00 */
[----:B0-----:R-:W2:Y:S04]  /*93950*/  LDL.LU R20, [R1+0xa70] ;  /* 0x000a700001147983 */ /* 0x001ea80000300800 */
[----:B------:R-:W2:Y:S04]  /*93960*/  LDL.LU R21, [R1+0xa74] ;  /* 0x000a740001157983 */ /* 0x000ea80000300800 */
[----:B------:R-:W4:Y:S04]  /*93970*/  LDL.LU R22, [R1+0xa78] ;  /* 0x000a780001167983 */ /* 0x000f280000300800 */
[----:B------:R-:W4:Y:S01]  /*93980*/  LDL.LU R23, [R1+0xa7c] ;  /* 0x000a7c0001177983 */ /* 0x000f220000300800 */
[----:B------:R-:W-:-:S02]  /*93990*/  IMAD.MOV.U32 R26, RZ, RZ, R9 ;  /* 0x000000ffff1a7224 */ /* 0x000fc400078e0009 */
[----:B------:R-:W-:Y:S01]  /*939a0*/  IMAD.MOV.U32 R27, RZ, RZ, R15 ;  /* 0x000000ffff1b7224 */ /* 0x000fe200078e000f */
[----:B------:R-:W3:Y:S04]  /*939b0*/  LDL.LU R9, [R1+0xa7b0] ;  /* 0x00a7b00001097983 */ /* 0x000ee80000300800 */
[----:B------:R-:W-:Y:S04]  /*939c0*/  STL.64 [R1+0xa738], R26 ;  /* 0x00a7381a01007387 */ /* 0x000fe80000100a00 */
[----:B----4-:R-:W-:Y:S04]  /*939d0*/  STL.64 [R1+0xa718], R22 ;  /* 0x00a7181601007387 */ /* 0x010fe80000100a00 */
[----:B--2---:R0:W-:Y:S04]  /*939e0*/  STL.64 [R1+0xa710], R20 ;  /* 0x00a7101401007387 */ /* 0x0041e80000100a00 */
[----:B0-----:R-:W2:Y:S04]  /*939f0*/  LDL.LU R20, [R1+0xa60] ;  /* 0x000a600001147983 */ /* 0x001ea80000300800 */
[----:B------:R-:W2:Y:S04]  /*93a00*/  LDL.LU R21, [R1+0xa64] ;  /* 0x000a640001157983 */ /* 0x000ea80000300800 */
[----:B------:R-:W4:Y:S04]  /*93a10*/  LDL.LU R22, [R1+0xa68] ;  /* 0x000a680001167983 */ /* 0x000f280000300800 */
[----:B------:R-:W4:Y:S01]  /*93a20*/  LDL.LU R23, [R1+0xa6c] ;  /* 0x000a6c0001177983 */ /* 0x000f220000300800 */
[----:B------:R-:W-:-:S02]  /*93a30*/  IMAD.MOV.U32 R24, RZ, RZ, R14 ;  /* 0x000000ffff187224 */ /* 0x000fc400078e000e */
[----:B------:R-:W-:-:S05]  /*93a40*/  IMAD.MOV.U32 R25, RZ, RZ, R13 ;  /* 0x000000ffff197224 */ /* 0x000fca00078e000d */
        /* <DEDUP_REMOVED lines=8> */
[----:B------:R-:W-:Y:S02]  /*93ad0*/  IMAD.MOV.U32 R27, RZ, RZ, R11 ;  /* 0x000000ffff1b7224 */ /* 0x000fe400078e000b */
[----:B------:R-:W-:Y:S02]  /*93ae0*/  IMAD.MOV.U32 R24, RZ, RZ, R10 ;  /* 0x000000ffff187224 */ /* 0x000fe400078e000a */
[----:B------:R-:W-:Y:S01]  /*93af0*/  IMAD.MOV.U32 R25, RZ, RZ, R0 ;  /* 0x000000ffff197224 */ /* 0x000fe200078e0000 */
[----:B------:R-:W-:Y:S04]  /*93b00*/  STL.64 [R1+0xa780], R26 ;  /* 0x00a7801a01007387 */ /* 0x000fe80000100a00 */
[----:B------:R-:W-:Y:S04]  /*93b10*/  STL.64 [R1+0xa778], R24 ;  /* 0x00a7781801007387 */ /* 0x000fe80000100a00 */
        /* <DEDUP_REMOVED lines=72> */
[----:B------:R-:W4:Y:S01]  /*93fa0*/  LDL.LU.64 R24, [R1+0xa778] ;  /* 0x00a7780001187983 */ /* 0x000f220000300a00 */
[----:B---3--:R-:W-:-:S02]  /*93fb0*/  IMAD R14, R14, 0x100, R10 ;  /* 0x000001000e0e7824 */ /* 0x008fc400078e020a */
[----:B------:R-:W-:Y:S01]  /*93fc0*/  IMAD R15, R0, 0x100, R15 ;  /* 0x00000100000f7824 */ /* 0x000fe200078e020f */
[----:B------:R-:W-:Y:S02]  /*93fd0*/  F2FP.F16.E4M3.UNPACK_B R12, R12 ;  /* 0x0000000cff0c723e */ /* 0x000fe400020006ff */
[----:B------:R-:W-:Y:S01]  /*93fe0*/  F2FP.F16.E4M3.UNPACK_B R13, R13 ;  /* 0x0000000dff0d723e */ /* 0x000fe200020006ff */
[----:B----4-:R-:W-:Y:S01]  /*93ff0*/  HMMA.16816.F32 R4, R4, R24, R20 ;  /* 0x000000180404723c */ /* 0x010fe20000001814 */
[----:B------:R-:W2:Y:S04]  /*94000*/  LDL.LU.64 R22, [R1+0xa770] ;  /* 0x00a7700001167983 */ /* 0x000ea80000300a00 */
[----:B------:R-:W2:Y:S01]  /*94010*/  LDL.LU.64 R20, [R1+0xa768] ;  /* 0x00a7680001147983 */ /* 0x000ea20000300a00 */
[----:B------:R-:W-:-:S02]  /*94020*/  F2FP.F16.E4M3.UNPACK_B R14, R14 ;  /* 0x0000000eff0e723e */ /* 0x000fc400020006ff */
[----:B------:R-:W-:-:S15]  /*94030*/  F2FP.F16.E4M3.UNPACK_B R15, R15 ;  /* 0x0000000fff0f723e */ /* 0x000fde00020006ff */
        /* <DEDUP_REMOVED lines=40> */
[----:B0-----:R-:W2:Y:S04]  /*942c0*/  LDL.LU.64 R26, [R1+0xa6f0] ;  /* 0x00a6f000011a7983 */ /* 0x001ea80000300a00 */
[----:B------:R-:W4:Y:S01]  /*942d0*/  LDL.LU.64 R24, [R1+0xa6e8] ;  /* 0x00a6e80001187983 */ /* 0x000f220000300a00 */
[----:B---3--:R-:W-:Y:S03]  /*942e0*/  HMMA.16816.F32 R4, R12, R28, R4 ;  /* 0x0000001c0c04723c */ /* 0x008fe60000001804 */
[----:B------:R-:W3:-:S15]  /*942f0*/  LDL.LU R9, [R1+0x1e78] ;  /* 0x001e780001097983 */ /* 0x000ede0000300800 */
[----:B------:R-:W-:-:S05]  /*94300*/  NOP ;  /* 0x0000000000007918 */ /* 0x000fca0000000000 */
[----:B------:R-:W-:Y:S04]  /*94310*/  STL.64 [R1+0x4f0], R4 ;  /* 0x0004f00401007387 */ /* 0x000fe80000100a00 */
[----:B------:R0:W-:Y:S04]  /*94320*/  STL.64 [R1+0x4f8], R6 ;  /* 0x0004f80601007387 */ /* 0x0001e80000100a00 */
[----:B0-----:R-:W3:Y:S04]  /*94330*/  LDL.LU R6, [R1+0x1e74] ;  /* 0x001e740001067983 */ /* 0x001ee80000300800 */
[----:B------:R-:W3:Y:S04]  /*94340*/  LDL.LU R7, [R1+0x1e80] ;  /* 0x001e800001077983 */ /* 0x000ee80000300800 */
[----:B------:R-:W3:Y:S01]  /*94350*/  LDL.LU R0, [R1+0x1e7c] ;  /* 0x001e7c0001007983 */ /* 0x000ee20000300800 */
[C---:B--2---:R-:W-:Y:S06]  /*94360*/  HMMA.16816.F32 R20, R12.reuse, R26, R20 ;  /* 0x0000001a0c14723c */ /* 0x044fec0000001814 */
[----:B----4-:R-:W-:-:S15]  /*94370*/  HMMA.16816.F32 R16, R12, R24, R16 ;  /* 0x000000180c10723c */ /* 0x010fde0000001810 */
[----:B------:R-:W-:-:S02]  /*94380*/  NOP ;  /* 0x0000000000007918 */ /* 0x000fc40000000000 */
[----:B------:R-:W-:Y:S04]  /*94390*/  STL.64 [R1+0x560], R20 ;  /* 0x0005601401007387 */ /* 0x000fe80000100a00 */
[----:B------:R0:W-:Y:S04]  /*943a0*/  STL.64 [R1+0x568], R22 ;  /* 0x0005681601007387 */ /* 0x0001e80000100a00 */
[----:B0-----:R-:W2:Y:S04]  /*943b0*/  LDL.LU.64 R22, [R1+0xa6e0] ;  /* 0x00a6e00001167983 */ /* 0x001ea80000300a00 */
[----:B------:R-:W4:Y:S04]  /*943c0*/  LDL.LU.64 R20, [R1+0xa6d8] ;  /* 0x00a6d80001147983 */ /* 0x000f280000300a00 */
[----:B------:R0:W-:Y:S04]  /*943d0*/  STL.64 [R1+0x590], R16 ;  /* 0x0005901001007387 */ /* 0x0001e80000100a00 */
[----:B------:R1:W-:Y:S04]  /*943e0*/  STL.64 [R1+0x598], R18 ;  /* 0x0005981201007387 */ /* 0x0003e80000100a00 */
[----:B0-----:R-:W3:Y:S04]  /*943f0*/  LDL.LU R16, [R1+0xac0] ;  /* 0x000ac00001107983 */ /* 0x001ee80000300800 */
[----:B------:R-:W3:Y:S04]  /*94400*/  LDL.LU R17, [R1+0xac4] ;  /* 0x000ac40001117983 */ /* 0x000ee80000300800 */
[----:B-1----:R-:W2:Y:S04]  /*94410*/  LDL.LU R18, [R1+0xac8] ;  /* 0x000ac80001127983 */ /* 0x002ea80000300800 */
        /* <DEDUP_REMOVED lines=9> */
[----:B------:R-:W3:Y:S04]  /*944b0*/  LDL.LU R11, [R1+0x1e70] ;  /* 0x001e7000010b7983 */ /* 0x000ee80000300800 */
        /* <DEDUP_REMOVED lines=13> */
[----:B------:R0:W-:Y:S04]  /*94590*/  STL.64 [R1+0xa5e8], R26 ;  /* 0x00a5e81a01007387 */ /* 0x0001e80000100a00 */
[----:B0-----:R-:W4:Y:S04]  /*945a0*/  LDL.64 R26, [R1+0x20] ;  /* 0x00002000011a7983 */ /* 0x001f280000100a00 */
[----:B------:R0:W-:Y:S01]  /*945b0*/  STL.64 [R1+0xa5e0], R24 ;  /* 0x00a5e01801007387 */ /* 0x0001e20000100a00 */
[C---:B------:R-:W-:Y:S03]  /*945c0*/  HMMA.16816.F32 R16, R12.reuse, R22, R16 ;  /* 0x000000160c10723c */ /* 0x040fe60000001810 */
[----:B----4-:R1:W-:Y:S04]  /*945d0*/  STL.64 [R1+0xa670], R26 ;  /* 0x00a6701a01007387 */ /* 0x0103e80000100a00 */
[----:B0-----:R-:W4:Y:S04]  /*945e0*/  LDL.LU R24, [R1+0xb00] ;  /* 0x000b000001187983 */ /* 0x001f280000300800 */
[----:B------:R-:W4:Y:S04]  /*945f0*/  LDL.LU R25, [R1+0xb04] ;  /* 0x000b040001197983 */ /* 0x000f280000300800 */
[----:B-1----:R-:W2:Y:S04]  /*94600*/  LDL.LU R26, [R1+0xb08] ;  /* 0x000b0800011a7983 */ /* 0x002ea80000300800 */
        /* <DEDUP_REMOVED lines=16> */
[----:B------:R-:W3:Y:S04]  /*94710*/  LDL.LU.64 R16, [R1+0xa6b8] ;  /* 0x00a6b80001107983 */ /* 0x000ee80000300a00 */
[----:B------:R-:W-:Y:S04]  /*94720*/  STL.64 [R1+0xa5c8], R22 ;  /* 0x00a5c81601007387 */ /* 0x000fe80000100a00 */
[----:B------:R0:W-:Y:S04]  /*94730*/  STL.64 [R1+0xa5c0], R20 ;  /* 0x00a5c01401007387 */ /* 0x0001e80000100a00 */
[----:B0-----:R-:W2:Y:S04]  /*94740*/  LDL.LU R20, [R1+0xb10] ;  /* 0x000b100001147983 */ /* 0x001ea80000300800 */
[----:B------:R-:W2:Y:S04]  /*94750*/  LDL.LU R21, [R1+0xb14] ;  /* 0x000b140001157983 */ /* 0x000ea80000300800 */
        /* <DEDUP_REMOVED lines=20> */
[----:B---3--:R-:W-:-:S02]  /*948a0*/  IMAD R4, R4, 0x100, R10 ;  /* 0x0000010004047824 */ /* 0x008fc400078e020a */
[----:B------:R-:W-:Y:S01]  /*948b0*/  IMAD R5, R5, 0x100, R11 ;  /* 0x0000010005057824 */ /* 0x000fe200078e020b */
[----:B------:R-:W2:Y:S04]  /*948c0*/  LDL.LU R10, [R1+0xa694] ;  /* 0x00a69400010a7983 */ /* 0x000ea80000300800 */
        /* <DEDUP_REMOVED lines=8> */
[----:B------:R-:W2:Y:S02]  /*94950*/  LDL.LU R9, [R1+0xa678] ;  /* 0x00a6780001097983 */ /* 0x000ea40000300800 */
[----:B--2---:R-:W-:-:S15]  /*94960*/  HMMA.16816.F32 R24, R12, R8, R24 ;  /* 0x000000080c18723c */ /* 0x004fde0000001818 */
[----:B------:R-:W-:-:S08]  /*94970*/  NOP ;  /* 0x0000000000007918 */ /* 0x000fd00000000000 */
[----:B------:R-:W-:Y:S04]  /*94980*/  STL.64 [R1+0x700], R24 ;  /* 0x0007001801007387 */ /* 0x000fe80000100a00 */
[----:B------:R0:W-:Y:S04]  /*94990*/  STL.64 [R1+0x708], R26 ;  /* 0x0007081a01007387 */ /* 0x0001e80000100a00 */
[----:B0-----:R-:W2:Y:S01]  /*949a0*/  LDL.LU.64 R26, [R1+0xa670] ;  /* 0x00a67000011a7983 */ /* 0x001ea20000300a00 */
[----:B------:R-:W-:Y:S03]  /*949b0*/  HMMA.16816.F32 R16, R12, R2, R16 ;  /* 0x000000020c10723c */ /* 0x000fe60000001810 */
[----:B------:R-:W-:Y:S04]  /*949c0*/  STL.64 [R1+0xa588], R10 ;  /* 0x00a5880a01007387 */ /* 0x000fe80000100a00 */
[----:B------:R-:W-:Y:S01]  /*949d0*/  STL.64 [R1+0xa580], R8 ;  /* 0x00a5800801007387 */ /* 0x000fe20000100a00 */
[----:B------:R-:W-:-:S15]  /*949e0*/  IMAD R7, R0, 0x100, R7 ;  /* 0x0000010000077824 */ /* 0x000fde00078e0207 */
[----:B------:R0:W-:Y:S04]  /*949f0*/  STL.64 [R1+0x730], R16 ;  /* 0x0007301001007387 */ /* 0x0001e80000100a00 */
[----:B------:R1:W-:Y:S04]  /*94a00*/  STL.64 [R1+0x738], R18 ;  /* 0x0007381201007387 */ /* 0x0003e80000100a00 */
[----:B0-----:R-:W3:Y:S01]  /*94a10*/  LDL.LU R16, [R1+0xc10] ;  /* 0x000c100001107983 */ /* 0x001ee20000300800 */
[----:B--2---:R-:W-:Y:S06]  /*94a20*/  HMMA.16816.F32 R8, R12, R26, R20 ;  /* 0x0000001a0c08723c */ /* 0x004fec0000001814 */
[----:B------:R-:W-:-:S15]  /*94a30*/  IMAD.MOV.U32 R0, RZ, RZ, R27 ;  /* 0x000000ffff007224 */ /* 0x000fde00078e001b */
[----:B------:R-:W-:-:S02]  /*94a40*/  NOP ;  /* 0x0000000000007918 */ /* 0x000fc40000000000 */
[----:B------:R-:W-:Y:S04]  /*94a50*/  STL.64 [R1+0x720], R8 ;  /* 0x0007200801007387 */ /* 0x000fe80000100a00 */
[----:B------:R-:W-:Y:S04]  /*94a60*/  STL.64 [R1+0x728], R10 ;  /* 0x0007280a01007387 */ /* 0x000fe80000100a00 */
[----:B------:R-:W3:Y:S04]  /*94a70*/  LDL.LU R17, [R1+0xc14] ;  /* 0x000c140001117983 */ /* 0x000ee80000300800 */
[----:B-1----:R-:W2:Y:S04]  /*94a80*/  LDL.LU R18, [R1+0xc18] ;  /* 0x000c180001127983 */ /* 0x002ea80000300800 */
        /* <DEDUP_REMOVED lines=9> */
[----:B----4-:R0:W-:Y:S04]  /*94b20*/  STL.64 [R1+0xa5f8], R26 ;  /* 0x00a5f81a01007387 */ /* 0x0101e80000100a00 */
[----:B0-----:R-:W4:Y:S04]  /*94b30*/  LDL R26, [R1] ;  /* 0x00000000011a7983 */ /* 0x001f280000100800 */
[----:B------:R-:W4:Y:S04]  /*94b40*/  LDL R27, [R1+0x4] ;  /* 0x00000400011b7983 */ /* 0x000f280000100800 */
[----:B--2---:R0:W-:Y:S04]  /*94b50*/  STL.64 [R1+0xa5f0], R24 ;  /* 0x00a5f01801007387 */ /* 0x0041e80000100a00 */
[----:B0-----:R-:W2:Y:S04]  /*94b60*/  LDL R24, [R1+0x8] ;  /* 0x0000080001187983 */ /* 0x001ea80000100800 */
[----:B------:R-:W2:Y:S04]  /*94b70*/  LDL R25, [R1+0xc] ;  /* 0x00000c0001197983 */ /* 0x000ea80000100800 */
[----:B----4-:R-:W-:Y:S04]  /*94b80*/  STL.64 [R1+0xa610], R26 ;  /* 0x00a6101a01007387 */ /* 0x010fe80000100a00 */
[----:B--2---:R-:W-:Y:S04]  /*94b90*/  STL.64 [R1+0xa628], R24 ;  /* 0x00a6281801007387 */ /* 0x004fe80000100a00 */
[----:B---3--:R-:W-:Y:S04]  /*94ba0*/  STL.64 [R1+0xa5d8], R22 ;  /* 0x00a5d81601007387 */ /* 0x008fe80000100a00 */
[----:B------:R0:W-:Y:S04]  /*94bb0*/  STL.64 [R1+0xa5d0], R20 ;  /* 0x00a5d01401007387 */ /* 0x0001e80000100a00 */
[----:B0-----:R-:W2:Y:S04]  /*94bc0*/  LDL.LU R20, [R1+0xbb0] ;  /* 0x000bb00001147983 */ /* 0x001ea80000300800 */
[----:B------:R-:W2:Y:S04]  /*94bd0*/  LDL.LU R21, [R1+0xbb4] ;  /* 0x000bb40001157983 */ /* 0x000ea80000300800 */
[----:B------:R-:W3:Y:S04]  /*94be0*/  LDL.LU R22, [R1+0xbb8] ;  /* 0x000bb80001167983 */ /* 0x000ee80000300800 */
[----:B------:R-:W3:Y:S04]  /*94bf0*/  LDL.LU R23, [R1+0xbbc] ;  /* 0x000bbc0001177983 */ /* 0x000ee80000300800 */
[----:B------:R-:W4:Y:S04]  /*94c00*/  LDL R26, [R1+0x10] ;  /* 0x00001000011a7983 */ /* 0x000f280000100800 */
[----:B------:R-:W4:Y:S04]  /*94c10*/  LDL R27, [R1+0x14] ;  /* 0x00001400011b7983 */ /* 0x000f280000100800 */
[----:B----4-:R-:W-:Y:S04]  /*94c20*/  STL.64 [R1+0xa640], R26 ;  /* 0x00a6401a01007387 */ /* 0x010fe80000100a00 */
        /* <DEDUP_REMOVED lines=29> */
[----:B------:R-:W-:-:S02]  /*94e00*/  F2FP.F16.E4M3.UNPACK_B R4, R4 ;  /* 0x00000004ff04723e */ /* 0x000fc400020006ff */
[----:B------:R-:W-:Y:S01]  /*94e10*/  F2FP.F16.E4M3.UNPACK_B R5, R5 ;  /* 0x00000005ff05723e */ /* 0x000fe200020006ff */
        /* <DEDUP_REMOVED lines=12> */
[----:B------:R-:W3:Y:S04]  /*94ee0*/  LDL.LU R8, [R1+0xd10] ;  /* 0x000d100001087983 */ /* 0x000ee80000300800 */
[----:B------:R-:W3:Y:S04]  /*94ef0*/  LDL.LU R9, [R1+0xd14] ;  /* 0x000d140001097983 */ /* 0x000ee80000300800 */
[----:B------:R-:W2:Y:S04]  /*94f00*/  LDL.LU R10, [R1+0xd18] ;  /* 0x000d1800010a7983 */ /* 0x000ea80000300800 */
[----:B------:R-:W2:Y:S01]  /*94f10*/  LDL.LU R11, [R1+0xd1c] ;  /* 0x000d1c00010b7983 */ /* 0x000ea20000300800 */
[----:B------:R-:W-:-:S02]  /*94f20*/  F2FP.F16.E4M3.UNPACK_B R6, R6 ;  /* 0x00000006ff06723e */ /* 0x000fc400020006ff */
[----:B------:R-:W-:-:S07]  /*94f30*/  F2FP.F16.E4M3.UNPACK_B R7, R7 ;  /* 0x00000007ff07723e */ /* 0x000fce00020006ff */
[C---:B----4-:R-:W-:Y:S01]  /*94f40*/  HMMA.16816.F32 R24, R4.reuse, R26, R20 ;  /* 0x0000001a0418723c */ /* 0x050fe20000001814 */
        /* <DEDUP_REMOVED lines=10> */
[----:B------:R-:W2:Y:S04]  /*94ff0*/  LDL.LU.64 R22, [R1+0xa668] ;  /* 0x00a6680001167983 */ /* 0x000ea80000300a00 */
[----:B------:R-:W2:Y:S04]  /*95000*/  LDL.LU.64 R20, [R1+0xa660] ;  /* 0x00a6600001147983 */ /* 0x000ea80000300a00 */
        /* <DEDUP_REMOVED lines=91> */
[----:B------:R-:W2:Y:S04]  /*955c0*/  LDL.LU R19, [R1+0x1e90] ;  /* 0x001e900001137983 */ /* 0x000ea80000300800 */
[----:B------:R0:W-:Y:S01]  /*955d0*/  STL.64 [R1+0xa4a8], R16 ;  /* 0x00a4a81001007387 */ /* 0x0001e20000100a00 */
[----:B----4-:R-:W-:-:S02]  /*955e0*/  IMAD R12, R12, 0x100, R18 ;  /* 0x000001000c0c7824 */ /* 0x010fc400078e0212 */
[----:B--2---:R-:W-:Y:S02]  /*955f0*/  IMAD R13, R13, 0x100, R19 ;  /* 0x000001000d0d7824 */ /* 0x004fe400078e0213 */
[C---:B0-----:R-:W-:Y:S06]  /*95600*/  HMMA.16816.F32 R16, R4.reuse, R10, R20 ;  /* 0x0000000a0410723c */ /* 0x041fec0000001814 */
[----:B---3--:R-:W-:Y:S01]  /*95610*/  HMMA.16816.F32 R20, R4, R8, R24 ;  /* 0x000000080414723c */ /* 0x008fe20000001818 */
[----:B------:R-:W-:Y:S02]  /*95620*/  F2FP.F16.E4M3.UNPACK_B R12, R12 ;  /* 0x0000000cff0c723e */ /* 0x000fe400020006ff */
[----:B------:R-:W-:Y:S01]  /*95630*/  F2FP.F16.E4M3.UNPACK_B R13, R13 ;  /* 0x0000000dff0d723e */ /* 0x000fe200020006ff */
[----:B------:R-:W-:Y:S04]  /*95640*/  STL [R1+0xa494], R10 ;  /* 0x00a4940a01007387 */ /* 0x000fe80000100800 */
[----:B------:R-:W-:Y:S09]  /*95650*/  STL [R1+0xa490], R11 ;  /* 0x00a4900b01007387 */ /* 0x000ff20000100800 */
[----:B------:R0:W-:Y:S04]  /*95660*/  STL.64 [R1+0x930], R16 ;  /* 0x0009301001007387 */ /* 0x0001e80000100a00 */
[----:B------:R1:W-:Y:S04]  /*95670*/  STL.64 [R1+0x938], R18 ;  /* 0x0009381201007387 */ /* 0x0003e80000100a00 */
[----:B------:R-:W-:Y:S04]  /*95680*/  STL.64 [R1+0xa550], R12 ;  /* 0x00a5500c01007387 */ /* 0x000fe80000100a00 */
[----:B0-----:R-:W2:Y:S04]  /*95690*/  LDL.LU R16, [R1+0xe90] ;  /* 0x000e900001107983 */ /* 0x001ea80000300800 */
[----:B------:R0:W-:Y:S04]  /*956a0*/  STL.64 [R1+0x960], R20 ;  /* 0x0009601401007387 */ /* 0x0001e80000100a00 */
[----:B------:R3:W-:Y:S04]  /*956b0*/  STL.64 [R1+0x968], R22 ;  /* 0x0009681601007387 */ /* 0x0007e80000100a00 */
[----:B------:R-:W2:Y:S04]  /*956c0*/  LDL.LU R17, [R1+0xe94] ;  /* 0x000e940001117983 */ /* 0x000ea80000300800 */
[----:B-1----:R-:W4:Y:S04]  /*956d0*/  LDL.LU R18, [R1+0xe98] ;  /* 0x000e980001127983 */ /* 0x002f280000300800 */
[----:B------:R-:W4:Y:S04]  /*956e0*/  LDL.LU R19, [R1+0xe9c] ;  /* 0x000e9c0001137983 */ /* 0x000f280000300800 */
[----:B0-----:R-:W2:Y:S04]  /*956f0*/  LDL.LU R20, [R1+0xe50] ;  /* 0x000e500001147983 */ /* 0x001ea80000300800 */
[----:B------:R-:W2:Y:S04]  /*95700*/  LDL.LU R21, [R1+0xe54] ;  /* 0x000e540001157983 */ /* 0x000ea80000300800 */
[----:B---3--:R-:W3:Y:S04]  /*95710*/  LDL.LU R22, [R1+0xe58] ;  /* 0x000e580001167983 */ /* 0x008ee80000300800 */
        /* <DEDUP_REMOVED lines=17> */
[----:B------:R-:W3:Y:S04]  /*95830*/  LDL.LU.64 R10, [R1+0x18] ;  /* 0x00001800010a7983 */ /* 0x000ee80000300a00 */
[----:B----4-:R-:W-:Y:S04]  /*95840*/  STL.64 [R1+0xa528], R26 ;  /* 0x00a5281a01007387 */ /* 0x010fe80000100a00 */
[----:B--2---:R0:W-:Y:S04]  /*95850*/  STL.64 [R1+0xa520], R24 ;  /* 0x00a5201801007387 */ /* 0x0041e80000100a00 */
[----:B0-----:R-:W2:Y:S04]  /*95860*/  LDL.LU R24, [R1+0xde0] ;  /* 0x000de00001187983 */ /* 0x001ea80000300800 */
[----:B------:R-:W2:Y:S04]  /*95870*/  LDL.LU R25, [R1+0xde4] ;  /* 0x000de40001197983 */ /* 0x000ea80000300800 */
[----:B------:R-:W4:Y:S04]  /*95880*/  LDL.LU R26, [R1+0xde8] ;  /* 0x000de800011a7983 */ /* 0x000f280000300800 */
[----:B------:R-:W4:Y:S04]  /*95890*/  LDL.LU R27, [R1+0xdec] ;  /* 0x000dec00011b7983 */ /* 0x000f280000300800 */
[----:B------:R-:W3:Y:S01]  /*958a0*/  LDL R12, [R1+0x20] ;  /* 0x00002000010c7983 */ /* 0x000ee20000100800 */
[----:B------:R-:W-:-:S03]  /*958b0*/  IMAD.MOV.U32 R13, RZ, RZ, R0 ;  /* 0x000000ffff0d7224 */ /* 0x000fc600078e0000 */
[----:B------:R-:W3:Y:S04]  /*958c0*/  LDL.LU R0, [R1+0xa578] ;  /* 0x00a5780001007983 */ /* 0x000ee80000300800 */
        /* <DEDUP_REMOVED lines=23> */
[----:B------:R-:W2:Y:S01]  /*95a40*/  LDL.LU R27, [R1+0xd7c] ;  /* 0x000d7c00011b7983 */ /* 0x000ea20000300800 */
[----:B------:R-:W-:-:S02]  /*95a50*/  IMAD R14, R14, 0x100, R28 ;  /* 0x000001000e0e7824 */ /* 0x000fc400078e021c */
[----:B------:R-:W-:Y:S02]  /*95a60*/  IMAD R15, R15, 0x100, R29 ;  /* 0x000001000f0f7824 */ /* 0x000fe400078e021d */
[----:B------:R-:W4:Y:S04]  /*95a70*/  LDL.LU.64 R28, [R1] ;  /* 0x00000000011c7983 */ /* 0x000f280000300a00 */
[----:B---3--:R-:W-:Y:S04]  /*95a80*/  STL.64 [R1+0xa4e0], R22 ;  /* 0x00a4e01601007387 */ /* 0x008fe80000100a00 */
[----:B------:R0:W-:Y:S04]  /*95a90*/  STL.64 [R1+0xa4d8], R20 ;  /* 0x00a4d81401007387 */ /* 0x0001e80000100a00 */
[----:B0-----:R-:W3:Y:S04]  /*95aa0*/  LDL.LU R20, [R1+0xe40] ;  /* 0x000e400001147983 */ /* 0x001ee80000300800 */
[----:B------:R-:W3:Y:S04]  /*95ab0*/  LDL.LU R21, [R1+0xe44] ;  /* 0x000e440001157983 */ /* 0x000ee80000300800 */
[----:B------:R-:W3:Y:S04]  /*95ac0*/  LDL.LU R22, [R1+0xe48] ;  /* 0x000e480001167983 */ /* 0x000ee80000300800 */
[----:B------:R-:W3:Y:S04]  /*95ad0*/  LDL.LU R23, [R1+0xe4c] ;  /* 0x000e4c0001177983 */ /* 0x000ee80000300800 */
[----:B------:R-:W-:Y:S04]  /*95ae0*/  STL.64 [R1+0xa4c0], R18 ;  /* 0x00a4c01201007387 */ /* 0x000fe80000100a00 */
[----:B------:R0:W-:Y:S04]  /*95af0*/  STL.64 [R1+0xa4b8], R16 ;  /* 0x00a4b81001007387 */ /* 0x0001e80000100a00 */
[----:B0-----:R-:W3:Y:S04]  /*95b00*/  LDL.LU R16, [R1+0xe80] ;  /* 0x000e800001107983 */ /* 0x001ee80000300800 */
[----:B------:R-:W3:Y:S04]  /*95b10*/  LDL.LU R17, [R1+0xe84] ;  /* 0x000e840001117983 */ /* 0x000ee80000300800 */
[----:B------:R-:W3:Y:S04]  /*95b20*/  LDL.LU R18, [R1+0xe88] ;  /* 0x000e880001127983 */ /* 0x000ee80000300800 */
[----:B------:R-:W3:Y:S04]  /*95b30*/  LDL.LU R19, [R1+0xe8c] ;  /* 0x000e8c0001137983 */ /* 0x000ee80000300800 */
[----:B------:R-:W-:Y:S04]  /*95b40*/  STL [R1+0xa498], R8 ;  /* 0x00a4980801007387 */ /* 0x000fe80000100800 */
[----:B------:R0:W-:Y:S04]  /*95b50*/  STL [R1+0xa478], R9 ;  /* 0x00a4780901007387 */ /* 0x0001e80000100800 */
[----:B0-----:R-:W4:Y:S01]  /*95b60*/  LDL.LU.64 R8, [R1+0x10] ;  /* 0x0000100001087983 */ /* 0x001f220000300a00 */
[----:B--2---:R-:W-:-:S15]  /*95b70*/  HMMA.16816.F32 R24, R4, R2, R24 ;  /* 0x000000020418723c */ /* 0x004fde0000001818 */
[----:B------:R-:W-:-:S08]  /*95b80*/  NOP ;  /* 0x0000000000007918 */ /* 0x000fd00000000000 */
[----:B------:R-:W-:Y:S04]  /*95b90*/  STL.64 [R1+0x980], R24 ;  /* 0x0009801801007387 */ /* 0x000fe80000100a00 */
[----:B------:R0:W-:Y:S04]  /*95ba0*/  STL.64 [R1+0x988], R26 ;  /* 0x0009881a01007387 */ /* 0x0001e80000100a00 */
[----:B0-----:R-:W2:Y:S04]  /*95bb0*/  LDL.LU.64 R26, [R1+0xa570] ;  /* 0x00a57000011a7983 */ /* 0x001ea80000300a00 */
[----:B------:R-:W2:Y:S04]  /*95bc0*/  LDL.LU.64 R24, [R1+0xa568] ;  /* 0x00a5680001187983 */ /* 0x000ea80000300a00 */
[----:B------:R-:W-:Y:S04]  /*95bd0*/  STL [R1+0xa4a0], R2 ;  /* 0x00a4a00201007387 */ /* 0x000fe80000100800 */
[----:B------:R0:W-:Y:S04]  /*95be0*/  STL [R1+0xa49c], R3 ;  /* 0x00a49c0301007387 */ /* 0x0001e80000100800 */
[----:B0-----:R-:W3:Y:S01]  /*95bf0*/  LDL.LU.64 R2, [R1+0x8] ;  /* 0x0000080001027983 */ /* 0x001ee20000300a00 */
[----:B--2---:R-:W-:Y:S03]  /*95c00*/  HMMA.16816.F32 R4, R4, R12, R24 ;  /* 0x0000000c0404723c */ /* 0x004fe60000001818 */
[----:B------:R-:W2:Y:S04]  /*95c10*/  LDL.LU.64 R26, [R1+0xa560] ;  /* 0x00a56000011a7983 */ /* 0x000ea80000300a00 */
[----:B------:R-:W2:Y:S04]  /*95c20*/  LDL.LU.64 R24, [R1+0xa558] ;  /* 0x00a5580001187983 */ /* 0x000ea80000300a00 */
[----:B------:R-:W2:-:S12]  /*95c30*/  LDL.LU.64 R12, [R1+0xa550] ;  /* 0x00a55000010c7983 */ /* 0x000e980000300a00 */
[----:B------:R-:W-:Y:S04]  /*95c40*/  STL.64 [R1+0x970], R4 ;  /* 0x0009700401007387 */ /* 0x000fe80000100a00 */
[----:B------:R0:W-:Y:S04]  /*95c50*/  STL.64 [R1+0x978], R6 ;  /* 0x0009780601007387 */ /* 0x0001e80000100a00 */
[----:B0-----:R-:W2:Y:S01]  /*95c60*/  LDL.LU.64 R6, [R1+0x28] ;  /* 0x0000280001067983 */ /* 0x001ea20000300a00 */
[----:B------:R-:W-:Y:S02]  /*95c70*/  F2FP.F16.E4M3.UNPACK_B R14, R14 ;  /* 0x0000000eff0e723e */ /* 0x000fe400020006ff */
[----:B------:R-:W-:-:S07]  /*95c80*/  F2FP.F16.E4M3.UNPACK_B R15, R15 ;  /* 0x0000000fff0f723e */ /* 0x000fce00020006ff */
        /* <DEDUP_REMOVED lines=23> */
[----:B------:R-:W2:Y:S01]  /*95e00*/  LDL.LU.64 R24, [R1+0xa510] ;  /* 0x00a5100001187983 */ /* 0x000ea20000300a00 */
[----:B------:R-:W-:-:S02]  /*95e10*/  IMAD.MOV.U32 R4, RZ, RZ, R7 ;  /* 0x000000ffff047224 */ /* 0x000fc400078e0007 */
[----:B------:R-:W-:Y:S02]  /*95e20*/  IMAD.MOV.U32 R5, RZ, RZ, R6 ;  /* 0x000000ffff057224 */ /* 0x000fe400078e0006 */
[----:B------:R-:W-:Y:S02]  /*95e30*/  IMAD.MOV.U32 R7, RZ, RZ, R10 ;  /* 0x000000ffff077224 */ /* 0x000fe400078e000a */
[----:B------:R-:W-:Y:S02]  /*95e40*/  IMAD.MOV.U32 R6, RZ, RZ, R11 ;  /* 0x000000ffff067224 */ /* 0x000fe400078e000b */
[----:B------:R-:W-:Y:S02]  /*95e50*/  IMAD.MOV.U32 R10, RZ, RZ, R8 ;  /* 0x000000ffff0a7224 */ /* 0x000fe400078e0008 */
[----:B------:R-:W-:Y:S02]  /*95e60*/  IMAD.MOV.U32 R8, RZ, RZ, R2 ;  /* 0x000000ffff087224 */ /* 0x000fe400078e0002 */
[----:B------:R-:W-:-:S02]  /*95e70*/  IMAD.MOV.U32 R11, RZ, RZ, R3 ;  /* 0x000000ffff0b7224 */ /* 0x000fc400078e0003 */
        /* <DEDUP_REMOVED lines=49> */
[----:B------:R-:W2:Y:S01]  /*96190*/  LDL.LU R22, [R1+0xec8] ;  /* 0x000ec80001167983 */ /* 0x000ea20000300800 */
[----:B------:R-:W-:Y:S01]  /*961a0*/  IMAD.MOV.U32 R23, RZ, RZ, R0 ;  /* 0x000000ffff177224 */ /* 0x000fe200078e0000 */
[C---:B----4-:R-:W-:Y:S06]  /*961b0*/  HMMA.16816.F32 R24, R12.reuse, R16, R24 ;  /* 0x000000100c18723c */ /* 0x050fec0000001818 */
[----:B--2---:R-:W-:-:S15]  /*961c0*/  HMMA.16816.F32 R20, R12, R18, R20 ;  /* 0x000000120c14723c */ /* 0x004fde0000001814 */
[----:B------:R-:W-:-:S09]  /*961d0*/  NOP ;  /* 0x0000000000007918 */ /* 0x000fd20000000000 */
[----:B------:R-:W-:Y:S01]  /*961e0*/  IMAD.MOV.U32 R0, RZ, RZ, R23 ;  /* 0x000000ffff007224 */ /* 0x000fe200078e0017 */
[----:B------:R-:W-:Y:S04]  /*961f0*/  STL.64 [R1+0xab0], R20 ;  /* 0x000ab01401007387 */ /* 0x000fe80000100a00 */
[----:B------:R0:W-:Y:S01]  /*96200*/  STL [R1+0xab8], R22 ;  /* 0x000ab81601007387 */ /* 0x0001e20000100800 */
[----:B------:R-:W-:-:S03]  /*96210*/  IMAD.MOV.U32 R23, RZ, RZ, R3 ;  /* 0x000000ffff177224 */ /* 0x000fc600078e0003 */
[----:B------:R-:W-:Y:S01]  /*96220*/  STL [R1+0x9578], R0 ;  /* 0x0095780001007387 */ /* 0x000fe20000100800 */
[----:B0-----:R-:W-:-:S03]  /*96230*/  IMAD.MOV.U32 R22, RZ, RZ, R2 ;  /* 0x000000ffff167224 */ /* 0x001fc600078e0002 */
[----:B------:R-:W2:Y:S04]  /*96240*/  LDL.LU R2, [R1+0xa4a0] ;  /* 0x00a4a00001027983 */ /* 0x000ea80000300800 */
[----:B------:R0:W-:Y:S04]  /*96250*/  STL.64 [R1+0xac0], R24 ;  /* 0x000ac01801007387 */ /* 0x0001e80000100a00 */
[----:B------:R1:W-:Y:S04]  /*96260*/  STL.64 [R1+0xac8], R26 ;  /* 0x000ac81a01007387 */ /* 0x0003e80000100a00 */
[----:B------:R-:W2:Y:S04]  /*96270*/  LDL.LU R3, [R1+0xa49c] ;  /* 0x00a49c0001037983 */ /* 0x000ea80000300800 */
[----:B------:R-:W-:Y:S04]  /*96280*/  STL.64 [R1+0xa3e8], R22 ;  /* 0x00a3e81601007387 */ /* 0x000fe80000100a00 */
[----:B0-----:R-:W3:Y:S04]  /*96290*/  LDL.LU R24, [R1+0xf80] ;  /* 0x000f800001187983 */ /* 0x001ee80000300800 */
[----:B------:R-:W3:Y:S04]  /*962a0*/  LDL.LU R25, [R1+0xf84] ;  /* 0x000f840001197983 */ /* 0x000ee80000300800 */
[----:B-1----:R-:W4:Y:S04]  /*962b0*/  LDL.LU R26, [R1+0xf88] ;  /* 0x000f8800011a7983 */ /* 0x002f280000300800 */
[----:B------:R-:W4:Y:S01]  /*962c0*/  LDL.LU R27, [R1+0xf8c] ;  /* 0x000f8c00011b7983 */ /* 0x000f220000300800 */
[----:B------:R-:W-:-:S02]  /*962d0*/  IMAD.MOV.U32 R20, RZ, RZ, R8 ;  /* 0x000000ffff147224 */ /* 0x000fc400078e0008 */
[----:B------:R-:W-:Y:S01]  /*962e0*/  IMAD.MOV.U32 R21, RZ, RZ, R11 ;  /* 0x000000ffff157224 */ /* 0x000fe200078e000b */
[----:B------:R-:W2:Y:S04]  /*962f0*/  LDL.LU R8, [R1+0xa498] ;  /* 0x00a4980001087983 */ /* 0x000ea80000300800 */
[----:B------:R-:W-:Y:S04]  /*96300*/  STL.64 [R1+0xa400], R20 ;  /* 0x00a4001401007387 */ /* 0x000fe80000100a00 */
[----:B----4-:R-:W-:Y:S04]  /*96310*/  STL.64 [R1+0xa3e0], R26 ;  /* 0x00a3e01a01007387 */ /* 0x010fe80000100a00 */
[----:B---3--:R0:W-:Y:S04]  /*96320*/  STL.64 [R1+0xa3d8], R24 ;  /* 0x00a3d81801007387 */ /* 0x0081e80000100a00 */
[----:B0-----:R-:W3:Y:S04]  /*96330*/  LDL.LU R24, [R1+0xf90] ;  /* 0x000f900001187983 */ /* 0x001ee80000300800 */
[----:B------:R-:W3:Y:S04]  /*96340*/  LDL.LU R25, [R1+0xf94] ;  /* 0x000f940001197983 */ /* 0x000ee80000300800 */
[----:B------:R-:W4:Y:S04]  /*96350*/  LDL.LU R26, [R1+0xf98] ;  /* 0x000f9800011a7983 */ /* 0x000f280000300800 */
[----:B------:R-:W4:Y:S01]  /*96360*/  LDL.LU R27, [R1+0xf9c] ;  /* 0x000f9c00011b7983 */ /* 0x000f220000300800 */
[----:B------:R-:W-:-:S02]  /*96370*/  IMAD.MOV.U32 R22, RZ, RZ, R10 ;  /* 0x000000ffff167224 */ /* 0x000fc400078e000a */
[----:B------:R-:W-:-:S05]  /*96380*/  IMAD.MOV.U32 R23, RZ, RZ, R9 ;  /* 0x000000ffff177224 */ /* 0x000fca00078e0009 */
        /* <DEDUP_REMOVED lines=15> */
[----:B------:R-:W4:Y:S04]  /*96480*/  LDL.LU R27, [R1+0xfbc] ;  /* 0x000fbc00011b7983 */ /* 0x000f280000300800 */
[----:B------:R-:W2:Y:S01]  /*96490*/  LDL.64 R20, [R1+0x20] ;  /* 0x0000200001147983 */ /* 0x000ea20000100a00 */
[----:B------:R-:W-:-:S02]  /*964a0*/  IMAD.MOV.U32 R22, RZ, RZ, R5 ;  /* 0x000000ffff167224 */ /* 0x000fc400078e0005 */
[----:B------:R-:W-:-:S05]  /*964b0*/  IMAD.MOV.U32 R23, RZ, RZ, R4 ;  /* 0x000000ffff177224 */ /* 0x000fca00078e0004 */
[----:B------:R-:W-:Y:S04]  /*964c0*/  STL.64 [R1+0xa460], R22 ;  /* 0x00a4601601007387 */ /* 0x000fe80000100a00 */
[----:B--2---:R-:W-:Y:S04]  /*964d0*/  STL.64 [R1+0xa458], R20 ;  /* 0x00a4581401007387 */ /* 0x004fe80000100a00 */
[----:B----4-:R-:W-:Y:S04]  /*964e0*/  STL.64 [R1+0xa428], R26 ;  /* 0x00a4281a01007387 */ /* 0x010fe80000100a00 */
[----:B---3--:R0:W-:Y:S04]  /*964f0*/  STL.64 [R1+0xa420], R24 ;  /* 0x00a4201801007387 */ /* 0x0081e80000100a00 */
        /* <DEDUP_REMOVED lines=32> */
[----:B------:R-:W2:Y:S04]  /*96700*/  LDL.LU R26, [R1+0xfd8] ;  /* 0x000fd800011a7983 */ /* 0x000ea80000300800 */
[----:B------:R-:W2:Y:S01]  /*96710*/  LDL.LU R27, [R1+0xfdc] ;  /* 0x000fdc00011b7983 */ /* 0x000ea20000300800 */
[----:B----4-:R-:W-:-:S02]  /*96720*/  IMAD R4, R4, 0x100, R10 ;  /* 0x0000010004047824 */ /* 0x010fc400078e020a */
[----:B------:R-:W-:Y:S01]  /*96730*/  IMAD R5, R5, 0x100, R11 ;  /* 0x0000010005057824 */ /* 0x000fe200078e020b */
        /* <DEDUP_REMOVED lines=13> */
[----:B------:R-:W4:Y:S01]  /*96810*/  LDL.LU R11, [R1+0xa490] ;  /* 0x00a49000010b7983 */ /* 0x000f220000300800 */
[----:B------:R-:W-:Y:S01]  /*96820*/  IMAD R6, R6, 0x100, R9 ;  /* 0x0000010006067824 */ /* 0x000fe200078e0209 */
[----:B----4-:R-:W-:-:S15]  /*96830*/  HMMA.16816.F32 R20, R12, R10, R20 ;  /* 0x0000000a0c14723c */ /* 0x010fde0000001814 */
[----:B------:R-:W-:-:S08]  /*96840*/  NOP ;  /* 0x0000000000007918 */ /* 0x000fd00000000000 */
[----:B------:R-:W-:Y:S04]  /*96850*/  STL.64 [R1+0xad0], R20 ;  /* 0x000ad01401007387 */ /* 0x000fe80000100a00 */
[----:B------:R0:W-:Y:S04]  /*96860*/  STL.64 [R1+0xad8], R22 ;  /* 0x000ad81601007387 */ /* 0x0001e80000100a00 */
[----:B0-----:R-:W4:Y:S04]  /*96870*/  LDL.LU.64 R22, [R1+0xa488] ;  /* 0x00a4880001167983 */ /* 0x001f280000300a00 */
[----:B------:R-:W4:Y:S04]  /*96880*/  LDL.LU.64 R20, [R1+0xa480] ;  /* 0x00a4800001147983 */ /* 0x000f280000300a00 */
[----:B------:R-:W4:Y:S02]  /*96890*/  LDL.LU R9, [R1+0xa478] ;  /* 0x00a4780001097983 */ /* 0x000f240000300800 */
[----:B----4-:R-:W-:-:S15]  /*968a0*/  HMMA.16816.F32 R20, R12, R8, R20 ;  /* 0x000000080c14723c */ /* 0x010fde0000001814 */
        /* <DEDUP_REMOVED lines=11> */
[----:B0-----:R-:W4:Y:S04]  /*96960*/  LDL.LU.64 R22, [R1+0xa460] ;  /* 0x00a4600001167983 */ /* 0x001f280000300a00 */
[----:B------:R-:W2:Y:S01]  /*96970*/  LDL.LU.64 R20, [R1+0xa458] ;  /* 0x00a4580001147983 */ /* 0x000ea20000300a00 */
[----:B------:R-:W-:Y:S01]  /*96980*/  IMAD R7, R7, 0x100, R0 ;  /* 0x0000010007077824 */ /* 0x000fe200078e0200 */
[----:B------:R-:W-:-:S02]  /*96990*/  F2FP.F16.E4M3.UNPACK_B R4, R4 ;  /* 0x00000004ff04723e */ /* 0x000fc400020006ff */
[----:B------:R-:W-:Y:S02]  /*969a0*/  F2FP.F16.E4M3.UNPACK_B R5, R5 ;  /* 0x00000005ff05723e */ /* 0x000fe400020006ff */
[----:B------:R-:W-:Y:S01]  /*969b0*/  F2FP.F16.E4M3.UNPACK_B R6, R6 ;  /* 0x00000006ff06723e */ /* 0x000fe200020006ff */
[----:B--2---:R-:W-:Y:S01]  /*969c0*/  HMMA.16816.F32 R12, R12, R20, R24 ;  /* 0x000000140c0c723c */ /* 0x004fe20000001818 */
[----:B------:R-:W4:Y:S04]  /*969d0*/  LDL.LU.64 R26, [R1+0xa450] ;  /* 0x00a45000011a7983 */ /* 0x000f280000300a00 */
[----:B------:R-:W4:Y:S01]  /*969e0*/  LDL.LU.64 R24, [R1+0xa448] ;  /* 0x00a4480001187983 */ /* 0x000f220000300a00 */
[----:B------:R-:W-:Y:S01]  /*969f0*/  F2FP.F16.E4M3.UNPACK_B R7, R7 ;  /* 0x00000007ff07723e */ /* 0x000fe200020006ff */
[----:B------:R-:W-:-:S15]  /*96a00*/  IMAD.MOV.U32 R8, RZ, RZ, R20 ;  /* 0x000000ffff087224 */ /* 0x000fde00078e0014 */
[----:B------:R-:W-:-:S01]  /*96a10*/  NOP ;  /* 0x0000000000007918 */ /* 0x000fc20000000000 */
[----:B------:R0:W-:Y:S04]  /*96a20*/  STL.64 [R1+0xbe0], R12 ;  /* 0x000be00c01007387 */ /* 0x0001e80000100a00 */
[----:B------:R1:W-:Y:S04]  /*96a30*/  STL.64 [R1+0xbe8], R14 ;  /* 0x000be80e01007387 */ /* 0x0003e80000100a00 */
[----:B0-----:R-:W2:Y:S04]  /*96a40*/  LDL.LU R12, [R1+0xf70] ;  /* 0x000f7000010c7983 */ /* 0x001ea80000300800 */
[----:B------:R-:W2:Y:S04]  /*96a50*/  LDL.LU R13, [R1+0xf74] ;  /* 0x000f7400010d7983 */ /* 0x000ea80000300800 */
[----:B-1----:R-:W2:Y:S04]  /*96a60*/  LDL.LU R14, [R1+0xf78] ;  /* 0x000f7800010e7983 */ /* 0x002ea80000300800 */
[----:B------:R-:W2:Y:S01]  /*96a70*/  LDL.LU R15, [R1+0xf7c] ;  /* 0x000f7c00010f7983 */ /* 0x000ea20000300800 */
        /* <DEDUP_REMOVED lines=46> */
[----:B------:R-:W2:Y:S04]  /*96d60*/  LDL.LU R0, [R1+0x148c] ;  /* 0x00148c0001007983 */ /* 0x000ea80000300800 */
[----:B------:R-:W4:Y:S01]  /*96d70*/  LDL.LU R28, [R1+0x1498] ;  /* 0x00149800011c7983 */ /* 0x000f220000300800 */
[----:B---3--:R-:W-:-:S15]  /*96d80*/  HMMA.16816.F32 R12, R4, R24, R16 ;  /* 0x00000018040c723c */ /* 0x008fde0000001810 */
        /* <DEDUP_REMOVED lines=9> */
[----:B------:R-:W-:Y:S04]  /*96e20*/  STL.64 [R1+0xa380], R10 ;  /* 0x00a3800a01007387 */ /* 0x000fe80000100a00 */
[----:B---3--:R0:W-:Y:S04]  /*96e30*/  STL.64 [R1+0xa378], R8 ;  /* 0x00a3780801007387 */ /* 0x0081e80000100a00 */
[----:B0-----:R-:W3:Y:S04]  /*96e40*/  LDL.LU R8, [R1+0xf20] ;  /* 0x000f200001087983 */ /* 0x001ee80000300800 */
        /* <DEDUP_REMOVED lines=33> */
[----:B------:R-:W2:Y:S04]  /*97060*/  LDL.LU R26, [R1+0x1008] ;  /* 0x00100800011a7983 */ /* 0x000ea80000300800 */
[----:B------:R-:W2:Y:S01]  /*97070*/  LDL.LU R27, [R1+0x100c] ;  /* 0x00100c00011b7983 */ /* 0x000ea20000300800 */
[C---:B------:R-:W-:Y:S03]  /*97080*/  HMMA.16816.F32 R16, R4.reuse, R22, R16 ;  /* 0x000000160410723c */ /* 0x040fe60000001810 */
        /* <DEDUP_REMOVED lines=16> */
[----:B----4-:R-:W-:Y:S02]  /*97190*/  HMMA.16816.F32 R20, R4, R20, R16 ;  /* 0x000000140414723c */ /* 0x010fe40000001810 */
[----:B------:R-:W4:Y:S04]  /*971a0*/  LDL.LU.64 R18, [R1+0xa3a0] ;  /* 0x00a3a00001127983 */ /* 0x000f280000300a00 */
[----:B------:R-:W3:-:S15]  /*971b0*/  LDL.LU.64 R16, [R1+0xa398] ;  /* 0x00a3980001107983 */ /* 0x000ede0000300a00 */
[----:B------:R-:W-:-:S02]  /*971c0*/  NOP ;  /* 0x0000000000007918 */ /* 0x000fc40000000000 */
        /* <DEDUP_REMOVED lines=10> */
[----:B0-----:R-:W3:Y:S04]  /*97270*/  LDL.LU.64 R10, [R1+0xa390] ;  /* 0x00a39000010a7983 */ /* 0x001ee80000300a00 */
[----:B------:R-:W3:Y:S04]  /*97280*/  LDL.LU.64 R8, [R1+0xa388] ;  /* 0x00a3880001087983 */ /* 0x000ee80000300a00 */
[----:B------:R-:W4:Y:S04]  /*97290*/  LDL.LU R18, [R1+0x147c] ;  /* 0x00147c0001127983 */ /* 0x000f280000300800 */
[----:B------:R-:W4:Y:S01]  /*972a0*/  LDL.LU R19, [R1+0x1488] ;  /* 0x0014880001137983 */ /* 0x000f220000300800 */
[----:B---3--:R-:W-:-:S15]  /*972b0*/  HMMA.16816.F32 R8, R4, R16, R8 ;  /* 0x000000100408723c */ /* 0x008fde0000001808 */
[----:B------:R-:W-:-:S08]  /*972c0*/  NOP ;  /* 0x0000000000007918 */ /* 0x000fd00000000000 */
[----:B------:R-:W-:Y:S04]  /*972d0*/  STL.64 [R1+0xb20], R8 ;  /* 0x000b200801007387 */ /* 0x000fe80000100a00 */
[----:B------:R0:W-:Y:S04]  /*972e0*/  STL.64 [R1+0xb28], R10 ;  /* 0x000b280a01007387 */ /* 0x0001e80000100a00 */
[----:B0-----:R-:W3:Y:S04]  /*972f0*/  LDL.LU.64 R10, [R1+0xa380] ;  /* 0x00a38000010a7983 */ /* 0x001ee80000300a00 */
[----:B------:R-:W2:Y:S01]  /*97300*/  LDL.LU.64 R8, [R1+0xa378] ;  /* 0x00a3780001087983 */ /* 0x000ea20000300a00 */
[----:B---3--:R-:W-:Y:S01]  /*97310*/  HMMA.16816.F32 R12, R4, R10, R12 ;  /* 0x0000000a040c723c */ /* 0x008fe2000000180c */
[----:B--2---:R-:W-:-:S02]  /*97320*/  IMAD.MOV.U32 R16, RZ, RZ, R8 ;  /* 0x000000ffff107224 */ /* 0x004fc400078e0008 */
[----:B------:R-:W2:Y:S04]  /*97330*/  LDL.LU R8, [R1+0xa370] ;  /* 0x00a3700001087983 */ /* 0x000ea80000300800 */
[----:B------:R-:W3:-:S15]  /*97340*/  LDL.LU R17, [R1+0x24] ;  /* 0x0000240001117983 */ /* 0x000ede0000300800 */
[----:B------:R-:W-:-:S01]  /*97350*/  NOP ;  /* 0x0000000000007918 */ /* 0x000fc20000000000 */
[----:B------:R-:W-:Y:S04]  /*97360*/  STL.64 [R1+0xb10], R12 ;  /* 0x000b100c01007387 */ /* 0x000fe80000100a00 */
[----:B------:R0:W-:Y:S04]  /*97370*/  STL.64 [R1+0xb18], R14 ;  /* 0x000b180e01007387 */ /* 0x0001e80000100a00 */
[----:B0-----:R-:W4:Y:S04]  /*97380*/  LDL.LU.64 R14, [R1+0xa368] ;  /* 0x00a36800010e7983 */ /* 0x001f280000300a00 */
[----:B------:R-:W2:Y:S04]  /*97390*/  LDL.LU.64 R12, [R1+0xa360] ;  /* 0x00a36000010c7983 */ /* 0x000ea80000300a00 */
[----:B------:R-:W3:Y:S04]  /*973a0*/  LDL.LU R10, [R1+0x1ee0] ;  /* 0x001ee000010a7983 */ /* 0x000ee80000300800 */
[----:B------:R-:W3:Y:S01]  /*973b0*/  LDL.LU R11, [R1+0x1478] ;  /* 0x00147800010b7983 */ /* 0x000ee20000300800 */
[----:B--2---:R-:W-:-:S03]  /*973c0*/  IMAD R12, R12, 0x100, R9 ;  /* 0x000001000c0c7824 */ /* 0x004fc600078e0209 */
[----:B------:R-:W2:Y:S02]  /*973d0*/  LDL.LU R9, [R1+0xa358] ;  /* 0x00a3580001097983 */ /* 0x000ea40000300800 */
[----:B--2---:R-:W-:-:S15]  /*973e0*/  HMMA.16816.F32 R24, R4, R8, R24 ;  /* 0x000000080418723c */ /* 0x004fde0000001818 */
[----:B------:R-:W-:-:S08]  /*973f0*/  NOP ;  /* 0x0000000000007918 */ /* 0x000fd00000000000 */
[----:B------:R-:W-:Y:S04]  /*97400*/  STL.64 [R1+0xb00], R24 ;  /* 0x000b001801007387 */ /* 0x000fe80000100a00 */
[----:B------:R0:W-:Y:S04]  /*97410*/  STL.64 [R1+0xb08], R26 ;  /* 0x000b081a01007387 */ /* 0x0001e80000100a00 */
[----:B0-----:R-:W2:Y:S04]  /*97420*/  LDL.LU.64 R26, [R1+0xa350] ;  /* 0x00a35000011a7983 */ /* 0x001ea80000300a00 */
[----:B------:R-:W2:Y:S04]  /*97430*/  LDL.LU.64 R24, [R1+0xa348] ;  /* 0x00a3480001187983 */ /* 0x000ea80000300a00 */
[----:B------:R-:W4:Y:S04]  /*97440*/  LDL.LU R8, [R1+0x1ed0] ;  /* 0x001ed00001087983 */ /* 0x000f280000300800 */
[----:B------:R-:W3:Y:S01]  /*97450*/  LDL.LU R9, [R1+0x1ed8] ;  /* 0x001ed80001097983 */ /* 0x000ee20000300800 */
[----:B--2---:R-:W-:-:S15]  /*97460*/  HMMA.16816.F32 R24, R4, R2, R24 ;  /* 0x000000020418723c */ /* 0x004fde0000001818 */
[----:B------:R-:W-:-:S08]  /*97470*/  NOP ;  /* 0x0000000000007918 */ /* 0x000fd00000000000 */
[----:B------:R-:W-:Y:S04]  /*97480*/  STL.64 [R1+0xaf0], R24 ;  /* 0x000af01801007387 */ /* 0x000fe80000100a00 */
[----:B------:R0:W-:Y:S04]  /*97490*/  STL.64 [R1+0xaf8], R26 ;  /* 0x000af81a01007387 */ /* 0x0001e80000100a00 */
[----:B0-----:R-:W2:Y:S04]  /*974a0*/  LDL.LU.64 R26, [R1+0xa340] ;  /* 0x00a34000011a7983 */ /* 0x001ea80000300a00 */
[----:B------:R-:W2:Y:S01]  /*974b0*/  LDL.LU.64 R24, [R1+0xa338] ;  /* 0x00a3380001187983 */ /* 0x000ea20000300a00 */
[----:B----4-:R-:W-:-:S02]  /*974c0*/  IMAD R13, R13, 0x100, R8 ;  /* 0x000001000d0d7824 */ /* 0x010fc400078e0208 */
[----:B---3--:R-:W-:Y:S01]  /*974d0*/  IMAD R14, R14, 0x100, R9 ;  /* 0x000001000e0e7824 */ /* 0x008fe200078e0209 */
[----:B------:R-:W-:Y:S02]  /*974e0*/  F2FP.F16.E4M3.UNPACK_B R8, R11.H1 ;  /* 0x0000000bff08723e */ /* 0x000fe400030006ff */
[----:B------:R-:W-:-:S03]  /*974f0*/  F2FP.F16.E4M3.UNPACK_B R9, R18.H1 ;  /* 0x00000012ff09723e */ /* 0x000fc600030006ff */
[----:B------:R-:W-:Y:S04]  /*97500*/  STL [R1+0x28], R8 ;  /* 0x0000280801007387 */ /* 0x000fe80000100800 */
[----:B------:R-:W-:Y:S01]  /*97510*/  STL [R1+0x2c], R9 ;  /* 0x00002c0901007387 */ /* 0x000fe20000100800 */
[----:B------:R-:W-:Y:S01]  /*97520*/  IMAD R15, R15, 0x100, R10 ;  /* 0x000001000f0f7824 */ /* 0x000fe200078e020a */
[----:B------:R-:W-:Y:S02]  /*97530*/  F2FP.F16.E4M3.UNPACK_B R12, R12 ;  /* 0x0000000cff0c723e */ /* 0x000fe400020006ff */
[----:B------:R-:W-:Y:S02]  /*97540*/  F2FP.F16.E4M3.UNPACK_B R13, R13 ;  /* 0x0000000dff0d723e */ /* 0x000fe400020006ff */
[----:B------:R-:W-:-:S02]  /*97550*/  F2FP.F16.E4M3.UNPACK_B R14, R14 ;  /* 0x0000000eff0e723e */ /* 0x000fc400020006ff */
[----:B------:R-:W-:Y:S01]  /*97560*/  F2FP.F16.E4M3.UNPACK_B R15, R15 ;  /* 0x0000000fff0f723e */ /* 0x000fe200020006ff */
[----:B--2---:R-:W-:Y:S01]  /*97570*/  HMMA.16816.F32 R4, R4, R16, R24 ;  /* 0x000000100404723c */ /* 0x004fe20000001818 */
[----:B------:R-:W2:Y:S04]  /*97580*/  LDL.LU.64 R26, [R1+0xa330] ;  /* 0x00a33000011a7983 */ /* 0x000ea80000300a00 */
[----:B------:R-:W2:Y:S01]  /*97590*/  LDL.LU.64 R24, [R1+0xa328] ;  /* 0x00a3280001187983 */ /* 0x000ea20000300a00 */
[----:B------:R-:W-:-:S15]  /*975a0*/  F2FP.F16.E4M3.UNPACK_B R2, R19.H1 ;  /* 0x00000013ff02723e */ /* 0x000fde00030006ff */
[----:B------:R-:W-:-:S02]  /*975b0*/  NOP ;  /* 0x0000000000007918 */ /* 0x000fc40000000000 */
[----:B------:R-:W-:Y:S04]  /*975c0*/  STL.64 [R1+0xc10], R4 ;  /* 0x000c100401007387 */ /* 0x000fe80000100a00 */
[----:B------:R0:W-:Y:S02]  /*975d0*/  STL.64 [R1+0xc18], R6 ;  /* 0x000c180601007387 */ /* 0x0001e40000100a00 */
[----:B0-----:R-:W-:Y:S01]  /*975e0*/  HMMA.16816.F32 R4, R12, R8, R20 ;  /* 0x000000080c04723c */ /* 0x001fe20000001814 */
[----:B------:R-:W-:Y:S01]  /*975f0*/  F2FP.F16.E4M3.UNPACK_B R3, R0.H1 ;  /* 0x00000000ff03723e */ /* 0x000fe200030006ff */
[----:B------:R-:W-:Y:S04]  /*97600*/  STL [R1+0x18], R2 ;  /* 0x0000180201007387 */ /* 0x000fe80000100800 */
[----:B------:R-:W-:-:S15]  /*97610*/  IMAD.MOV.U32 R0, RZ, RZ, R9 ;  /* 0x000000ffff007224 */ /* 0x000fde00078e0009 */
[----:B------:R-:W-:-:S02]  /*97620*/  NOP ;  /* 0x0000000000007918 */ /* 0x000fc40000000000 */
[----:B------:R-:W-:Y:S04]  /*97630*/  STL.64 [R1+0xc80], R4 ;  /* 0x000c800401007387 */ /* 0x000fe80000100a00 */
[----:B------:R-:W-:Y:S01]  /*97640*/  STL.64 [R1+0xc88], R6 ;  /* 0x000c880601007387 */ /* 0x000fe20000100a00 */
[----:B------:R-:W-:-:S03]  /*97650*/  F2FP.F16.E4M3.UNPACK_B R8, R28.H1 ;  /* 0x0000001cff08723e */ /* 0x000fc600030006ff */
[----:B------:R0:W-:Y:S04]  /*97660*/  STL [R1+0xa268], R0 ;  /* 0x00a2680001007387 */ /* 0x0001e80000100800 */
[----:B------:R-:W-:Y:S04]  /*97670*/  STL [R1+0x1c], R3 ;  /* 0x00001c0301007387 */ /* 0x000fe80000100800 */
[----:B------:R1:W-:Y:S01]  /*97680*/  STL [R1+0x10], R8 ;  /* 0x0000100801007387 */ /* 0x0003e20000100800 */
[----:B0-----:R-:W-:-:S03]  /*97690*/  F2FP.F16.E4M3.UNPACK_B R0, R29.H1 ;  /* 0x0000001dff00723e */ /* 0x001fc600030006ff */
[----:B-1----:R-:W3:Y:S04]  /*976a0*/  LDL.LU R8, [R1+0x12b0] ;  /* 0x0012b00001087983 */ /* 0x002ee80000300800 */
[----:B------:R-:W-:Y:S01]  /*976b0*/  STL [R1+0x14], R0 ;  /* 0x0000140001007387 */ /* 0x000fe20000100800 */
        /* <DEDUP_REMOVED lines=23> */
[----:B----4-:R0:W-:Y:S04]  /*97830*/  STL.64 [R1+0xa310], R28 ;  /* 0x00a3101c01007387 */ /* 0x0101e80000100a00 */
[----:B0-----:R-:W4:Y:S04]  /*97840*/  LDL.64 R28, [R1+0x10] ;  /* 0x00001000011c7983 */ /* 0x001f280000100a00 */
[----:B------:R-:W2:Y:S04]  /*97850*/  LDL.LU R26, [R1+0x14d8] ;  /* 0x0014d800011a7983 */ /* 0x000ea80000300800 */
[----:B------:R-:W2:Y:S04]  /*97860*/  LDL.LU R27, [R1+0x14dc] ;  /* 0x0014dc00011b7983 */ /* 0x000ea80000300800 */
[----:B--2---:R-:W-:Y:S04]  /*97870*/  STL.64 [R1+0xa2f8], R26 ;  /* 0x00a2f81a01007387 */ /* 0x004fe80000100a00 */
[----:B------:R0:W-:Y:S04]  /*97880*/  STL.64 [R1+0xa2f0], R24 ;  /* 0x00a2f01801007387 */ /* 0x0001e80000100a00 */
        /* <DEDUP_REMOVED lines=35> */
[----:B------:R-:W3:Y:S01]  /*97ac0*/  LDL.LU R19, [R1+0x151c] ;  /* 0x00151c0001137983 */ /* 0x000ee20000300800 */
[----:B----4-:R-:W-:-:S15]  /*97ad0*/  HMMA.16816.F32 R24, R12, R28, R24 ;  /* 0x0000001c0c18723c */ /* 0x010fde0000001818 */
[----:B------:R-:W-:-:S08]  /*97ae0*/  NOP ;  /* 0x0000000000007918 */ /* 0x000fd00000000000 */
[----:B------:R-:W-:Y:S04]  /*97af0*/  STL.64 [R1+0xd90], R24 ;  /* 0x000d901801007387 */ /* 0x000fe80000100a00 */
[----:B------:R0:W-:Y:S04]  /*97b00*/  STL.64 [R1+0xd98], R26 ;  /* 0x000d981a01007387 */ /* 0x0001e80000100a00 */
[----:B0-----:R-:W4:Y:S04]  /*97b10*/  LDL.LU.64 R26, [R1+0xa320] ;  /* 0x00a32000011a7983 */ /* 0x001f280000300a00 */
[----:B------:R-:W4:Y:S01]  /*97b20*/  LDL.LU.64 R24, [R1+0xa318] ;  /* 0x00a3180001187983 */ /* 0x000f220000300a00 */
[----:B------:R-:W-:-:S02]  /*97b30*/  F2FP.F16.E4M3.UNPACK_B R16, R16.H1 ;  /* 0x00000010ff10723e */ /* 0x000fc400030006ff */
[----:B------:R-:W-:Y:S01]  /*97b40*/  F2FP.F16.E4M3.UNPACK_B R17, R17.H1 ;  /* 0x00000011ff11723e */ /* 0x000fe200030006ff */
[----:B------:R-:W-:Y:S02]  /*97b50*/  IMAD.MOV.U32 R0, RZ, RZ, R29 ;  /* 0x000000ffff007224 */ /* 0x000fe400078e001d */
[----:B------:R-:W2:Y:S04]  /*97b60*/  LDL.LU.64 R28, [R1+0xa310] ;  /* 0x00a31000011c7983 */ /* 0x000ea80000300a00 */
[----:B------:R-:W-:Y:S04]  /*97b70*/  STL [R1+0x8], R16 ;  /* 0x0000081001007387 */ /* 0x000fe80000100800 */
[----:B------:R-:W-:Y:S04]  /*97b80*/  STL [R1+0xa26c], R0 ;  /* 0x00a26c0001007387 */ /* 0x000fe80000100800 */
[----:B------:R-:W-:Y:S01]  /*97b90*/  STL [R1+0xc], R17 ;  /* 0x00000c1101007387 */ /* 0x000fe20000100800 */
[----:B----4-:R-:W-:-:S15]  /*97ba0*/  HMMA.16816.F32 R24, R12, R16, R24 ;  /* 0x000000100c18723c */ /* 0x010fde0000001818 */
[----:B------:R-:W-:-:S08]  /*97bb0*/  NOP ;  /* 0x0000000000007918 */ /* 0x000fd00000000000 */
[----:B------:R-:W-:Y:S04]  /*97bc0*/  STL.64 [R1+0xde0], R24 ;  /* 0x000de01801007387 */ /* 0x000fe80000100a00 */
[----:B------:R0:W-:Y:S04]  /*97bd0*/  STL.64 [R1+0xde8], R26 ;  /* 0x000de81a01007387 */ /* 0x0001e80000100a00 */
[----:B0-----:R-:W4:Y:S04]  /*97be0*/  LDL.LU.64 R26, [R1+0xa308] ;  /* 0x00a30800011a7983 */ /* 0x001f280000300a00 */
[----:B------:R-:W4:Y:S01]  /*97bf0*/  LDL.LU.64 R24, [R1+0xa300] ;  /* 0x00a3000001187983 */ /* 0x000f220000300a00 */
[----:B------:R-:W-:-:S02]  /*97c00*/  F2FP.F16.E4M3.UNPACK_B R2, R2.H1 ;  /* 0x00000002ff02723e */ /* 0x000fc400030006ff */
[----:B------:R-:W-:Y:S02]  /*97c10*/  F2FP.F16.E4M3.UNPACK_B R3, R3.H1 ;  /* 0x00000003ff03723e */ /* 0x000fe400030006ff */
[----:B--2---:R-:W-:Y:S02]  /*97c20*/  F2FP.F16.E4M3.UNPACK_B R28, R28.H1 ;  /* 0x0000001cff1c723e */ /* 0x004fe400030006ff */
[----:B------:R-:W-:-:S07]  /*97c30*/  F2FP.F16.E4M3.UNPACK_B R29, R29.H1 ;  /* 0x0000001dff1d723e */ /* 0x000fce00030006ff */
[C---:B------:R-:W-:Y:S01]  /*97c40*/  HMMA.16816.F32 R8, R12.reuse, R28, R8 ;  /* 0x0000001c0c08723c */ /* 0x040fe20000001808 */
[----:B------:R-:W-:Y:S04]  /*97c50*/  STL [R1], R2 ;  /* 0x0000000201007387 */ /* 0x000fe80000100800 */
[----:B------:R-:W-:Y:S01]  /*97c60*/  STL [R1+0x4], R3 ;  /* 0x0000040301007387 */ /* 0x000fe20000100800 */
[----:B------:R-:W-:Y:S01]  /*97c70*/  IMAD.MOV.U32 R0, RZ, RZ, R3 ;  /* 0x000000ffff007224 */ /* 0x000fe200078e0003 */
[----:B----4-:R-:W-:-:S15]  /*97c80*/  HMMA.16816.F32 R24, R12, R2, R24 ;  /* 0x000000020c18723c */ /* 0x010fde0000001818 */
[----:B------:R-:W-:-:S08]  /*97c90*/  NOP ;  /* 0x0000000000007918 */ /* 0x000fd00000000000 */
[----:B------:R-:W-:Y:S04]  /*97ca0*/  STL.64 [R1+0xe50], R24 ;  /* 0x000e501801007387 */ /* 0x000fe80000100a00 */
[----:B------:R0:W-:Y:S04]  /*97cb0*/  STL.64 [R1+0xe58], R26 ;  /* 0x000e581a01007387 */ /* 0x0001e80000100a00 */
[----:B0-----:R-:W2:Y:S04]  /*97cc0*/  LDL.LU.64 R26, [R1+0xa2f8] ;  /* 0x00a2f800011a7983 */ /* 0x001ea80000300a00 */
[----:B------:R-:W4:Y:S04]  /*97cd0*/  LDL.LU.64 R24, [R1+0xa2f0] ;  /* 0x00a2f00001187983 */ /* 0x000f280000300a00 */
[----:B------:R-:W-:Y:S04]  /*97ce0*/  STL [R1+0xa2a0], R0 ;  /* 0x00a2a00001007387 */ /* 0x000fe80000100800 */
[----:B------:R-:W-:Y:S04]  /*97cf0*/  STL.64 [R1+0xe90], R8 ;  /* 0x000e900801007387 */ /* 0x000fe80000100a00 */
[----:B------:R0:W-:Y:S04]  /*97d00*/  STL.64 [R1+0xe98], R10 ;  /* 0x000e980a01007387 */ /* 0x0001e80000100a00 */
[----:B0-----:R-:W3:Y:S04]  /*97d10*/  LDL.LU.64 R10, [R1+0xa2e8] ;  /* 0x00a2e800010a7983 */ /* 0x001ee80000300a00 */
[----:B------:R-:W3:Y:S04]  /*97d20*/  LDL.LU.64 R8, [R1+0xa2e0] ;  /* 0x00a2e00001087983 */ /* 0x000ee80000300a00 */
[----:B------:R-:W-:Y:S04]  /*97d30*/  STL [R1+0xa2a8], R28 ;  /* 0x00a2a81c01007387 */ /* 0x000fe80000100800 */
[----:B------:R-:W-:Y:S01]  /*97d40*/  STL [R1+0xa2a4], R29 ;  /* 0x00a2a41d01007387 */ /* 0x000fe20000100800 */
[----:B--2---:R-:W-:-:S02]  /*97d50*/  F2FP.F16.E4M3.UNPACK_B R26, R26.H1 ;  /* 0x0000001aff1a723e */ /* 0x004fc400030006ff */
[----:B------:R-:W-:-:S07]  /*97d60*/  F2FP.F16.E4M3.UNPACK_B R27, R27.H1 ;  /* 0x0000001bff1b723e */ /* 0x000fce00030006ff */
[----:B---3--:R-:W-:-:S15]  /*97d70*/  HMMA.16816.F32 R8, R12, R26, R8 ;  /* 0x0000001a0c08723c */ /* 0x008fde0000001808 */
[----:B------:R-:W-:-:S08]  /*97d80*/  NOP ;  /* 0x0000000000007918 */ /* 0x000fd00000000000 */
[----:B------:R-:W-:Y:S04]  /*97d90*/  STL.64 [R1+0xf10], R8 ;  /* 0x000f100801007387 */ /* 0x000fe80000100a00 */
[----:B------:R0:W-:Y:S04]  /*97da0*/  STL.64 [R1+0xf18], R10 ;  /* 0x000f180a01007387 */ /* 0x0001e80000100a00 */
[----:B0-----:R-:W2:Y:S04]  /*97db0*/  LDL.LU.64 R10, [R1+0xa2d8] ;  /* 0x00a2d800010a7983 */ /* 0x001ea80000300a00 */
[----:B------:R-:W2:Y:S01]  /*97dc0*/  LDL.LU.64 R8, [R1+0xa2d0] ;  /* 0x00a2d00001087983 */ /* 0x000ea20000300a00 */
[----:B----4-:R-:W-:-:S02]  /*97dd0*/  F2FP.F16.E4M3.UNPACK_B R24, R24.H1 ;  /* 0x00000018ff18723e */ /* 0x010fc400030006ff */
[----:B------:R-:W-:Y:S02]  /*97de0*/  F2FP.F16.E4M3.UNPACK_B R25, R25.H1 ;  /* 0x00000019ff19723e */ /* 0x000fe400030006ff */
[----:B------:R-:W-:Y:S02]  /*97df0*/  F2FP.F16.E4M3.UNPACK_B R22, R22.H1 ;  /* 0x00000016ff16723e */ /* 0x000fe400030006ff */
[----:B------:R-:W-:-:S03]  /*97e00*/  F2FP.F16.E4M3.UNPACK_B R23, R23.H1 ;  /* 0x00000017ff17723e */ /* 0x000fc600030006ff */
[----:B--2---:R-:W-:-:S15]  /*97e10*/  HMMA.16816.F32 R8, R12, R24, R8 ;  /* 0x000000180c08723c */ /* 0x004fde0000001808 */
[----:B------:R-:W-:-:S08]  /*97e20*/  NOP ;  /* 0x0000000000007918 */ /* 0x000fd00000000000 */
[----:B------:R-:W-:Y:S04]  /*97e30*/  STL.64 [R1+0xf40], R8 ;  /* 0x000f400801007387 */ /* 0x000fe80000100a00 */
[----:B------:R0:W-:Y:S04]  /*97e40*/  STL.64 [R1+0xf48], R10 ;  /* 0x000f480a01007387 */ /* 0x0001e80000100a00 */
[----:B0-----:R-:W2:Y:S04]  /*97e50*/  LDL.LU.64 R10, [R1+0xa2c8] ;  /* 0x00a2c800010a7983 */ /* 0x001ea80000300a00 */
[----:B------:R-:W2:Y:S01]  /*97e60*/  LDL.LU.64 R8, [R1+0xa2c0] ;  /* 0x00a2c00001087983 */ /* 0x000ea20000300a00 */
[----:B------:R-:W-:Y:S01]  /*97e70*/  HMMA.16816.F32 R4, R12, R22, R4 ;  /* 0x000000160c04723c */ /* 0x000fe20000001804 */
[----:B------:R-:W-:-:S02]  /*97e80*/  F2FP.F16.E4M3.UNPACK_B R20, R20.H1 ;  /* 0x00000014ff14723e */ /* 0x000fc400030006ff */
[----:B------:R-:W-:Y:S01]  /*97e90*/  F2FP.F16.E4M3.UNPACK_B R21, R21.H1 ;  /* 0x00000015ff15723e */ /* 0x000fe200030006ff */
[----:B------:R-:W-:Y:S04]  /*97ea0*/  STL.64 [R1+0xa1f0], R26 ;  /* 0x00a1f01a01007387 */ /* 0x000fe80000100a00 */
[----:B------:R0:W-:-:S15]  /*97eb0*/  STL.64 [R1+0xa1e8], R24 ;  /* 0x00a1e81801007387 */ /* 0x0001de0000100a00 */
[----:B------:R-:W-:Y:S04]  /*97ec0*/  STL.64 [R1+0xf70], R4 ;  /* 0x000f700401007387 */ /* 0x000fe80000100a00 */
[----:B------:R2:W-:Y:S04]  /*97ed0*/  STL.64 [R1+0xf78], R6 ;  /* 0x000f780601007387 */ /* 0x0005e80000100a00 */
[----:B0-----:R-:W3:Y:S01]  /*97ee0*/  LDL.LU R24, [R1+0x13d0] ;  /* 0x0013d00001187983 */ /* 0x001ee20000300800 */
[----:B--2---:R-:W-:-:S15]  /*97ef0*/  HMMA.16816.F32 R4, R12, R20, R8 ;  /* 0x000000140c04723c */ /* 0x004fde0000001808 */
[----:B------:R-:W-:-:S08]  /*97f00*/  NOP ;  /* 0x0000000000007918 */ /* 0x000fd00000000000 */
[----:B------:R0:W-:Y:S04]  /*97f10*/  STL.64 [R1+0xfa0], R4 ;  /* 0x000fa00401007387 */ /* 0x0001e80000100a00 */
[----:B------:R1:W-:Y:S04]  /*97f20*/  STL.64 [R1+0xfa8], R6 ;  /* 0x000fa80601007387 */ /* 0x0003e80000100a00 */
[----:B------:R-:W3:Y:S04]  /*97f30*/  LDL.LU R25, [R1+0x13d4] ;  /* 0x0013d40001197983 */ /* 0x000ee80000300800 */
[----:B------:R-:W2:Y:S04]  /*97f40*/  LDL.LU R26, [R1+0x13d8] ;  /* 0x0013d800011a7983 */ /* 0x000ea80000300800 */
[----:B------:R-:W2:Y:S04]  /*97f50*/  LDL.LU R27, [R1+0x13dc] ;  /* 0x0013dc00011b7983 */ /* 0x000ea80000300800 */
[----:B------:R-:W4:Y:S04]  /*97f60*/  LDL.LU R16, [R1+0x1528] ;  /* 0x0015280001107983 */ /* 0x000f280000300800 */
[----:B------:R-:W4:Y:S04]  /*97f70*/  LDL.LU R17, [R1+0x152c] ;  /* 0x00152c0001117983 */ /* 0x000f280000300800 */
[----:B------:R-:W4:Y:S04]  /*97f80*/  LDL.LU R28, [R1+0x1ee8] ;  /* 0x001ee800011c7983 */ /* 0x000f280000300800 */
[----:B0-----:R-:W3:Y:S04]  /*97f90*/  LDL.LU R4, [R1+0x1ee4] ;  /* 0x001ee40001047983 */ /* 0x001ee80000300800 */
[----:B------:R-:W4:Y:S04]  /*97fa0*/  LDL.LU R29, [R1+0x1ef0] ;  /* 0x001ef000011d7983 */ /* 0x000f280000300800 */
[----:B------:R-:W3:Y:S04]  /*97fb0*/  LDL.LU R5, [R1+0x1eec] ;  /* 0x001eec0001057983 */ /* 0x000ee80000300800 */
[----:B------:R-:W4:Y:S04]  /*97fc0*/  LDL.LU R0, [R1+0x1ef8] ;  /* 0x001ef80001007983 */ /* 0x000f280000300800 */
[----:B-1----:R-:W2:Y:S04]  /*97fd0*/  LDL.LU R6, [R1+0x1ef4] ;  /* 0x001ef40001067983 */ /* 0x002ea80000300800 */
[----:B------:R-:W4:Y:S04]  /*97fe0*/  LDL.LU R10, [R1+0x1538] ;  /* 0x00153800010a7983 */ /* 0x000f280000300800 */
[----:B------:R-:W4:Y:S04]  /*97ff0*/  LDL.LU R11, [R1+0x153c] ;  /* 0x00153c00010b7983 */ /* 0x000f280000300800 */
        /* <DEDUP_REMOVED lines=17> */
[----:B------:R-:W-:-:S02]  /*98110*/  F2FP.F16.E4M3.UNPACK_B R18, R18.H1 ;  /* 0x00000012ff12723e */ /* 0x000fc400030006ff */
[----:B------:R-:W-:Y:S01]  /*98120*/  F2FP.F16.E4M3.UNPACK_B R19, R19.H1 ;  /* 0x00000013ff13723e */ /* 0x000fe200030006ff */
[----:B--2---:R-:W-:Y:S04]  /*98130*/  STL.64 [R1+0xa288], R26 ;  /* 0x00a2881a01007387 */ /* 0x004fe80000100a00 */
[----:B----4-:R0:W-:Y:S04]  /*98140*/  STL.64 [R1+0xa280], R24 ;  /* 0x00a2801801007387 */ /* 0x0101e80000100a00 */
[----:B0-----:R-:W2:Y:S04]  /*98150*/  LDL.LU R24, [R1+0x1370] ;  /* 0x0013700001187983 */ /* 0x001ea80000300800 */
[----:B------:R-:W2:Y:S04]  /*98160*/  LDL.LU R25, [R1+0x1374] ;  /* 0x0013740001197983 */ /* 0x000ea80000300800 */
[----:B------:R-:W4:Y:S04]  /*98170*/  LDL.LU R26, [R1+0x1378] ;  /* 0x00137800011a7983 */ /* 0x000f280000300800 */
[----:B------:R-:W4:Y:S01]  /*98180*/  LDL.LU R27, [R1+0x137c] ;  /* 0x00137c00011b7983 */ /* 0x000f220000300800 */
[----:B------:R-:W-:Y:S01]  /*98190*/  HMMA.16816.F32 R4, R12, R18, R4 ;  /* 0x000000120c04723c */ /* 0x000fe20000001804 */
[----:B------:R-:W-:-:S02]  /*981a0*/  F2FP.F16.E4M3.UNPACK_B R16, R16.H1 ;  /* 0x00000010ff10723e */ /* 0x000fc400030006ff */
        /* <DEDUP_REMOVED lines=12> */
[----:B------:R-:W-:Y:S04]  /*98270*/  STL.64 [R1+0xfd0], R4 ;  /* 0x000fd00401007387 */ /* 0x000fe80000100a00 */
[----:B------:R0:W-:Y:S04]  /*98280*/  STL.64 [R1+0xfd8], R6 ;  /* 0x000fd80601007387 */ /* 0x0001e80000100a00 */
[----:B0-----:R-:W3:Y:S04]  /*98290*/  LDL.LU.64 R6, [R1+0xa2b8] ;  /* 0x00a2b80001067983 */ /* 0x001ee80000300a00 */
[----:B------:R-:W4:Y:S01]  /*982a0*/  LDL.LU.64 R4, [R1+0xa2b0] ;  /* 0x00a2b00001047983 */ /* 0x000f220000300a00 */
[----:B------:R-:W-:-:S07]  /*982b0*/  F2FP.F16.E4M3.UNPACK_B R17, R17.H1 ;  /* 0x00000011ff11723e */ /* 0x000fce00030006ff */
[----:B--2---:R-:W-:Y:S01]  /*982c0*/  HMMA.16816.F32 R24, R12, R16, R24 ;  /* 0x000000100c18723c */ /* 0x004fe20000001818 */
[----:B----4-:R-:W-:Y:S02]  /*982d0*/  IMAD R4, R4, 0x100, R28 ;  /* 0x0000010004047824 */ /* 0x010fe400078e021c */
[----:B------:R-:W-:Y:S01]  /*982e0*/  IMAD R5, R5, 0x100, R29 ;  /* 0x0000010005057824 */ /* 0x000fe200078e021d */
[----:B------:R-:W2:Y:S04]  /*982f0*/  LDL.LU R28, [R1+0xa2a8] ;  /* 0x00a2a800011c7983 */ /* 0x000ea80000300800 */
[----:B------:R-:W2:Y:S01]  /*98300*/  LDL.LU R29, [R1+0xa2a4] ;  /* 0x00a2a400011d7983 */ /* 0x000ea20000300800 */
[----:B---3--:R-:W-:-:S03]  /*98310*/  IMAD R6, R6, 0x100, R0 ;  /* 0x0000010006067824 */ /* 0x008fc600078e0200 */
[----:B------:R-:W3:Y:S11]  /*98320*/  LDL.LU R0, [R1+0xa2a0] ;  /* 0x00a2a00001007983 */ /* 0x000ef60000300800 */
[----:B------:R-:W-:Y:S04]  /*98330*/  STL.64 [R1+0xff0], R24 ;  /* 0x000ff01801007387 */ /* 0x000fe80000100a00 */
[----:B------:R0:W-:Y:S04]  /*98340*/  STL.64 [R1+0xff8], R26 ;  /* 0x000ff81a01007387 */ /* 0x0001e80000100a00 */
[----:B0-----:R-:W4:Y:S04]  /*98350*/  LDL.LU.64 R26, [R1+0xa298] ;  /* 0x00a29800011a7983 */ /* 0x001f280000300a00 */
[----:B------:R-:W4:Y:S01]  /*98360*/  LDL.LU.64 R24, [R1+0xa290] ;  /* 0x00a2900001187983 */ /* 0x000f220000300a00 */
[----:B------:R-:W-:-:S02]  /*98370*/  F2FP.F16.E4M3.UNPACK_B R10, R10.H1 ;  /* 0x0000000aff0a723e */ /* 0x000fc400030006ff */
[----:B------:R-:W-:Y:S01]  /*98380*/  F2FP.F16.E4M3.UNPACK_B R11, R11.H1 ;  /* 0x0000000bff0b723e */ /* 0x000fe200030006ff */
[----:B------:R0:W-:Y:S04]  /*98390*/  STL.64 [R1+0xa1b0], R18 ;  /* 0x00a1b01201007387 */ /* 0x0001e80000100a00 */
[----:B0-----:R-:W2:Y:S04]  /*983a0*/  LDL.LU R18, [R1+0x1568] ;  /* 0x0015680001127983 */ /* 0x001ea80000300800 */
[----:B------:R-:W3:Y:S04]  /*983b0*/  LDL.LU R19, [R1+0x156c] ;  /* 0x00156c0001137983 */ /* 0x000ee80000300800 */
[----:B------:R0:W-:Y:S04]  /*983c0*/  STL.64 [R1+0xa1a8], R16 ;  /* 0x00a1a81001007387 */ /* 0x0001e80000100a00 */
[----:B0-----:R-:W2:Y:S01]  /*983d0*/  LDL.LU R17, [R1+0x1f00] ;  /* 0x001f000001117983 */ /* 0x001ea20000300800 */
        /* <DEDUP_REMOVED lines=8> */
[----:B--2---:R-:W-:Y:S01]  /*98460*/  IMAD R7, R7, 0x100, R17 ;  /* 0x0000010007077824 */ /* 0x004fe200078e0211 */
[----:B------:R-:W-:Y:S02]  /*98470*/  F2FP.F16.E4M3.UNPACK_B R16, R18.H1 ;  /* 0x00000012ff10723e */ /* 0x000fe400030006ff */
[----:B---3--:R-:W-:-:S03]  /*98480*/  F2FP.F16.E4M3.UNPACK_B R17, R19.H1 ;  /* 0x00000013ff11723e */ /* 0x008fc600030006ff */
[----:B------:R-:W-:Y:S04]  /*98490*/  STL [R1+0x20], R16 ;  /* 0x0000201001007387 */ /* 0x000fe80000100800 */
[----:B------:R-:W-:Y:S01]  /*984a0*/  STL [R1+0x24], R17 ;  /* 0x0000241101007387 */ /* 0x000fe20000100800 */
[----:B----4-:R-:W-:-:S15]  /*984b0*/  HMMA.16816.F32 R24, R12, R8, R24 ;  /* 0x000000080c18723c */ /* 0x010fde0000001818 */
[----:B------:R-:W-:-:S08]  /*984c0*/  NOP ;  /* 0x0000000000007918 */ /* 0x000fd00000000000 */
[----:B------:R-:W-:Y:S04]  /*984d0*/  STL.64 [R1+0x1460], R24 ;  /* 0x0014601801007387 */ /* 0x000fe80000100a00 */
[----:B------:R0:W-:Y:S04]  /*984e0*/  STL.64 [R1+0x1468], R26 ;  /* 0x0014681a01007387 */ /* 0x0001e80000100a00 */
[----:B0-----:R-:W2:Y:S04]  /*984f0*/  LDL.LU.64 R26, [R1+0xa278] ;  /* 0x00a27800011a7983 */ /* 0x001ea80000300a00 */
[----:B------:R-:W2:Y:S01]  /*98500*/  LDL.LU.64 R24, [R1+0xa270] ;  /* 0x00a2700001187983 */ /* 0x000ea20000300a00 */
[----:B------:R-:W-:-:S02]  /*98510*/  F2FP.F16.E4M3.UNPACK_B R2, R2.H1 ;  /* 0x00000002ff02723e */ /* 0x000fc400030006ff */
[----:B------:R-:W-:Y:S01]  /*98520*/  F2FP.F16.E4M3.UNPACK_B R3, R3.H1 ;  /* 0x00000003ff03723e */ /* 0x000fe200030006ff */
[----:B------:R-:W-:Y:S04]  /*98530*/  STL [R1+0xa190], R9 ;  /* 0x00a1900901007387 */ /* 0x000fe80000100800 */
[----:B------:R-:W-:Y:S04]  /*98540*/  STL.64 [R1+0xa220], R10 ;  /* 0x00a2200a01007387 */ /* 0x000fe80000100a00 */
[----:B------:R-:W-:Y:S01]  /*98550*/  STL [R1+0xa218], R8 ;  /* 0x00a2180801007387 */ /* 0x000fe20000100800 */
[----:B------:R-:W-:-:S15]  /*98560*/  HMMA.16816.F32 R20, R12, R2, R20 ;  /* 0x000000020c14723c */ /* 0x000fde0000001814 */
[----:B------:R-:W-:-:S08]  /*98570*/  NOP ;  /* 0x0000000000007918 */ /* 0x000fd00000000000 */
        /* <DEDUP_REMOVED lines=14> */
[----:B---3--:R0:W-:Y:S04]  /*98660*/  STL.64 [R1+0xa200], R26 ;  /* 0x00a2001a01007387 */ /* 0x0081e80000100a00 */
[----:B0-----:R-:W3:Y:S01]  /*98670*/  LDL R26, [R1] ;  /* 0x00000000011a7983 */ /* 0x001ee20000100800 */
[----:B------:R-:W-:-:S03]  /*98680*/  IMAD.MOV.U32 R27, RZ, RZ, R0 ;  /* 0x000000ffff1b7224 */ /* 0x000fc600078e0000 */
[----:B------:R-:W2:Y:S04]  /*98690*/  LDL.LU R0, [R1+0xa26c] ;  /* 0x00a26c0001007983 */ /* 0x000ea80000300800 */
[----:B------:R-:W4:Y:S04]  /*986a0*/  LDL.LU R8, [R1+0x13f0] ;  /* 0x0013f00001087983 */ /* 0x000f280000300800 */
[----:B------:R-:W4:Y:S04]  /*986b0*/  LDL.LU R9, [R1+0x13f4] ;  /* 0x0013f40001097983 */ /* 0x000f280000300800 */
[----:B------:R-:W3:Y:S04]  /*986c0*/  LDL.LU R10, [R1+0x13f8] ;  /* 0x0013f800010a7983 */ /* 0x000ee80000300800 */
[----:B------:R-:W3:Y:S04]  /*986d0*/  LDL.LU R11, [R1+0x13fc] ;  /* 0x0013fc00010b7983 */ /* 0x000ee80000300800 */
[----:B---3--:R0:W-:Y:S04]  /*986e0*/  STL.64 [R1+0xa230], R10 ;  /* 0x00a2300a01007387 */ /* 0x0081e80000100a00 */
[----:B0-----:R-:W3:Y:S01]  /*986f0*/  LDL R10, [R1+0x10] ;  /* 0x00001000010a7983 */ /* 0x001ee20000100800 */
[----:B--2---:R-:W-:-:S03]  /*98700*/  IMAD.MOV.U32 R11, RZ, RZ, R0 ;  /* 0x000000ffff0b7224 */ /* 0x004fc600078e0000 */
[----:B------:R-:W2:Y:S04]  /*98710*/  LDL.LU R0, [R1+0xa268] ;  /* 0x00a2680001007983 */ /* 0x000ea80000300800 */
[----:B----4-:R0:W-:Y:S04]  /*98720*/  STL.64 [R1+0xa228], R8 ;  /* 0x00a2280801007387 */ /* 0x0101e80000100a00 */
[----:B0-----:R-:W4:Y:S04]  /*98730*/  LDL.64 R8, [R1+0x18] ;  /* 0x0000180001087983 */ /* 0x001f280000100a00 */
[----:B---3--:R-:W-:Y:S04]  /*98740*/  STL.64 [R1+0xa260], R10 ;  /* 0x00a2600a01007387 */ /* 0x008fe80000100a00 */
[----:B----4-:R-:W-:Y:S04]  /*98750*/  STL.64 [R1+0xa258], R8 ;  /* 0x00a2580801007387 */ /* 0x010fe80000100a00 */
[----:B------:R0:W-:Y:S04]  /*98760*/  STL.64 [R1+0xa1f8], R24 ;  /* 0x00a1f81801007387 */ /* 0x0001e80000100a00 */
[----:B0-----:R-:W3:Y:S04]  /*98770*/  LDL.64 R24, [R1+0x8] ;  /* 0x0000080001187983 */ /* 0x001ee80000100a00 */
[----:B------:R-:W-:Y:S04]  /*98780*/  STL.64 [R1+0xa240], R26 ;  /* 0x00a2401a01007387 */ /* 0x000fe80000100a00 */
[----:B---3--:R0:W-:Y:S04]  /*98790*/  STL.64 [R1+0xa238], R24 ;  /* 0x00a2381801007387 */ /* 0x0081e80000100a00 */
[----:B0-----:R-:W3:Y:S04]  /*987a0*/  LDL.LU R24, [R1+0x1400] ;  /* 0x0014000001187983 */ /* 0x001ee80000300800 */
[----:B------:R-:W3:Y:S04]  /*987b0*/  LDL.LU R25, [R1+0x1404] ;  /* 0x0014040001197983 */ /* 0x000ee80000300800 */
[----:B------:R-:W4:Y:S04]  /*987c0*/  LDL.LU R26, [R1+0x1408] ;  /* 0x00140800011a7983 */ /* 0x000f280000300800 */
[----:B------:R-:W4:Y:S04]  /*987d0*/  LDL.LU R27, [R1+0x140c] ;  /* 0x00140c00011b7983 */ /* 0x000f280000300800 */
[----:B------:R-:W2:Y:S04]  /*987e0*/  LDL R14, [R1+0x28] ;  /* 0x00002800010e7983 */ /* 0x000ea80000100800 */
[----:B------:R-:W2:Y:S04]  /*987f0*/  LDL.LU R8, [R1+0x1420] ;  /* 0x0014200001087983 */ /* 0x000ea80000300800 */
[----:B------:R-:W2:Y:S04]  /*98800*/  LDL.LU R9, [R1+0x1424] ;  /* 0x0014240001097983 */ /* 0x000ea80000300800 */
[----:B------:R-:W2:Y:S04]  /*98810*/  LDL.LU R10, [R1+0x1428] ;  /* 0x00142800010a7983 */ /* 0x000ea80000300800 */
        /* <DEDUP_REMOVED lines=13> */
[----:B------:R-:W-:-:S02]  /*988f0*/  F2FP.F16.E4M3.UNPACK_B R4, R4 ;  /* 0x00000004ff04723e */ /* 0x000fc400020006ff */
[----:B------:R-:W-:Y:S02]  /*98900*/  F2FP.F16.E4M3.UNPACK_B R5, R5 ;  /* 0x00000005ff05723e */ /* 0x000fe400020006ff */
[----:B------:R-:W-:Y:S02]  /*98910*/  F2FP.F16.E4M3.UNPACK_B R6, R6 ;  /* 0x00000006ff06723e */ /* 0x000fe400020006ff */
[----:B------:R-:W-:Y:S01]  /*98920*/  F2FP.F16.E4M3.UNPACK_B R7, R7 ;  /* 0x00000007ff07723e */ /* 0x000fe200020006ff */
[----:B--2---:R-:W-:Y:S01]  /*98930*/  IMAD.MOV.U32 R15, RZ, RZ, R0 ;  /* 0x000000ffff0f7224 */ /* 0x004fe200078e0000 */
        /* <DEDUP_REMOVED lines=19> */
[----:B------:R-:W-:Y:S04]  /*98a70*/  STL.64 [R1+0x12b0], R8 ;  /* 0x0012b00801007387 */ /* 0x000fe80000100a00 */
[----:B------:R0:W-:Y:S04]  /*98a80*/  STL.64 [R1+0x12b8], R10 ;  /* 0x0012b80a01007387 */ /* 0x0001e80000100a00 */
[----:B0-----:R-:W2:Y:S04]  /*98a90*/  LDL.LU.64 R10, [R1+0xa260] ;  /* 0x00a26000010a7983 */ /* 0x001ea80000300a00 */
        /* <DEDUP_REMOVED lines=11> */
[----:B------:R-:W3:-:S15]  /*98b50*/  LDL.LU.64 R24, [R1+0xa238] ;  /* 0x00a2380001187983 */ /* 0x000ede0000300a00 */
[----:B------:R-:W-:-:S03]  /*98b60*/  NOP ;  /* 0x0000000000007918 */ /* 0x000fc60000000000 */
        /* <DEDUP_REMOVED lines=9> */
[----:B------:R-:W4:Y:S01]  /*98c00*/  LDL.LU R8, [R1+0xa218] ;  /* 0x00a2180001087983 */ /* 0x000f220000300800 */
[----:B------:R-:W-:-:S02]  /*98c10*/  IMAD.MOV.U32 R9, RZ, RZ, R24 ;  /* 0x000000ffff097224 */ /* 0x000fc400078e0018 */
[----:B------:R-:W-:Y:S02]  /*98c20*/  IMAD.MOV.U32 R15, RZ, RZ, R25 ;  /* 0x000000ffff0f7224 */ /* 0x000fe400078e0019 */
[C---:B--2---:R-:W-:Y:S01]  /*98c30*/  HMMA.16816.F32 R24, R4.reuse, R26, R20 ;  /* 0x0000001a0418723c */ /* 0x044fe20000001814 */
[----:B---3--:R-:W-:Y:S04]  /*98c40*/  STL.64 [R1+0xa1a0], R10 ;  /* 0x00a1a00a01007387 */ /* 0x008fe80000100a00 */
[----:B----4-:R0:W-:Y:S04]  /*98c50*/  STL.64 [R1+0xa198], R8 ;  /* 0x00a1980801007387 */ /* 0x0101e80000100a00 */
[----:B0-----:R-:W2:Y:S04]  /*98c60*/  LDL.LU R8, [R1+0x1360] ;  /* 0x0013600001087983 */ /* 0x001ea80000300800 */
[----:B------:R-:W2:Y:S04]  /*98c70*/  LDL.LU R9, [R1+0x1364] ;  /* 0x0013640001097983 */ /* 0x000ea80000300800 */
[----:B------:R-:W2:Y:S04]  /*98c80*/  LDL.LU R10, [R1+0x1368] ;  /* 0x00136800010a7983 */ /* 0x000ea80000300800 */
[----:B------:R-:W2:Y:S04]  /*98c90*/  LDL.LU R11, [R1+0x136c] ;  /* 0x00136c00010b7983 */ /* 0x000ea80000300800 */
[----:B------:R-:W3:Y:S04]  /*98ca0*/  LDL.LU.64 R22, [R1+0xa210] ;  /* 0x00a2100001167983 */ /* 0x000ee80000300a00 */
        /* <DEDUP_REMOVED lines=45> */
[----:B------:R-:W3:Y:S04]  /*98f80*/  LDL.LU.64 R16, [R1+0xa1a8] ;  /* 0x00a1a80001107983 */ /* 0x000ee80000300a00 */
        /* <DEDUP_REMOVED lines=13> */
[----:B------:R0:W-:-:S12]  /*99060*/  STL.64 [R1+0xa0c0], R16 ;  /* 0x00a0c01001007387 */ /* 0x0001d80000100a00 */
[----:B------:R-:W-:Y:S04]  /*99070*/  STL.64 [R1+0x1350], R20 ;  /* 0x0013501401007387 */ /* 0x000fe80000100a00 */
[----:B------:R2:W-:Y:S04]  /*99080*/  STL.64 [R1+0x1358], R22 ;  /* 0x0013581601007387 */ /* 0x0005e80000100a00 */
[----:B0-----:R-:W4:Y:S01]  /*99090*/  LDL.LU R16, [R1+0x1270] ;  /* 0x0012700001107983 */ /* 0x001f220000300800 */
[----:B--2---:R-:W-:-:S15]  /*990a0*/  HMMA.16816.F32 R20, R4, R10, R24 ;  /* 0x0000000a0414723c */ /* 0x004fde0000001818 */
[----:B------:R-:W-:-:S08]  /*990b0*/  NOP ;  /* 0x0000000000007918 */ /* 0x000fd00000000000 */
[----:B------:R-:W-:Y:S04]  /*990c0*/  STL.64 [R1+0x1340], R20 ;  /* 0x0013401401007387 */ /* 0x000fe80000100a00 */
[----:B------:R-:W-:Y:S04]  /*990d0*/  STL.64 [R1+0x1348], R22 ;  /* 0x0013481601007387 */ /* 0x000fe80000100a00 */
[----:B------:R-:W4:Y:S04]  /*990e0*/  LDL.LU R17, [R1+0x1274] ;  /* 0x0012740001117983 */ /* 0x000f280000300800 */
[----:B------:R-:W2:Y:S04]  /*990f0*/  LDL.LU R18, [R1+0x1278] ;  /* 0x0012780001127983 */ /* 0x000ea80000300800 */
[----:B------:R-:W2:Y:S04]  /*99100*/  LDL.LU R19, [R1+0x127c] ;  /* 0x00127c0001137983 */ /* 0x000ea80000300800 */
[----:B--2---:R3:W-:Y:S04]  /*99110*/  STL.64 [R1+0xa108], R18 ;  /* 0x00a1081201007387 */ /* 0x0047e80000100a00 */
[----:B----4-:R0:W-:Y:S04]  /*99120*/  STL.64 [R1+0xa100], R16 ;  /* 0x00a1001001007387 */ /* 0x0101e80000100a00 */
[----:B------:R-:W2:Y:S04]  /*99130*/  LDL.LU R24, [R1+0x12c0] ;  /* 0x0012c00001187983 */ /* 0x000ea80000300800 */
[----:B------:R-:W2:Y:S04]  /*99140*/  LDL.LU R25, [R1+0x12c4] ;  /* 0x0012c40001197983 */ /* 0x000ea80000300800 */
[----:B------:R-:W4:Y:S04]  /*99150*/  LDL.LU R26, [R1+0x12c8] ;  /* 0x0012c800011a7983 */ /* 0x000f280000300800 */
[----:B------:R-:W4:Y:S01]  /*99160*/  LDL.LU R27, [R1+0x12cc] ;  /* 0x0012cc00011b7983 */ /* 0x000f220000300800 */
[----:B---3--:R-:W-:-:S03]  /*99170*/  IMAD.MOV.U32 R18, RZ, RZ, R9 ;  /* 0x000000ffff127224 */ /* 0x008fc600078e0009 */
[----:B----4-:R-:W-:Y:S04]  /*99180*/  STL.64 [R1+0xa118], R26 ;  /* 0x00a1181a01007387 */ /* 0x010fe80000100a00 */
[----:B--2---:R1:W-:Y:S04]  /*99190*/  STL.64 [R1+0xa110], R24 ;  /* 0x00a1101801007387 */ /* 0x0043e80000100a00 */
[----:B------:R-:W2:Y:S04]  /*991a0*/  LDL.LU R9, [R1+0xa190] ;  /* 0x00a1900001097983 */ /* 0x000ea80000300800 */
[----:B0-----:R-:W3:Y:S01]  /*991b0*/  LDL.64 R16, [R1+0x10] ;  /* 0x0000100001107983 */ /* 0x001ee20000100a00 */
[----:B------:R-:W-:-:S05]  /*991c0*/  IMAD.MOV.U32 R19, RZ, RZ, R15 ;  /* 0x000000ffff137224 */ /* 0x000fca00078e000f */
[----:B------:R0:W-:Y:S04]  /*991d0*/  STL.64 [R1+0xa138], R18 ;  /* 0x00a1381201007387 */ /* 0x0001e80000100a00 */
[----:B---3--:R-:W-:Y:S04]  /*991e0*/  STL.64 [R1+0xa130], R16 ;  /* 0x00a1301001007387 */ /* 0x008fe80000100a00 */
[----:B-1----:R-:W3:Y:S04]  /*991f0*/  LDL.LU R24, [R1+0x12e0] ;  /* 0x0012e00001187983 */ /* 0x002ee80000300800 */
[----:B------:R-:W3:Y:S04]  /*99200*/  LDL.LU R25, [R1+0x12e4] ;  /* 0x0012e40001197983 */ /* 0x000ee80000300800 */
[----:B------:R-:W4:Y:S04]  /*99210*/  LDL.LU R26, [R1+0x12e8] ;  /* 0x0012e800011a7983 */ /* 0x000f280000300800 */
[----:B------:R-:W4:Y:S01]  /*99220*/  LDL.LU R27, [R1+0x12ec] ;  /* 0x0012ec00011b7983 */ /* 0x000f220000300800 */
[----:B0-----:R-:W-:-:S02]  /*99230*/  IMAD.MOV.U32 R18, RZ, RZ, R14 ;  /* 0x000000ffff127224 */ /* 0x001fc400078e000e */
[----:B------:R-:W-:Y:S01]  /*99240*/  IMAD.MOV.U32 R19, RZ, RZ, R0 ;  /* 0x000000ffff137224 */ /* 0x000fe200078e0000 */
[----:B----4-:R-:W-:Y:S04]  /*99250*/  STL.64 [R1+0xa128], R26 ;  /* 0x00a1281a01007387 */ /* 0x010fe80000100a00 */
[----:B---3--:R0:W-:Y:S04]  /*99260*/  STL.64 [R1+0xa120], R24 ;  /* 0x00a1201801007387 */ /* 0x0081e80000100a00 */
[----:B0-----:R-:W3:Y:S04]  /*99270*/  LDL.LU R24, [R1+0x12f0] ;  /* 0x0012f00001187983 */ /* 0x001ee80000300800 */
[----:B------:R-:W3:Y:S04]  /*99280*/  LDL.LU R25, [R1+0x12f4] ;  /* 0x0012f40001197983 */ /* 0x000ee80000300800 */
[----:B------:R-:W4:Y:S04]  /*99290*/  LDL.LU R26, [R1+0x12f8] ;  /* 0x0012f800011a7983 */ /* 0x000f280000300800 */
[----:B------:R-:W4:Y:S04]  /*992a0*/  LDL.LU R27, [R1+0x12fc] ;  /* 0x0012fc00011b7983 */ /* 0x000f280000300800 */
[----:B------:R-:W2:Y:S04]  /*992b0*/  LDL.LU R14, [R1+0x1f14] ;  /* 0x001f1400010e7983 */ /* 0x000ea80000300800 */
[----:B------:R-:W2:Y:S04]  /*992c0*/  LDL.LU R15, [R1+0x1f20] ;  /* 0x001f2000010f7983 */ /* 0x000ea80000300800 */
[----:B------:R-:W2:Y:S04]  /*992d0*/  LDL.LU R0, [R1+0x1f1c] ;  /* 0x001f1c0001007983 */ /* 0x000ea80000300800 */
[----:B------:R-:W3:Y:S04]  /*992e0*/  LDL.64 R20, [R1+0x20] ;  /* 0x0000200001147983 */ /* 0x000ee80000100a00 */
[----:B---3--:R0:W-:Y:S04]  /*992f0*/  STL.64 [R1+0xa178], R20 ;  /* 0x00a1781401007387 */ /* 0x0081e80000100a00 */
[----:B0-----:R-:W3:Y:S04]  /*99300*/  LDL.LU R20, [R1+0x1430] ;  /* 0x0014300001147983 */ /* 0x001ee80000300800 */
[----:B------:R-:W3:Y:S04]  /*99310*/  LDL.LU R21, [R1+0x1434] ;  /* 0x0014340001157983 */ /* 0x000ee80000300800 */
[----:B------:R-:W4:Y:S04]  /*99320*/  LDL.LU R22, [R1+0x1438] ;  /* 0x0014380001167983 */ /* 0x000f280000300800 */
[----:B------:R-:W4:Y:S04]  /*99330*/  LDL.LU R23, [R1+0x143c] ;  /* 0x00143c0001177983 */ /* 0x000f280000300800 */
        /* <DEDUP_REMOVED lines=20> */
[----:B------:R-:W-:-:S02]  /*99480*/  IMAD R12, R12, 0x100, R28 ;  /* 0x000001000c0c7824 */ /* 0x000fc400078e021c */
[----:B------:R-:W-:Y:S01]  /*99490*/  IMAD R13, R13, 0x100, R29 ;  /* 0x000001000d0d7824 */ /* 0x000fe200078e021d */
[----:B---3--:R-:W-:Y:S04]  /*994a0*/  STL.64 [R1+0xa158], R26 ;  /* 0x00a1581a01007387 */ /* 0x008fe80000100a00 */
[----:B----4-:R0:W-:Y:S04]  /*994b0*/  STL.64 [R1+0xa150], R24 ;  /* 0x00a1501801007387 */ /* 0x0101e80000100a00 */
[----:B0-----:R-:W2:Y:S04]  /*994c0*/  LDL.LU R24, [R1+0x1310] ;  /* 0x0013100001187983 */ /* 0x001ea80000300800 */
[----:B------:R-:W2:Y:S04]  /*994d0*/  LDL.LU R25, [R1+0x1314] ;  /* 0x0013140001197983 */ /* 0x000ea80000300800 */
[----:B------:R-:W2:Y:S04]  /*994e0*/  LDL.LU R26, [R1+0x1318] ;  /* 0x00131800011a7983 */ /* 0x000ea80000300800 */
[----:B------:R-:W2:Y:S04]  /*994f0*/  LDL.LU R27, [R1+0x131c] ;  /* 0x00131c00011b7983 */ /* 0x000ea80000300800 */
[----:B------:R-:W3:Y:S04]  /*99500*/  LDL.64 R28, [R1] ;  /* 0x00000000011c7983 */ /* 0x000ee80000100a00 */
[----:B------:R0:W-:Y:S04]  /*99510*/  STL [R1+0xa09c], R10 ;  /* 0x00a09c0a01007387 */ /* 0x0001e80000100800 */
[----:B0-----:R-:W4:Y:S04]  /*99520*/  LDL.LU R10, [R1+0x1f18] ;  /* 0x001f1800010a7983 */ /* 0x001f280000300800 */
[----:B------:R-:W-:Y:S04]  /*99530*/  STL [R1+0xa098], R11 ;  /* 0x00a0980b01007387 */ /* 0x000fe80000100800 */
[----:B------:R-:W-:Y:S04]  /*99540*/  STL.64 [R1+0x1420], R20 ;  /* 0x0014201401007387 */ /* 0x000fe80000100a00 */
[----:B------:R0:W-:Y:S04]  /*99550*/  STL.64 [R1+0x1428], R22 ;  /* 0x0014281601007387 */ /* 0x0001e80000100a00 */
[----:B0-----:R-:W2:Y:S04]  /*99560*/  LDL.LU.64 R22, [R1+0xa188] ;  /* 0x00a1880001167983 */ /* 0x001ea80000300a00 */
[----:B------:R-:W2:Y:S04]  /*99570*/  LDL.LU.64 R20, [R1+0xa180] ;  /* 0x00a1800001147983 */ /* 0x000ea80000300a00 */
[----:B------:R0:W-:Y:S04]  /*99580*/  STL [R1+0xa084], R8 ;  /* 0x00a0840801007387 */ /* 0x0001e80000100800 */
[----:B------:R1:W-:Y:S04]  /*99590*/  STL [R1+0xa080], R9 ;  /* 0x00a0800901007387 */ /* 0x0003e80000100800 */
[----:B0-----:R-:W3:Y:S04]  /*995a0*/  LDL.LU R8, [R1+0x1290] ;  /* 0x0012900001087983 */ /* 0x001ee80000300800 */
[----:B-1----:R-:W3:Y:S01]  /*995b0*/  LDL.LU R9, [R1+0x1294] ;  /* 0x0012940001097983 */ /* 0x002ee20000300800 */
[----:B--2---:R-:W-:Y:S01]  /*995c0*/  HMMA.16816.F32 R20, R4, R2, R20 ;  /* 0x000000020414723c */ /* 0x004fe20000001814 */
[----:B----4-:R-:W-:-:S02]  /*995d0*/  IMAD R14, R14, 0x100, R10 ;  /* 0x000001000e0e7824 */ /* 0x010fc400078e020a */
[----:B------:R-:W2:Y:S04]  /*995e0*/  LDL.LU R10, [R1+0x1298] ;  /* 0x00129800010a7983 */ /* 0x000ea80000300800 */
[----:B------:R-:W2:-:S15]  /*995f0*/  LDL.LU R11, [R1+0x129c] ;  /* 0x00129c00010b7983 */ /* 0x000e9e0000300800 */
[----:B------:R-:W-:-:S01]  /*99600*/  NOP ;  /* 0x0000000000007918 */ /* 0x000fc20000000000 */
[----:B------:R0:W-:Y:S04]  /*99610*/  STL.64 [R1+0x1410], R20 ;  /* 0x0014101401007387 */ /* 0x0001e80000100a00 */
[----:B------:R1:W-:Y:S04]  /*99620*/  STL.64 [R1+0x1418], R22 ;  /* 0x0014181601007387 */ /* 0x0003e80000100a00 */
[----:B0-----:R-:W4:Y:S01]  /*99630*/  LDL.LU.64 R20, [R1+0xa178] ;  /* 0x00a1780001147983 */ /* 0x001f220000300a00 */
[----:B------:R-:W-:Y:S01]  /*99640*/  IMAD R15, R0, 0x100, R15 ;  /* 0x00000100000f7824 */ /* 0x000fe200078e020f */
[----:B------:R-:W-:-:S02]  /*99650*/  F2FP.F16.E4M3.UNPACK_B R12, R12 ;  /* 0x0000000cff0c723e */ /* 0x000fc400020006ff */
[----:B------:R-:W-:Y:S02]  /*99660*/  F2FP.F16.E4M3.UNPACK_B R13, R13 ;  /* 0x0000000dff0d723e */ /* 0x000fe400020006ff */
[----:B------:R-:W-:Y:S01]  /*99670*/  F2FP.F16.E4M3.UNPACK_B R14, R14 ;  /* 0x0000000eff0e723e */ /* 0x000fe200020006ff */
[----:B----4-:R-:W-:Y:S01]  /*99680*/  HMMA.16816.F32 R4, R4, R20, R16 ;  /* 0x000000140404723c */ /* 0x010fe20000001810 */
[----:B------:R-:W4:Y:S04]  /*99690*/  LDL.LU.64 R18, [R1+0xa170] ;  /* 0x00a1700001127983 */ /* 0x000f280000300a00 */
[----:B------:R-:W3:Y:S01]  /*996a0*/  LDL.LU.64 R16, [R1+0xa168] ;  /* 0x00a1680001107983 */ /* 0x000ee20000300a00 */
[----:B------:R-:W-:Y:S01]  /*996b0*/  F2FP.F16.E4M3.UNPACK_B R15, R15 ;  /* 0x0000000fff0f723e */ /* 0x000fe200020006ff */
[----:B-1----:R-:W-:-:S02]  /*996c0*/  IMAD.MOV.U32 R22, RZ, RZ, R20 ;  /* 0x000000ffff167224 */ /* 0x002fc400078e0014 */
[----:B------:R-:W-:-:S14]  /*996d0*/  IMAD.MOV.U32 R23, RZ, RZ, R21 ;  /* 0x000000ffff177224 */ /* 0x000fdc00078e0015 */
[----:B------:R0:W-:Y:S04]  /*996e0*/  STL.64 [R1+0x1330], R4 ;  /* 0x0013300401007387 */ /* 0x0001e80000100a00 */
[----:B------:R1:W-:Y:S04]  /*996f0*/  STL.64 [R1+0x1338], R6 ;  /* 0x0013380601007387 */ /* 0x0003e80000100a00 */
[----:B------:R-:W2:Y:S04]  /*99700*/  LDL.LU.64 R20, [R1+0xa160] ;  /* 0x00a1600001147983 */ /* 0x000ea80000300a00 */
[----:B0-----:R-:W2:Y:S04]  /*99710*/  LDL.LU R4, [R1+0x12a0] ;  /* 0x0012a00001047983 */ /* 0x001ea80000300800 */
[----:B------:R-:W2:Y:S04]  /*99720*/  LDL.LU R5, [R1+0x12a4] ;  /* 0x0012a40001057983 */ /* 0x000ea80000300800 */
[----:B-1----:R-:W2:Y:S04]  /*99730*/  LDL.LU R6, [R1+0x12a8] ;  /* 0x0012a80001067983 */ /* 0x002ea80000300800 */
[----:B------:R-:W2:Y:S01]  /*99740*/  LDL.LU R7, [R1+0x12ac] ;  /* 0x0012ac0001077983 */ /* 0x000ea20000300800 */
[----:B---3--:R-:W-:-:S15]  /*99750*/  HMMA.16816.F32 R24, R12, R16, R24 ;  /* 0x000000100c18723c */ /* 0x008fde0000001818 */
        /* <DEDUP_REMOVED lines=8> */
[----:B------:R-:W3:Y:S04]  /*997e0*/  LDL.LU.64 R26, [R1+0xa148] ;  /* 0x00a14800011a7983 */ /* 0x000ee80000300a00 */
[----:B------:R-:W3:-:S15]  /*997f0*/  LDL.LU.64 R24, [R1+0xa140] ;  /* 0x00a1400001187983 */ /* 0x000ede0000300a00 */
[----:B------:R-:W-:-:S01]  /*99800*/  NOP ;  /* 0x0000000000007918 */ /* 0x000fc20000000000 */
[----:B------:R-:W-:Y:S04]  /*99810*/  STL.64 [R1+0x1300], R16 ;  /* 0x0013001001007387 */ /* 0x000fe80000100a00 */
[----:B------:R0:W-:Y:S04]  /*99820*/  STL.64 [R1+0x1308], R18 ;  /* 0x0013081201007387 */ /* 0x0001e80000100a00 */
[----:B0-----:R-:W4:Y:S04]  /*99830*/  LDL.LU.64 R18, [R1+0xa138] ;  /* 0x00a1380001127983 */ /* 0x001f280000300a00 */
[----:B------:R-:W3:Y:S02]  /*99840*/  LDL.LU.64 R16, [R1+0xa130] ;  /* 0x00a1300001107983 */ /* 0x000ee40000300a00 */
[----:B---3--:R-:W-:-:S15]  /*99850*/  HMMA.16816.F32 R24, R12, R16, R24 ;  /* 0x000000100c18723c */ /* 0x008fde0000001818 */
[----:B------:R-:W-:-:S08]  /*99860*/  NOP ;  /* 0x0000000000007918 */ /* 0x000fd00000000000 */
[----:B------:R-:W-:Y:S04]  /*99870*/  STL.64 [R1+0x12f0], R24 ;  /* 0x0012f01801007387 */ /* 0x000fe80000100a00 */
[----:B------:R0:W-:Y:S04]  /*99880*/  STL.64 [R1+0x12f8], R26 ;  /* 0x0012f81a01007387 */ /* 0x0001e80000100a00 */
[----:B0-----:R-:W4:Y:S04]  /*99890*/  LDL.LU.64 R26, [R1+0xa128] ;  /* 0x00a12800011a7983 */ /* 0x001f280000300a00 */
[----:B------:R-:W4:Y:S01]  /*998a0*/  LDL.LU.64 R24, [R1+0xa120] ;  /* 0x00a1200001187983 */ /* 0x000f220000300a00 */
[----:B------:R-:W-:-:S05]  /*998b0*/  IMAD.MOV.U32 R0, RZ, RZ, R17 ;  /* 0x000000ffff007224 */ /* 0x000fca00078e0011 */
[----:B------:R0:W-:Y:S01]  /*998c0*/  STL [R1+0xa074], R0 ;  /* 0x00a0740001007387 */ /* 0x0001e20000100800 */
[----:B----4-:R-:W-:Y:S03]  /*998d0*/  HMMA.16816.F32 R16, R12, R18, R24 ;  /* 0x000000120c10723c */ /* 0x010fe60000001818 */
[----:B------:R-:W3:Y:S04]  /*998e0*/  LDL.LU.64 R26, [R1+0xa118] ;  /* 0x00a11800011a7983 */ /* 0x000ee80000300a00 */
[----:B------:R-:W3:Y:S01]  /*998f0*/  LDL.LU.64 R24, [R1+0xa110] ;  /* 0x00a1100001187983 */ /* 0x000ee20000300a00 */
[----:B0-----:R-:W-:-:S15]  /*99900*/  IMAD.MOV.U32 R0, RZ, RZ, R29 ;  /* 0x000000ffff007224 */ /* 0x001fde00078e001d */
        /* <DEDUP_REMOVED lines=8> */
[----:B0-----:R-:W3:Y:S04]  /*99990*/  LDL.LU.64 R26, [R1+0xa0f8] ;  /* 0x00a0f800011a7983 */ /* 0x001ee80000300a00 */
[----:B------:R-:W4:Y:S04]  /*999a0*/  LDL.LU.64 R24, [R1+0xa0f0] ;  /* 0x00a0f00001187983 */ /* 0x000f280000300a00 */
[----:B------:R-:W2:Y:S02]  /*999b0*/  LDL.LU.64 R28, [R1+0xa0e8] ;  /* 0x00a0e800011c7983 */ /* 0x000ea40000300a00 */
[C---:B--2---:R-:W-:Y:S06]  /*999c0*/  HMMA.16816.F32 R4, R12.reuse, R28, R4 ;  /* 0x0000001c0c04723c */ /* 0x044fec0000001804 */
[----:B----4-:R-:W-:-:S15]  /*999d0*/  HMMA.16816.F32 R16, R12, R24, R16 ;  /* 0x000000180c10723c */ /* 0x010fde0000001810 */
[----:B------:R-:W-:-:S02]  /*999e0*/  NOP ;  /* 0x0000000000007918 */ /* 0x000fc40000000000 */
[----:B------:R-:W-:Y:S04]  /*999f0*/  STL.64 [R1+0x12a0], R4 ;  /* 0x0012a00401007387 */ /* 0x000fe80000100a00 */
[----:B------:R3:W-:Y:S02]  /*99a00*/  STL.64 [R1+0x12a8], R6 ;  /* 0x0012a80601007387 */ /* 0x0007e40000100a00 */
[----:B---3--:R-:W-:Y:S02]  /*99a10*/  HMMA.16816.F32 R4, R12, R26, R8 ;  /* 0x0000001a0c04723c */ /* 0x008fe40000001808 */
[----:B------:R-:W2:-:S15]  /*99a20*/  LDL.LU R8, [R1+0x1f38] ;  /* 0x001f380001087983 */ /* 0x000e9e0000300800 */
[----:B------:R-:W-:-:S06]  /*99a30*/  NOP ;  /* 0x0000000000007918 */ /* 0x000fcc0000000000 */
[----:B------:R-:W-:Y:S04]  /*99a40*/  STL.64 [R1+0x1290], R4 ;  /* 0x0012900401007387 */ /* 0x000fe80000100a00 */
[----:B------:R0:W-:Y:S04]  /*99a50*/  STL.64 [R1+0x1298], R6 ;  /* 0x0012980601007387 */ /* 0x0001e80000100a00 */
[----:B0-----:R-:W3:Y:S04]  /*99a60*/  LDL.LU R6, [R1+0x1f34] ;  /* 0x001f340001067983 */ /* 0x001ee80000300800 */
[----:B------:R-:W2:Y:S04]  /*99a70*/  LDL.LU R9, [R1+0x1f40] ;  /* 0x001f400001097983 */ /* 0x000ea80000300800 */
[----:B------:R-:W4:Y:S04]  /*99a80*/  LDL.LU R7, [R1+0x1f3c] ;  /* 0x001f3c0001077983 */ /* 0x000f280000300800 */
        /* <DEDUP_REMOVED lines=28> */
[----:B------:R0:W-:Y:S02]  /*99c50*/  STL.64 [R1+0x9ff8], R26 ;  /* 0x009ff81a01007387 */ /* 0x0001e40000100a00 */
[----:B0-----:R-:W-:-:S02]  /*99c60*/  IMAD.MOV.U32 R26, RZ, RZ, R22 ;  /* 0x000000ffff1a7224 */ /* 0x001fc400078e0016 */
[----:B------:R-:W-:Y:S01]  /*99c70*/  IMAD.MOV.U32 R27, RZ, RZ, R23 ;  /* 0x000000ffff1b7224 */ /* 0x000fe200078e0017 */
[----:B------:R-:W4:Y:S04]  /*99c80*/  LDL.LU R22, [R1+0xa0e4] ;  /* 0x00a0e40001167983 */ /* 0x000f280000300800 */
[----:B------:R-:W4:Y:S04]  /*99c90*/  LDL.LU R23, [R1+0xa0e0] ;  /* 0x00a0e00001177983 */ /* 0x000f280000300800 */
[----:B------:R0:W-:Y:S04]  /*99ca0*/  STL.64 [R1+0x9ff0], R24 ;  /* 0x009ff01801007387 */ /* 0x0001e80000100a00 */
[----:B------:R1:W-:Y:S04]  /*99cb0*/  STL.64 [R1+0xa078], R26 ;  /* 0x00a0781a01007387 */ /* 0x0003e80000100a00 */
[----:B0-----:R-:W2:Y:S04]  /*99cc0*/  LDL.LU R24, [R1+0x11e0] ;  /* 0x0011e00001187983 */ /* 0x001ea80000300800 */
[----:B------:R-:W2:Y:S04]  /*99cd0*/  LDL.LU R25, [R1+0x11e4] ;  /* 0x0011e40001197983 */ /* 0x000ea80000300800 */
[----:B-1----:R-:W3:Y:S04]  /*99ce0*/  LDL.LU R26, [R1+0x11e8] ;  /* 0x0011e800011a7983 */ /* 0x002ee80000300800 */
        /* <DEDUP_REMOVED lines=54> */
[----:B------:R-:W2:Y:S04]  /*9a050*/  LDL.LU R8, [R1+0xa084] ;  /* 0x00a0840001087983 */ /* 0x000ea80000300800 */
[----:B------:R-:W2:Y:S02]  /*9a060*/  LDL.LU R9, [R1+0xa080] ;  /* 0x00a0800001097983 */ /* 0x000ea40000300800 */
[----:B--2---:R-:W-:-:S15]  /*9a070*/  HMMA.16816.F32 R24, R12, R8, R24 ;  /* 0x000000080c18723c */ /* 0x004fde0000001818 */
[----:B------:R-:W-:-:S08]  /*9a080*/  NOP ;  /* 0x0000000000007918 */ /* 0x000fd00000000000 */
[----:B------:R-:W-:Y:S04]  /*9a090*/  STL.64 [R1+0x13e0], R24 ;  /* 0x0013e01801007387 */ /* 0x000fe80000100a00 */
[----:B------:R0:W-:Y:S04]  /*9a0a0*/  STL.64 [R1+0x13e8], R26 ;  /* 0x0013e81a01007387 */ /* 0x0001e80000100a00 */
[----:B0-----:R-:W2:Y:S04]  /*9a0b0*/  LDL.LU.64 R26, [R1+0xa078] ;  /* 0x00a07800011a7983 */ /* 0x001ea80000300a00 */
[----:B------:R-:W-:Y:S04]  /*9a0c0*/  STL [R1+0x9f98], R9 ;  /* 0x009f980901007387 */ /* 0x000fe80000100800 */
[----:B------:R-:W-:Y:S01]  /*9a0d0*/  STL.64 [R1+0xa028], R10 ;  /* 0x00a0280a01007387 */ /* 0x000fe20000100a00 */
[C---:B------:R-:W-:Y:S03]  /*9a0e0*/  HMMA.16816.F32 R16, R12.reuse, R2, R16 ;  /* 0x000000020c10723c */ /* 0x040fe60000001810 */
[----:B------:R2:W-:Y:S03]  /*9a0f0*/  STL [R1+0xa020], R8 ;  /* 0x00a0200801007387 */ /* 0x0005e60000100800 */
[----:B--2---:R-:W-:Y:S01]  /*9a100*/  HMMA.16816.F32 R8, R12, R26, R20 ;  /* 0x0000001a0c08723c */ /* 0x004fe20000001814 */
        /* <DEDUP_REMOVED lines=13> */
[----:B--2---:R0:W-:Y:S04]  /*9a1e0*/  STL.64 [R1+0xa008], R26 ;  /* 0x00a0081a01007387 */ /* 0x0041e80000100a00 */
[----:B0-----:R-:W2:Y:S01]  /*9a1f0*/  LDL R26, [R1] ;  /* 0x00000000011a7983 */ /* 0x001ea20000100800 */
[----:B------:R-:W-:-:S03]  /*9a200*/  IMAD.MOV.U32 R27, RZ, RZ, R0 ;  /* 0x000000ffff1b7224 */ /* 0x000fc600078e0000 */
[----:B------:R-:W3:Y:S04]  /*9a210*/  LDL.LU R0, [R1+0xa074] ;  /* 0x00a0740001007983 */ /* 0x000ee80000300800 */
[----:B------:R-:W4:Y:S04]  /*9a220*/  LDL.LU R8, [R1+0x1160] ;  /* 0x0011600001087983 */ /* 0x000f280000300800 */
[----:B------:R-:W4:Y:S04]  /*9a230*/  LDL.LU R9, [R1+0x1164] ;  /* 0x0011640001097983 */ /* 0x000f280000300800 */
[----:B------:R-:W2:Y:S04]  /*9a240*/  LDL.LU R10, [R1+0x1168] ;  /* 0x00116800010a7983 */ /* 0x000ea80000300800 */
[----:B------:R-:W2:Y:S04]  /*9a250*/  LDL.LU R11, [R1+0x116c] ;  /* 0x00116c00010b7983 */ /* 0x000ea80000300800 */
[----:B--2---:R0:W-:Y:S04]  /*9a260*/  STL.64 [R1+0xa038], R10 ;  /* 0x00a0380a01007387 */ /* 0x0041e80000100a00 */
[----:B0-----:R-:W2:Y:S01]  /*9a270*/  LDL R10, [R1+0x10] ;  /* 0x00001000010a7983 */ /* 0x001ea20000100800 */
[----:B---3--:R-:W-:-:S03]  /*9a280*/  IMAD.MOV.U32 R11, RZ, RZ, R0 ;  /* 0x000000ffff0b7224 */ /* 0x008fc600078e0000 */
[----:B------:R-:W3:Y:S04]  /*9a290*/  LDL.LU R0, [R1+0xa070] ;  /* 0x00a0700001007983 */ /* 0x000ee80000300800 */
[----:B----4-:R0:W-:Y:S04]  /*9a2a0*/  STL.64 [R1+0xa030], R8 ;  /* 0x00a0300801007387 */ /* 0x0101e80000100a00 */
[----:B0-----:R-:W4:Y:S04]  /*9a2b0*/  LDL.64 R8, [R1+0x18] ;  /* 0x0000180001087983 */ /* 0x001f280000100a00 */
[----:B--2---:R-:W-:Y:S04]  /*9a2c0*/  STL.64 [R1+0xa068], R10 ;  /* 0x00a0680a01007387 */ /* 0x004fe80000100a00 */
[----:B----4-:R-:W-:Y:S04]  /*9a2d0*/  STL.64 [R1+0xa060], R8 ;  /* 0x00a0600801007387 */ /* 0x010fe80000100a00 */
[----:B------:R0:W-:Y:S04]  /*9a2e0*/  STL.64 [R1+0xa000], R24 ;  /* 0x00a0001801007387 */ /* 0x0001e80000100a00 */
[----:B0-----:R-:W2:Y:S04]  /*9a2f0*/  LDL.64 R24, [R1+0x8] ;  /* 0x0000080001187983 */ /* 0x001ea80000100a00 */
[----:B------:R-:W-:Y:S04]  /*9a300*/  STL.64 [R1+0xa048], R26 ;  /* 0x00a0481a01007387 */ /* 0x000fe80000100a00 */
[----:B--2---:R0:W-:Y:S04]  /*9a310*/  STL.64 [R1+0xa040], R24 ;  /* 0x00a0401801007387 */ /* 0x0041e80000100a00 */
[----:B0-----:R-:W2:Y:S04]  /*9a320*/  LDL.LU R24, [R1+0x1170] ;  /* 0x0011700001187983 */ /* 0x001ea80000300800 */
[----:B------:R-:W2:Y:S04]  /*9a330*/  LDL.LU R25, [R1+0x1174] ;  /* 0x0011740001197983 */ /* 0x000ea80000300800 */
[----:B------:R-:W4:Y:S04]  /*9a340*/  LDL.LU R26, [R1+0x1178] ;  /* 0x00117800011a7983 */ /* 0x000f280000300800 */
[----:B------:R-:W4:Y:S04]  /*9a350*/  LDL.LU R27, [R1+0x117c] ;  /* 0x00117c00011b7983 */ /* 0x000f280000300800 */
[----:B------:R-:W3:Y:S04]  /*9a360*/  LDL R14, [R1+0x28] ;  /* 0x00002800010e7983 */ /* 0x000ee80000100800 */
[----:B------:R-:W3:Y:S04]  /*9a370*/  LDL.LU R8, [R1+0x11a0] ;  /* 0x0011a00001087983 */ /* 0x000ee80000300800 */
        /* <DEDUP_REMOVED lines=15> */
[----:B------:R-:W-:-:S02]  /*9a470*/  F2FP.F16.E4M3.UNPACK_B R4, R4 ;  /* 0x00000004ff04723e */ /* 0x000fc400020006ff */
[----:B------:R-:W-:Y:S02]  /*9a480*/  F2FP.F16.E4M3.UNPACK_B R5, R5 ;  /* 0x00000005ff05723e */ /* 0x000fe400020006ff */
[----:B------:R-:W-:Y:S02]  /*9a490*/  F2FP.F16.E4M3.UNPACK_B R6, R6 ;  /* 0x00000006ff06723e */ /* 0x000fe400020006ff */
[----:B------:R-:W-:Y:S01]  /*9a4a0*/  F2FP.F16.E4M3.UNPACK_B R7, R7 ;  /* 0x00000007ff07723e */ /* 0x000fe200020006ff */
[----:B---3--:R-:W-:Y:S01]  /*9a4b0*/  IMAD.MOV.U32 R15, RZ, RZ, R0 ;  /* 0x000000ffff0f7224 */ /* 0x008fe200078e0000 */
        /* <DEDUP_REMOVED lines=1717> */
[----:B--2---:R-:W-:Y:S04]  /*a1010*/  STL.64 [R1+0x9810], R20 ;  /* 0x0098101401007387 */ /* 0x004fe80000100a00 */
[----:B------:R-:W2:Y:S04]  /*a1020*/  LDL.LU R24, [R1+0xc0] ;  /* 0x0000c00001187983 */ /* 0x000ea80000300800 */
[----:B------:R-:W2:Y:S04]  /*a1030*/  LDL.LU R25, [R1+0xc4] ;  /* 0x0000c40001197983 */ /* 0x000ea80000300800 */
[----:B------:R-:W3:Y:S04]  /*a1040*/  LDL.LU R26, [R1+0xc8] ;  /* 0x0000c800011a7983 */ /* 0x000ee80000300800 */
[----:B------:R-:W3:Y:S04]  /*a1050*/  LDL.LU R27, [R1+0xcc] ;  /* 0x0000cc00011b7983 */ /* 0x000ee80000300800 */
[----:B---3--:R-:W-:Y:S04]  /*a1060*/  STL.64 [R1+0x9828], R26 ;  /* 0x0098281a01007387 */ /* 0x008fe80000100a00 */
[----:B--2---:R1:W-:Y:S04]  /*a1070*/  STL.64 [R1+0x9820], R24 ;  /* 0x0098201801007387 */ /* 0x0043e80000100a00 */
[----:B0-----:R-:W2:Y:S01]  /*a1080*/  LDL R22, [R1] ;  /* 0x0000000001167983 */ /* 0x001ea20000100800 */
[----:B------:R-:W-:-:S03]  /*a1090*/  IMAD.MOV.U32 R23, RZ, RZ, R0 ;  /* 0x000000ffff177224 */ /* 0x000fc600078e0000 */
[----:B------:R-:W3:Y:S04]  /*a10a0*/  LDL.LU R0, [R1+0x9894] ;  /* 0x0098940001007983 */ /* 0x000ee80000300800 */
[----:B--2---:R-:W-:Y:S04]  /*a10b0*/  STL.64 [R1+0x9830], R22 ;  /* 0x0098301601007387 */ /* 0x004fe80000100a00 */
[----:B-1----:R-:W2:Y:S04]  /*a10c0*/  LDL.LU R24, [R1+0xd0] ;  /* 0x0000d00001187983 */ /* 0x002ea80000300800 */
[----:B------:R-:W2:Y:S04]  /*a10d0*/  LDL.LU R25, [R1+0xd4] ;  /* 0x0000d40001197983 */ /* 0x000ea80000300800 */
[----:B------:R-:W4:Y:S04]  /*a10e0*/  LDL.LU R26, [R1+0xd8] ;  /* 0x0000d800011a7983 */ /* 0x000f280000300800 */
[----:B------:R-:W4:Y:S04]  /*a10f0*/  LDL.LU R27, [R1+0xdc] ;  /* 0x0000dc00011b7983 */ /* 0x000f280000300800 */
[----:B----4-:R-:W-:Y:S04]  /*a1100*/  STL.64 [R1+0x9840], R26 ;  /* 0x0098401a01007387 */ /* 0x010fe80000100a00 */
[----:B--2---:R0:W-:Y:S04]  /*a1110*/  STL.64 [R1+0x9838], R24 ;  /* 0x0098381801007387 */ /* 0x0041e80000100a00 */
[----:B------:R-:W2:Y:S04]  /*a1120*/  LDL R20, [R1+0x8] ;  /* 0x0000080001147983 */ /* 0x000ea80000100800 */
[----:B------:R-:W2:Y:S04]  /*a1130*/  LDL R21, [R1+0xc] ;  /* 0x00000c0001157983 */ /* 0x000ea80000100800 */
[----:B--2---:R-:W-:Y:S04]  /*a1140*/  STL.64 [R1+0x9848], R20 ;  /* 0x0098481401007387 */ /* 0x004fe80000100a00 */
[----:B0-----:R-:W2:Y:S04]  /*a1150*/  LDL.LU R24, [R1+0xe0] ;  /* 0x0000e00001187983 */ /* 0x001ea80000300800 */
[----:B------:R-:W2:Y:S04]  /*a1160*/  LDL.LU R25, [R1+0xe4] ;  /* 0x0000e40001197983 */ /* 0x000ea80000300800 */
[----:B------:R-:W4:Y:S04]  /*a1170*/  LDL.LU R26, [R1+0xe8] ;  /* 0x0000e800011a7983 */ /* 0x000f280000300800 */
[----:B------:R-:W4:Y:S01]  /*a1180*/  LDL.LU R27, [R1+0xec] ;  /* 0x0000ec00011b7983 */ /* 0x000f220000300800 */
[----:B---3--:R-:W-:-:S03]  /*a1190*/  IMAD.MOV.U32 R23, RZ, RZ, R0 ;  /* 0x000000ffff177224 */ /* 0x008fc600078e0000 */
[----:B----4-:R-:W-:Y:S04]  /*a11a0*/  STL.64 [R1+0x9858], R26 ;  /* 0x0098581a01007387 */ /* 0x010fe80000100a00 */
[----:B--2---:R-:W-:Y:S04]  /*a11b0*/  STL.64 [R1+0x9850], R24 ;  /* 0x0098501801007387 */ /* 0x004fe80000100a00 */
[----:B------:R-:W2:Y:S04]  /*a11c0*/  LDL R22, [R1+0x10] ;  /* 0x0000100001167983 */ /* 0x000ea80000100800 */
[----:B------:R-:W3:Y:S04]  /*a11d0*/  LDL.LU R0, [R1+0x9890] ;  /* 0x0098900001007983 */ /* 0x000ee80000300800 */
[----:B------:R-:W4:Y:S04]  /*a11e0*/  LDL.LU R8, [R1+0x100] ;  /* 0x0001000001087983 */ /* 0x000f280000300800 */
[----:B------:R-:W4:Y:S04]  /*a11f0*/  LDL.LU R9, [R1+0x104] ;  /* 0x0001040001097983 */ /* 0x000f280000300800 */
[----:B------:R-:W2:Y:S04]  /*a1200*/  LDL.LU R10, [R1+0x108] ;  /* 0x00010800010a7983 */ /* 0x000ea80000300800 */
[----:B------:R-:W2:Y:S04]  /*a1210*/  LDL.LU R11, [R1+0x10c] ;  /* 0x00010c00010b7983 */ /* 0x000ea80000300800 */
[----:B--2---:R0:W-:Y:S04]  /*a1220*/  STL.64 [R1+0x9878], R10 ;  /* 0x0098780a01007387 */ /* 0x0041e80000100a00 */
[----:B0-----:R-:W2:Y:S04]  /*a1230*/  LDL R10, [R1+0x28] ;  /* 0x00002800010a7983 */ /* 0x001ea80000100800 */
[----:B----4-:R-:W-:Y:S04]  /*a1240*/  STL.64 [R1+0x9870], R8 ;  /* 0x0098700801007387 */ /* 0x010fe80000100a00 */
[----:B------:R-:W4:Y:S04]  /*a1250*/  LDL.64 R20, [R1+0x18] ;  /* 0x0000180001147983 */ /* 0x000f280000100a00 */
[----:B------:R-:W-:Y:S04]  /*a1260*/  STL.64 [R1+0x9888], R22 ;  /* 0x0098881601007387 */ /* 0x000fe80000100a00 */
[----:B----4-:R0:W-:Y:S04]  /*a1270*/  STL.64 [R1+0x9880], R20 ;  /* 0x0098801401007387 */ /* 0x0101e80000100a00 */
        /* <DEDUP_REMOVED lines=8> */
[----:B------:R-:W2:Y:S04]  /*a1300*/  LDL.LU R12, [R1+0x2064] ;  /* 0x00206400010c7983 */ /* 0x000ea80000300800 */
[----:B------:R-:W2:Y:S04]  /*a1310*/  LDL.LU R13, [R1+0x206c] ;  /* 0x00206c00010d7983 */ /* 0x000ea80000300800 */
[----:B------:R-:W4:Y:S04]  /*a1320*/  LDL.LU R14, [R1+0x2074] ;  /* 0x00207400010e7983 */ /* 0x000f280000300800 */
[----:B------:R-:W4:Y:S01]  /*a1330*/  LDL.LU R15, [R1+0x207c] ;  /* 0x00207c00010f7983 */ /* 0x000f220000300800 */
[----:B------:R-:W-:-:S02]  /*a1340*/  F2FP.F16.E4M3.UNPACK_B R4, R4 ;  /* 0x00000004ff04723e */ /* 0x000fc400020006ff */
[----:B------:R-:W-:Y:S02]  /*a1350*/  F2FP.F16.E4M3.UNPACK_B R5, R5 ;  /* 0x00000005ff05723e */ /* 0x000fe400020006ff */
[----:B------:R-:W-:Y:S02]  /*a1360*/  F2FP.F16.E4M3.UNPACK_B R6, R6 ;  /* 0x00000006ff06723e */ /* 0x000fe400020006ff */
[----:B------:R-:W-:Y:S01]  /*a1370*/  F2FP.F16.E4M3.UNPACK_B R7, R7 ;  /* 0x00000007ff07723e */ /* 0x000fe200020006ff */
[----:B---3--:R-:W-:Y:S01]  /*a1380*/  IMAD.MOV.U32 R11, RZ, RZ, R0 ;  /* 0x000000ffff0b7224 */ /* 0x008fe200078e0000 */
        /* <DEDUP_REMOVED lines=21> */
[----:B------:R-:W3:Y:S04]  /*a14e0*/  LDL.LU R14, [R1+0x78] ;  /* 0x00007800010e7983 */ /* 0x000ee80000300800 */
[----:B------:R-:W3:Y:S04]  /*a14f0*/  LDL.LU R15, [R1+0x7c] ;  /* 0x00007c00010f7983 */ /* 0x000ee80000300800 */
[----:B------:R-:W4:Y:S04]  /*a1500*/  LDL.LU.64 R22, [R1+0x9888] ;  /* 0x0098880001167983 */ /* 0x000f280000300a00 */
[----:B------:R-:W2:Y:S04]  /*a1510*/  LDL.LU.64 R20, [R1+0x9880] ;  /* 0x0098800001147983 */ /* 0x000ea80000300a00 */
[----:B------:R-:W-:Y:S04]  /*a1520*/  STL.64 [R1+0x5a0], R8 ;  /* 0x0005a00801007387 */ /* 0x000fe80000100a00 */
[----:B------:R0:W-:Y:S04]  /*a1530*/  STL.64 [R1+0x5a8], R10 ;  /* 0x0005a80a01007387 */ /* 0x0001e80000100a00 */
[----:B0-----:R-:W2:Y:S04]  /*a1540*/  LDL.LU.64 R10, [R1+0x9878] ;  /* 0x00987800010a7983 */ /* 0x001ea80000300a00 */
[----:B------:R-:W2:Y:S02]  /*a1550*/  LDL.LU.64 R8, [R1+0x9870] ;  /* 0x0098700001087983 */ /* 0x000ea40000300a00 */
[----:B--2---:R-:W-:Y:S06]  /*a1560*/  HMMA.16816.F32 R8, R4, R20, R8 ;  /* 0x000000140408723c */ /* 0x004fec0000001808 */
[----:B------:R-:W-:-:S15]  /*a1570*/  IMAD.MOV.U32 R0, RZ, RZ, R21 ;  /* 0x000000ffff007224 */ /* 0x000fde00078e0015 */
[----:B------:R-:W-:-:S02]  /*a1580*/  NOP ;  /* 0x0000000000007918 */ /* 0x000fc40000000000 */
[----:B------:R0:W-:Y:S02]  /*a1590*/  STL.64 [R1+0x580], R8 ;  /* 0x0005800801007387 */ /* 0x0001e40000100a00 */
[----:B0-----:R-:W-:Y:S02]  /*a15a0*/  IMAD.MOV.U32 R9, RZ, RZ, R20 ;  /* 0x000000ffff097224 */ /* 0x001fe400078e0014 */
[C---:B----4-:R-:W-:Y:S01]  /*a15b0*/  HMMA.16816.F32 R20, R4.reuse, R22, R24 ;  /* 0x000000160414723c */ /* 0x050fe20000001818 */
[----:B------:R0:W-:Y:S04]  /*a15c0*/  STL.64 [R1+0x588], R10 ;  /* 0x0005880a01007387 */ /* 0x0001e80000100a00 */
[----:B0-----:R-:W2:Y:S04]  /*a15d0*/  LDL.LU.64 R10, [R1+0x9868] ;  /* 0x00986800010a7983 */ /* 0x001ea80000300a00 */
[----:B------:R-:W4:Y:S04]  /*a15e0*/  LDL.LU R8, [R1+0x9860] ;  /* 0x0098600001087983 */ /* 0x000f280000300800 */
[----:B------:R-:W3:Y:S04]  /*a15f0*/  LDL.LU.64 R26, [R1+0x9858] ;  /* 0x00985800011a7983 */ /* 0x000ee80000300a00 */
[----:B------:R-:W3:Y:S06]  /*a1600*/  LDL.LU.64 R24, [R1+0x9850] ;  /* 0x0098500001187983 */ /* 0x000eec0000300a00 */
        /* <DEDUP_REMOVED lines=17> */
[----:B------:R-:W2:Y:S01]  /*a1720*/  LDL.LU.64 R20, [R1+0x9810] ;  /* 0x0098100001147983 */ /* 0x000ea20000300a00 */
        /* <DEDUP_REMOVED lines=32> */
[----:B------:R-:W3:Y:S04]  /*a1930*/  LDL.LU.64 R16, [R1+0x97d0] ;  /* 0x0097d00001107983 */ /* 0x000ee80000300a00 */
[----:B------:R0:W-:Y:S04]  /*a1940*/  STL [R1+0x96c0], R23 ;  /* 0x0096c01701007387 */ /* 0x0001e80000100800 */
[----:B0-----:R-:W2:Y:S04]  /*a1950*/  LDL.LU R23, [R1+0x2070] ;  /* 0x0020700001177983 */ /* 0x001ea80000300800 */
[----:B------:R0:W-:Y:S04]  /*a1960*/  STL [R1+0x9728], R22 ;  /* 0x0097281601007387 */ /* 0x0001e80000100800 */
[----:B0-----:R-:W2:Y:S01]  /*a1970*/  LDL.LU R22, [R1+0x2068] ;  /* 0x0020680001167983 */ /* 0x001ea20000300800 */
[----:B---3--:R-:W-:-:S15]  /*a1980*/  HMMA.16816.F32 R16, R4, R20, R16 ;  /* 0x000000140410723c */ /* 0x008fde0000001810 */
[----:B------:R-:W-:-:S08]  /*a1990*/  NOP ;  /* 0x0000000000007918 */ /* 0x000fd00000000000 */
[----:B------:R-:W-:Y:S04]  /*a19a0*/  STL.64 [R1+0x4e0], R16 ;  /* 0x0004e01001007387 */ /* 0x000fe80000100a00 */
[----:B------:R0:W-:Y:S04]  /*a19b0*/  STL.64 [R1+0x4e8], R18 ;  /* 0x0004e81201007387 */ /* 0x0001e80000100a00 */
[----:B0-----:R-:W3:Y:S04]  /*a19c0*/  LDL.LU.64 R18, [R1+0x97c8] ;  /* 0x0097c80001127983 */ /* 0x001ee80000300a00 */
[----:B------:R-:W4:Y:S04]  /*a19d0*/  LDL.LU.64 R16, [R1+0x97c0] ;  /* 0x0097c00001107983 */ /* 0x000f280000300a00 */
[----:B------:R-:W-:Y:S01]  /*a19e0*/  STL.64 [R1+0x9710], R20 ;  /* 0x0097101401007387 */ /* 0x000fe20000100a00 */
        /* <DEDUP_REMOVED lines=13> */
[----:B------:R0:W-:Y:S02]  /*a1ac0*/  STL.64 [R1+0x96b0], R16 ;  /* 0x0096b01001007387 */ /* 0x0001e40000100a00 */
[----:B0-----:R-:W-:Y:S06]  /*a1ad0*/  HMMA.16816.F32 R16, R4, R10, R24 ;  /* 0x0000000a0410723c */ /* 0x001fec0000001818 */
        /* <DEDUP_REMOVED lines=17> */
[----:B------:R-:W3:Y:S01]  /*a1bf0*/  LDL.LU R27, [R1+0x49c] ;  /* 0x00049c00011b7983 */ /* 0x000ee20000300800 */
[----:B------:R-:W-:-:S02]  /*a1c00*/  IMAD R12, R12, 0x100, R22 ;  /* 0x000001000c0c7824 */ /* 0x000fc400078e0216 */
[----:B------:R-:W-:Y:S02]  /*a1c10*/  IMAD R13, R13, 0x100, R23 ;  /* 0x000001000d0d7824 */ /* 0x000fe400078e0217 */
        /* <DEDUP_REMOVED lines=17> */
[----:B------:R0:W-:Y:S04]  /*a1d30*/  STL.64 [R1+0x9760], R26 ;  /* 0x0097601a01007387 */ /* 0x0001e80000100a00 */
[----:B0-----:R-:W4:Y:S04]  /*a1d40*/  LDL.64 R26, [R1+0x20] ;  /* 0x00002000011a7983 */ /* 0x001f280000100a00 */
[----:B--2---:R0:W-:Y:S04]  /*a1d50*/  STL.64 [R1+0x9740], R24 ;  /* 0x0097401801007387 */ /* 0x0041e80000100a00 */
[----:B0-----:R-:W2:Y:S04]  /*a1d60*/  LDL.64 R24, [R1+0x28] ;  /* 0x0000280001187983 */ /* 0x001ea80000100a00 */
        /* <DEDUP_REMOVED lines=8> */
[----:B0-----:R-:W3:Y:S04]  /*a1df0*/  LDL.LU R24, [R1+0x3c0] ;  /* 0x0003c00001187983 */ /* 0x001ee80000300800 */
[----:B------:R-:W3:Y:S04]  /*a1e00*/  LDL.LU R25, [R1+0x3c4] ;  /* 0x0003c40001197983 */ /* 0x000ee80000300800 */
[----:B------:R-:W3:Y:S04]  /*a1e10*/  LDL.LU R26, [R1+0x3c8] ;  /* 0x0003c800011a7983 */ /* 0x000ee80000300800 */
[----:B------:R-:W3:Y:S04]  /*a1e20*/  LDL.LU R27, [R1+0x3cc] ;  /* 0x0003cc00011b7983 */ /* 0x000ee80000300800 */
[----:B------:R-:W2:Y:S04]  /*a1e30*/  LDL.64 R20, [R1+0x8] ;  /* 0x0000080001147983 */ /* 0x000ea80000100a00 */
[----:B------:R-:W-:Y:S04]  /*a1e40*/  STL.64 [R1+0x9758], R22 ;  /* 0x0097581601007387 */ /* 0x000fe80000100a00 */
[----:B--2---:R0:W-:Y:S04]  /*a1e50*/  STL.64 [R1+0x9750], R20 ;  /* 0x0097501401007387 */ /* 0x0041e80000100a00 */
[----:B0-----:R-:W2:Y:S04]  /*a1e60*/  LDL.LU R20, [R1+0x450] ;  /* 0x0004500001147983 */ /* 0x001ea80000300800 */
[----:B------:R-:W2:Y:S04]  /*a1e70*/  LDL.LU R21, [R1+0x454] ;  /* 0x0004540001157983 */ /* 0x000ea80000300800 */
[----:B------:R-:W4:Y:S04]  /*a1e80*/  LDL.LU R22, [R1+0x458] ;  /* 0x0004580001167983 */ /* 0x000f280000300800 */
[----:B------:R-:W4:Y:S01]  /*a1e90*/  LDL.LU R23, [R1+0x45c] ;  /* 0x00045c0001177983 */ /* 0x000f220000300800 */
[----:B------:R-:W-:-:S02]  /*a1ea0*/  IMAD R14, R14, 0x100, R28 ;  /* 0x000001000e0e7824 */ /* 0x000fc400078e021c */
[----:B------:R-:W-:Y:S01]  /*a1eb0*/  IMAD R15, R15, 0x100, R29 ;  /* 0x000001000f0f7824 */ /* 0x000fe200078e021d */
[C---:B---3--:R-:W-:Y:S01]  /*a1ec0*/  HMMA.16816.F32 R24, R4.reuse, R8, R24 ;  /* 0x000000080418723c */ /* 0x048fe20000001818 */
[----:B----4-:R-:W-:Y:S04]  /*a1ed0*/  STL.64 [R1+0x9770], R22 ;  /* 0x0097701601007387 */ /* 0x010fe80000100a00 */
[----:B--2---:R0:W-:Y:S04]  /*a1ee0*/  STL.64 [R1+0x9768], R20 ;  /* 0x0097681401007387 */ /* 0x0041e80000100a00 */
[----:B0-----:R-:W2:Y:S04]  /*a1ef0*/  LDL.LU R20, [R1+0x40] ;  /* 0x0000400001147983 */ /* 0x001ea80000300800 */
[----:B------:R-:W2:Y:S04]  /*a1f00*/  LDL.LU R21, [R1+0x44] ;  /* 0x0000440001157983 */ /* 0x000ea80000300800 */
[----:B------:R-:W2:Y:S04]  /*a1f10*/  LDL.LU R22, [R1+0x48] ;  /* 0x0000480001167983 */ /* 0x000ea80000300800 */
[----:B------:R-:W2:Y:S04]  /*a1f20*/  LDL.LU R23, [R1+0x4c] ;  /* 0x00004c0001177983 */ /* 0x000ea80000300800 */
[----:B------:R-:W3:Y:S04]  /*a1f30*/  LDL.64 R28, [R1] ;  /* 0x00000000011c7983 */ /* 0x000ee80000100a00 */
[----:B------:R-:W-:Y:S04]  /*a1f40*/  STL.64 [R1+0x96d0], R18 ;  /* 0x0096d01201007387 */ /* 0x000fe80000100a00 */
[----:B------:R0:W-:Y:S04]  /*a1f50*/  STL.64 [R1+0x96c8], R16 ;  /* 0x0096c81001007387 */ /* 0x0001e80000100a00 */
[----:B0-----:R-:W4:Y:S04]  /*a1f60*/  LDL.LU R16, [R1+0x590] ;  /* 0x0005900001107983 */ /* 0x001f280000300800 */
        /* <DEDUP_REMOVED lines=19> */
[----:B------:R-:W3:Y:S01]  /*a20a0*/  LDL.LU.64 R24, [R1+0x9778] ;  /* 0x0097780001187983 */ /* 0x000ee20000300a00 */
[----:B----4-:R-:W-:Y:S03]  /*a20b0*/  HMMA.16816.F32 R4, R4, R26, R20 ;  /* 0x0000001a0404723c */ /* 0x010fe60000001814 */
[----:B------:R-:W4:Y:S04]  /*a20c0*/  LDL.LU.64 R22, [R1+0x9770] ;  /* 0x0097700001167983 */ /* 0x000f280000300a00 */
[----:B------:R-:W4:Y:S01]  /*a20d0*/  LDL.LU.64 R20, [R1+0x9768] ;  /* 0x0097680001147983 */ /* 0x000f220000300a00 */
[----:B------:R-:W-:-:S02]  /*a20e0*/  IMAD.MOV.U32 R10, RZ, RZ, R26 ;  /* 0x000000ffff0a7224 */ /* 0x000fc400078e001a */
[----:B------:R-:W-:-:S13]  /*a20f0*/  IMAD.MOV.U32 R9, RZ, RZ, R27 ;  /* 0x000000ffff097224 */ /* 0x000fda00078e001b */
[----:B------:R0:W-:Y:S04]  /*a2100*/  STL.64 [R1+0x440], R4 ;  /* 0x0004400401007387 */ /* 0x0001e80000100a00 */
[----:B------:R1:W-:Y:S04]  /*a2110*/  STL.64 [R1+0x448], R6 ;  /* 0x0004480601007387 */ /* 0x0003e80000100a00 */
[----:B------:R-:W4:Y:S04]  /*a2120*/  LDL.LU.64 R26, [R1+0x9760] ;  /* 0x00976000011a7983 */ /* 0x000f280000300a00 */
[----:B0-----:R-:W3:Y:S04]  /*a2130*/  LDL.LU R4, [R1+0x30] ;  /* 0x0000300001047983 */ /* 0x001ee80000300800 */
[----:B------:R-:W3:Y:S04]  /*a2140*/  LDL.LU R5, [R1+0x34] ;  /* 0x0000340001057983 */ /* 0x000ee80000300800 */
[----:B-1----:R-:W3:Y:S04]  /*a2150*/  LDL.LU R6, [R1+0x38] ;  /* 0x0000380001067983 */ /* 0x002ee80000300800 */
[----:B------:R-:W3:Y:S01]  /*a2160*/  LDL.LU R7, [R1+0x3c] ;  /* 0x00003c0001077983 */ /* 0x000ee20000300800 */
[----:B------:R-:W-:-:S02]  /*a2170*/  F2FP.F16.E4M3.UNPACK_B R12, R12 ;  /* 0x0000000cff0c723e */ /* 0x000fc400020006ff */
[----:B------:R-:W-:Y:S02]  /*a2180*/  F2FP.F16.E4M3.UNPACK_B R13, R13 ;  /* 0x0000000dff0d723e */ /* 0x000fe400020006ff */
[----:B------:R-:W-:Y:S02]  /*a2190*/  F2FP.F16.E4M3.UNPACK_B R14, R14 ;  /* 0x0000000eff0e723e */ /* 0x000fe400020006ff */
[----:B------:R-:W-:-:S07]  /*a21a0*/  F2FP.F16.E4M3.UNPACK_B R15, R15 ;  /* 0x0000000fff0f723e */ /* 0x000fce00020006ff */
[----:B---3--:R-:W-:-:S15]  /*a21b0*/  HMMA.16816.F32 R4, R12, R24, R4 ;  /* 0x000000180c04723c */ /* 0x008fde0000001804 */
[----:B------:R-:W-:-:S08]  /*a21c0*/  NOP ;  /* 0x0000000000007918 */ /* 0x000fd00000000000 */
[----:B------:R0:W-:Y:S02]  /*a21d0*/  STL.64 [R1+0x3d0], R4 ;  /* 0x0003d00401007387 */ /* 0x0001e40000100a00 */
[----:B0-----:R-:W-:Y:S02]  /*a21e0*/  IMAD.MOV.U32 R5, RZ, RZ, R24 ;  /* 0x000000ffff057224 */ /* 0x001fe400078e0018 */
[----:B------:R-:W-:Y:S02]  /*a21f0*/  IMAD.MOV.U32 R4, RZ, RZ, R25 ;  /* 0x000000ffff047224 */ /* 0x000fe400078e0019 */
[----:B----4-:R-:W-:Y:S01]  /*a2200*/  HMMA.16816.F32 R24, R12, R26, R20 ;  /* 0x0000001a0c18723c */ /* 0x010fe20000001814 */
[----:B------:R-:W-:Y:S04]  /*a2210*/  STL.64 [R1+0x3d8], R6 ;  /* 0x0003d80601007387 */ /* 0x000fe80000100a00 */
[----:B------:R-:W3:Y:S04]  /*a2220*/  LDL.LU.64 R22, [R1+0x9758] ;  /* 0x0097580001167983 */ /* 0x000ee80000300a00 */
[----:B------:R-:W4:-:S14]  /*a2230*/  LDL.LU.64 R20, [R1+0x9750] ;  /* 0x0097500001147983 */ /* 0x000f1c0000300a00 */
        /* <DEDUP_REMOVED lines=9> */
[----:B------:R-:W4:Y:S01]  /*a22d0*/  LDL.LU.64 R24, [R1+0x9730] ;  /* 0x0097300001187983 */ /* 0x000f220000300a00 */
[----:B------:R-:W-:-:S03]  /*a22e0*/  IMAD.MOV.U32 R7, RZ, RZ, R22 ;  /* 0x000000ffff077224 */ /* 0x000fc600078e0016 */
[----:B------:R-:W3:Y:S01]  /*a22f0*/  LDL.LU R22, [R1+0x9728] ;  /* 0x0097280001167983 */ /* 0x000ee20000300800 */
[----:B----4-:R-:W-:-:S15]  /*a2300*/  HMMA.16816.F32 R24, R12, R20, R24 ;  /* 0x000000140c18723c */ /* 0x010fde0000001818 */
[----:B------:R-:W-:-:S08]  /*a2310*/  NOP ;  /* 0x0000000000007918 */ /* 0x000fd00000000000 */
[----:B------:R-:W-:Y:S04]  /*a2320*/  STL.64 [R1+0x3a0], R24 ;  /* 0x0003a01801007387 */ /* 0x000fe80000100a00 */
[----:B------:R0:W-:Y:S04]  /*a2330*/  STL.64 [R1+0x3a8], R26 ;  /* 0x0003a81a01007387 */ /* 0x0001e80000100a00 */
[----:B0-----:R-:W4:Y:S04]  /*a2340*/  LDL.LU.64 R26, [R1+0x9720] ;  /* 0x00972000011a7983 */ /* 0x001f280000300a00 */
[----:B------:R-:W4:Y:S01]  /*a2350*/  LDL.LU.64 R24, [R1+0x9718] ;  /* 0x0097180001187983 */ /* 0x000f220000300a00 */
[----:B------:R-:W-:-:S02]  /*a2360*/  IMAD.MOV.U32 R6, RZ, RZ, R23 ;  /* 0x000000ffff067224 */ /* 0x000fc400078e0017 */
[----:B------:R-:W-:Y:S02]  /*a2370*/  IMAD.MOV.U32 R23, RZ, RZ, R20 ;  /* 0x000000ffff177224 */ /* 0x000fe400078e0014 */
[----:B------:R-:W-:Y:S02]  /*a2380*/  IMAD.MOV.U32 R11, RZ, RZ, R21 ;  /* 0x000000ffff0b7224 */ /* 0x000fe400078e0015 */
[----:B------:R-:W3:Y:S01]  /*a2390*/  LDL.LU.64 R20, [R1+0x9710] ;  /* 0x0097100001147983 */ /* 0x000ee20000300a00 */
[----:B------:R-:W-:Y:S01]  /*a23a0*/  IMAD.MOV.U32 R0, RZ, RZ, R29 ;  /* 0x000000ffff007224 */ /* 0x000fe200078e001d */
[----:B----4-:R-:W-:-:S15]  /*a23b0*/  HMMA.16816.F32 R24, R12, R28, R24 ;  /* 0x0000001c0c18723c */ /* 0x010fde0000001818 */
[----:B------:R-:W-:-:S08]  /*a23c0*/  NOP ;  /* 0x0000000000007918 */ /* 0x000fd00000000000 */
[----:B------:R-:W-:Y:S04]  /*a23d0*/  STL.64 [R1+0x390], R24 ;  /* 0x0003901801007387 */ /* 0x000fe80000100a00 */
[----:B------:R0:W-:Y:S04]  /*a23e0*/  STL.64 [R1+0x398], R26 ;  /* 0x0003981a01007387 */ /* 0x0001e80000100a00 */
[----:B0-----:R-:W4:Y:S04]  /*a23f0*/  LDL.LU.64 R26, [R1+0x9708] ;  /* 0x00970800011a7983 */ /* 0x001f280000300a00 */
[----:B------:R-:W4:Y:S04]  /*a2400*/  LDL.LU.64 R24, [R1+0x9700] ;  /* 0x0097000001187983 */ /* 0x000f280000300a00 */
        /* <DEDUP_REMOVED lines=18> */
[----:B------:R-:W3:Y:S04]  /*a2530*/  LDL.LU.64 R16, [R1+0x96c8] ;  /* 0x0096c80001107983 */ /* 0x000ee80000300a00 */
[----:B------:R0:W-:Y:S02]  /*a2540*/  STL.64 [R1+0x95e8], R26 ;  /* 0x0095e81a01007387 */ /* 0x0001e40000100a00 */
[----:B0-----:R-:W-:-:S02]  /*a2550*/  IMAD.MOV.U32 R26, RZ, RZ, R23 ;  /* 0x000000ffff1a7224 */ /* 0x001fc400078e0017 */
[----:B------:R-:W-:Y:S01]  /*a2560*/  IMAD.MOV.U32 R27, RZ, RZ, R11 ;  /* 0x000000ffff1b7224 */ /* 0x000fe200078e000b */
[----:B------:R-:W3:Y:S04]  /*a2570*/  LDL.LU R23, [R1+0x96c0] ;  /* 0x0096c00001177983 */ /* 0x000ee80000300800 */
[----:B------:R0:W-:Y:S04]  /*a2580*/  STL.64 [R1+0x95e0], R24 ;  /* 0x0095e01801007387 */ /* 0x0001e80000100a00 */
[----:B------:R-:W-:Y:S01]  /*a2590*/  STL.64 [R1+0x9618], R26 ;  /* 0x0096181a01007387 */ /* 0x000fe20000100a00 */
[----:B0-----:R-:W-:-:S02]  /*a25a0*/  IMAD.MOV.U32 R24, RZ, RZ, R7 ;  /* 0x000000ffff187224 */ /* 0x001fc400078e0007 */
[----:B------:R-:W-:-:S05]  /*a25b0*/  IMAD.MOV.U32 R25, RZ, RZ, R6 ;  /* 0x000000ffff197224 */ /* 0x000fca00078e0006 */
[----:B------:R0:W-:Y:S04]  /*a25c0*/  STL.64 [R1+0x9610], R24 ;  /* 0x0096101801007387 */ /* 0x0001e80000100a00 */
[----:B0-----:R-:W2:Y:S04]  /*a25d0*/  LDL.LU R24, [R1+0x5d0] ;  /* 0x0005d00001187983 */ /* 0x001ea80000300800 */
[----:B------:R-:W2:Y:S04]  /*a25e0*/  LDL.LU R25, [R1+0x5d4] ;  /* 0x0005d40001197983 */ /* 0x000ea80000300800 */
[----:B------:R-:W2:Y:S04]  /*a25f0*/  LDL.LU R26, [R1+0x5d8] ;  /* 0x0005d800011a7983 */ /* 0x000ea80000300800 */
[----:B------:R-:W2:Y:S01]  /*a2600*/  LDL.LU R27, [R1+0x5dc] ;  /* 0x0005dc00011b7983 */ /* 0x000ea20000300800 */
[C---:B---3--:R-:W-:Y:S06]  /*a2610*/  HMMA.16816.F32 R16, R12.reuse, R22, R16 ;  /* 0x000000160c10723c */ /* 0x048fec0000001810 */
        /* <DEDUP_REMOVED lines=12> */
[----:B--2---:R0:W-:Y:S04]  /*a26e0*/  STL.64 [R1+0x9628], R26 ;  /* 0x0096281a01007387 */ /* 0x0041e80000100a00 */
[----:B----4-:R1:W-:Y:S01]  /*a26f0*/  STL.64 [R1+0x9620], R24 ;  /* 0x0096201801007387 */ /* 0x0103e20000100a00 */
[----:B0-----:R-:W-:-:S02]  /*a2700*/  IMAD.MOV.U32 R26, RZ, RZ, R5 ;  /* 0x000000ffff1a7224 */ /* 0x001fc400078e0005 */
[----:B------:R-:W-:Y:S02]  /*a2710*/  IMAD.MOV.U32 R27, RZ, RZ, R4 ;  /* 0x000000ffff1b7224 */ /* 0x000fe400078e0004 */
[----:B-1----:R-:W-:Y:S02]  /*a2720*/  IMAD.MOV.U32 R24, RZ, RZ, R10 ;  /* 0x000000ffff187224 */ /* 0x002fe400078e000a */
[----:B------:R-:W-:Y:S01]  /*a2730*/  IMAD.MOV.U32 R25, RZ, RZ, R9 ;  /* 0x000000ffff197224 */ /* 0x000fe200078e0009 */
[----:B------:R-:W-:Y:S04]  /*a2740*/  STL.64 [R1+0x9658], R26 ;  /* 0x0096581a01007387 */ /* 0x000fe80000100a00 */
[----:B------:R-:W-:Y:S04]  /*a2750*/  STL.64 [R1+0x9650], R24 ;  /* 0x0096501801007387 */ /* 0x000fe80000100a00 */
[----:B------:R-:W-:Y:S04]  /*a2760*/  STL.64 [R1+0x95c8], R22 ;  /* 0x0095c81601007387 */ /* 0x000fe80000100a00 */
[----:B------:R0:W-:Y:S04]  /*a2770*/  STL.64 [R1+0x95c0], R20 ;  /* 0x0095c01401007387 */ /* 0x0001e80000100a00 */
        /* <DEDUP_REMOVED lines=9> */
[----:B------:R-:W3:Y:S04]  /*a2810*/  LDL.LU R4, [R1+0x2084] ;  /* 0x0020840001047983 */ /* 0x000ee80000300800 */
[----:B------:R-:W4:Y:S04]  /*a2820*/  LDL.LU R11, [R1+0x2090] ;  /* 0x00209000010b7983 */ /* 0x000f280000300800 */
[----:B------:R-:W3:Y:S04]  /*a2830*/  LDL.LU R5, [R1+0x208c] ;  /* 0x00208c0001057983 */ /* 0x000ee80000300800 */
[----:B------:R-:W2:Y:S04]  /*a2840*/  LDL.LU R9, [R1+0x2098] ;  /* 0x0020980001097983 */ /* 0x000ea80000300800 */
        /* <DEDUP_REMOVED lines=15> */
[----:B---3--:R0:W-:Y:S04]  /*a2940*/  STL.64 [R1+0x9660], R24 ;  /* 0x0096601801007387 */ /* 0x0081e80000100a00 */
        /* <DEDUP_REMOVED lines=37> */
[----:B------:R-:W3:Y:S04]  /*a2ba0*/  LDL.LU R18, [R1+0x7c8] ;  /* 0x0007c80001127983 */ /* 0x000ee80000300800 */
[----:B------:R-:W3:Y:S01]  /*a2bb0*/  LDL.LU R19, [R1+0x7cc] ;  /* 0x0007cc0001137983 */ /* 0x000ee20000300800 */
[----:B----4-:R-:W-:-:S02]  /*a2bc0*/  IMAD R4, R4, 0x100, R10 ;  /* 0x0000010004047824 */ /* 0x010fc400078e020a */
[----:B------:R-:W-:Y:S01]  /*a2bd0*/  IMAD R5, R5, 0x100, R11 ;  /* 0x0000010005057824 */ /* 0x000fe200078e020b */
[----:B------:R-:W4:Y:S04]  /*a2be0*/  LDL.LU R10, [R1+0x968c] ;  /* 0x00968c00010a7983 */ /* 0x000f280000300800 */
[----:B------:R-:W4:Y:S01]  /*a2bf0*/  LDL.LU R11, [R1+0x9688] ;  /* 0x00968800010b7983 */ /* 0x000f220000300800 */
[----:B--2---:R-:W-:Y:S01]  /*a2c00*/  IMAD R6, R6, 0x100, R9 ;  /* 0x0000010006067824 */ /* 0x004fe200078e0209 */
[----:B----4-:R-:W-:-:S15]  /*a2c10*/  HMMA.16816.F32 R24, R12, R10, R24 ;  /* 0x0000000a0c18723c */ /* 0x010fde0000001818 */
[----:B------:R-:W-:-:S08]  /*a2c20*/  NOP ;  /* 0x0000000000007918 */ /* 0x000fd00000000000 */
[----:B------:R-:W-:Y:S04]  /*a2c30*/  STL.64 [R1+0x310], R24 ;  /* 0x0003101801007387 */ /* 0x000fe80000100a00 */
[----:B------:R0:W-:Y:S04]  /*a2c40*/  STL.64 [R1+0x318], R26 ;  /* 0x0003181a01007387 */ /* 0x0001e80000100a00 */
[----:B0-----:R-:W2:Y:S04]  /*a2c50*/  LDL.LU.64 R26, [R1+0x9680] ;  /* 0x00968000011a7983 */ /* 0x001ea80000300a00 */
[----:B------:R-:W2:Y:S04]  /*a2c60*/  LDL.LU.64 R24, [R1+0x9678] ;  /* 0x0096780001187983 */ /* 0x000ea80000300a00 */
[----:B------:R0:W-:Y:S04]  /*a2c70*/  STL [R1+0x957c], R11 ;  /* 0x00957c0b01007387 */ /* 0x0001e80000100800 */
[----:B0-----:R-:W4:Y:S04]  /*a2c80*/  LDL.LU R11, [R1+0x20bc] ;  /* 0x0020bc00010b7983 */ /* 0x001f280000300800 */
        /* <DEDUP_REMOVED lines=15> */
[----:B------:R-:W-:Y:S02]  /*a2d80*/  F2FP.F16.E4M3.UNPACK_B R5, R5 ;  /* 0x00000005ff05723e */ /* 0x000fe400020006ff */
[----:B------:R-:W-:Y:S01]  /*a2d90*/  F2FP.F16.E4M3.UNPACK_B R6, R6 ;  /* 0x00000006ff06723e */ /* 0x000fe200020006ff */
[----:B---3--:R-:W-:Y:S01]  /*a2da0*/  HMMA.16816.F32 R12, R12, R24, R20 ;  /* 0x000000180c0c723c */ /* 0x008fe20000001814 */
[----:B------:R-:W2:Y:S04]  /*a2db0*/  LDL.LU.64 R22, [R1+0x9648] ;  /* 0x0096480001167983 */ /* 0x000ea80000300a00 */
[----:B------:R-:W2:Y:S01]  /*a2dc0*/  LDL.LU.64 R20, [R1+0x9640] ;  /* 0x0096400001147983 */ /* 0x000ea20000300a00 */
[----:B------:R-:W-:-:S15]  /*a2dd0*/  F2FP.F16.E4M3.UNPACK_B R7, R7 ;  /* 0x00000007ff07723e */ /* 0x000fde00020006ff */
[----:B------:R-:W-:-:S02]  /*a2de0*/  NOP ;  /* 0x0000000000007918 */ /* 0x000fc40000000000 */
[----:B------:R-:W-:Y:S04]  /*a2df0*/  STL.64 [R1+0x300], R12 ;  /* 0x0003000c01007387 */ /* 0x000fe80000100a00 */
[----:B------:R0:W-:Y:S04]  /*a2e00*/  STL.64 [R1+0x308], R14 ;  /* 0x0003080e01007387 */ /* 0x0001e80000100a00 */
[----:B0-----:R-:W3:Y:S04]  /*a2e10*/  LDL R14, [R1+0x18] ;  /* 0x00001800010e7983 */ /* 0x001ee80000100800 */
[----:B------:R-:W3:Y:S01]  /*a2e20*/  LDL R15, [R1+0x1c] ;  /* 0x00001c00010f7983 */ /* 0x000ee20000100800 */
        /* <DEDUP_REMOVED lines=12> */
[----:B------:R-:W-:Y:S04]  /*a2ef0*/  STL.64 [R1+0x2e0], R12 ;  /* 0x0002e00c01007387 */ /* 0x000fe80000100a00 */
[----:B------:R0:W-:Y:S04]  /*a2f00*/  STL.64 [R1+0x2e8], R14 ;  /* 0x0002e80e01007387 */ /* 0x0001e80000100a00 */
[----:B0-----:R-:W4:Y:S04]  /*a2f10*/  LDL.LU R14, [R1+0x20d0] ;  /* 0x0020d000010e7983 */ /* 0x001f280000300800 */
[----:B------:R-:W4:Y:S01]  /*a2f20*/  LDL.LU R15, [R1+0x20d8] ;  /* 0x0020d800010f7983 */ /* 0x000f220000300800 */
[----:B---3--:R-:W-:-:S15]  /*a2f30*/  HMMA.16816.F32 R16, R4, R24, R16 ;  /* 0x000000180410723c */ /* 0x008fde0000001810 */
[----:B------:R-:W-:-:S08]  /*a2f40*/  NOP ;  /* 0x0000000000007918 */ /* 0x000fd00000000000 */
[----:B------:R-:W-:Y:S04]  /*a2f50*/  STL.64 [R1+0x2d0], R16 ;  /* 0x0002d01001007387 */ /* 0x000fe80000100a00 */
[----:B------:R2:W-:Y:S02]  /*a2f60*/  STL.64 [R1+0x2d8], R18 ;  /* 0x0002d81201007387 */ /* 0x0005e40000100a00 */
[----:B--2---:R-:W-:Y:S02]  /*a2f70*/  HMMA.16816.F32 R16, R4, R26, R20 ;  /* 0x0000001a0410723c */ /* 0x004fe40000001814 */
[----:B------:R-:W2:-:S15]  /*a2f80*/  LDL.LU R20, [R1+0x8b0] ;  /* 0x0008b00001147983 */ /* 0x000e9e0000300800 */
[----:B------:R-:W-:-:S06]  /*a2f90*/  NOP ;  /* 0x0000000000007918 */ /* 0x000fcc0000000000 */
        /* <DEDUP_REMOVED lines=10> */
[----:B0-----:R-:W2:Y:S04]  /*a3040*/  LDL R26, [R1] ;  /* 0x00000000011a7983 */ /* 0x001ea80000100800 */
[----:B----4-:R-:W-:Y:S04]  /*a3050*/  STL.64 [R1+0x95f0], R24 ;  /* 0x0095f01801007387 */ /* 0x010fe80000100a00 */
        /* <DEDUP_REMOVED lines=22> */
[----:B------:R-:W4:Y:S01]  /*a31c0*/  LDL.LU R11, [R1+0x20c4] ;  /* 0x0020c400010b7983 */ /* 0x000f220000300800 */
[----:B------:R-:W-:-:S03]  /*a31d0*/  IMAD.MOV.U32 R27, RZ, RZ, R0 ;  /* 0x000000ffff1b7224 */ /* 0x000fc600078e0000 */
[----:B----4-:R-:W-:Y:S04]  /*a31e0*/  STL.64 [R1+0x9588], R10 ;  /* 0x0095880a01007387 */ /* 0x010fe80000100a00 */
        /* <DEDUP_REMOVED lines=14> */
[----:B------:R-:W4:Y:S04]  /*a32d0*/  LDL.LU R13, [R1+0x20c8] ;  /* 0x0020c800010d7983 */ /* 0x000f280000300800 */
[----:B------:R-:W2:Y:S04]  /*a32e0*/  LDL.LU.64 R22, [R1+0x9608] ;  /* 0x0096080001167983 */ /* 0x000ea80000300a00 */
[----:B------:R-:W2:Y:S04]  /*a32f0*/  LDL.LU.64 R20, [R1+0x9600] ;  /* 0x0096000001147983 */ /* 0x000ea80000300a00 */
        /* <DEDUP_REMOVED lines=69> */
[----:B----4-:R-:W-:-:S03]  /*a3750*/  IMAD R13, R13, 0x100, R0 ;  /* 0x000001000d0d7824 */ /* 0x010fc600078e0200 */
[----:B------:R-:W2:Y:S04]  /*a3760*/  LDL.LU R0, [R1+0x9578] ;  /* 0x0095780001007983 */ /* 0x000ea80000300800 */
[----:B------:R-:W-:Y:S01]  /*a3770*/  STL [R1+0x94a4], R10 ;  /* 0x0094a40a01007387 */ /* 0x000fe20000100800 */
[----:B------:R-:W-:Y:S02]  /*a3780*/  IMAD R14, R14, 0x100, R28 ;  /* 0x000001000e0e7824 */ /* 0x000fe400078e021c */
[----:B------:R-:W-:Y:S01]  /*a3790*/  IMAD R15, R15, 0x100, R29 ;  /* 0x000001000f0f7824 */ /* 0x000fe200078e021d */
[----:B------:R-:W-:Y:S02]  /*a37a0*/  F2FP.F16.E4M3.UNPACK_B R12, R12 ;  /* 0x0000000cff0c723e */ /* 0x000fe400020006ff */
[----:B------:R-:W-:-:S02]  /*a37b0*/  F2FP.F16.E4M3.UNPACK_B R13, R13 ;  /* 0x0000000dff0d723e */ /* 0x000fc400020006ff */
[----:B------:R-:W-:Y:S02]  /*a37c0*/  F2FP.F16.E4M3.UNPACK_B R14, R14 ;  /* 0x0000000eff0e723e */ /* 0x000fe400020006ff */
[----:B------:R-:W-:Y:S01]  /*a37d0*/  F2FP.F16.E4M3.UNPACK_B R15, R15 ;  /* 0x0000000fff0f723e */ /* 0x000fe200020006ff */
[----:B---3--:R-:W-:Y:S06]  /*a37e0*/  HMMA.16816.F32 R16, R4, R10, R16 ;  /* 0x0000000a0410723c */ /* 0x008fec0000001810 */
[----:B------:R-:W-:-:S15]  /*a37f0*/  STL [R1+0x94a0], R11 ;  /* 0x0094a00b01007387 */ /* 0x000fde0000100800 */
[----:B------:R-:W-:-:S02]  /*a3800*/  NOP ;  /* 0x0000000000007918 */ /* 0x000fc40000000000 */
[----:B------:R-:W-:Y:S04]  /*a3810*/  STL.64 [R1+0x230], R16 ;  /* 0x0002301001007387 */ /* 0x000fe80000100a00 */
[----:B------:R0:W-:Y:S04]  /*a3820*/  STL.64 [R1+0x238], R18 ;  /* 0x0002381201007387 */ /* 0x0001e80000100a00 */
[----:B------:R-:W-:Y:S04]  /*a3830*/  STL [R1+0x94a8], R8 ;  /* 0x0094a80801007387 */ /* 0x000fe80000100800 */
[----:B------:R1:W-:Y:S01]  /*a3840*/  STL [R1+0x9488], R9 ;  /* 0x0094880901007387 */ /* 0x0003e20000100800 */
[C---:B0-----:R-:W-:Y:S06]  /*a3850*/  HMMA.16816.F32 R16, R4.reuse, R8, R20 ;  /* 0x000000080410723c */ /* 0x041fec0000001814 */
[----:B-1----:R-:W-:-:S15]  /*a3860*/  HMMA.16816.F32 R8, R4, R2, R24 ;  /* 0x000000020408723c */ /* 0x002fde0000001818 */
[----:B------:R-:W-:-:S02]  /*a3870*/  NOP ;  /* 0x0000000000007918 */ /* 0x000fc40000000000 */
[----:B------:R0:W-:Y:S04]  /*a3880*/  STL.64 [R1+0x410], R16 ;  /* 0x0004101001007387 */ /* 0x0001e80000100a00 */
[----:B------:R1:W-:Y:S04]  /*a3890*/  STL.64 [R1+0x418], R18 ;  /* 0x0004181201007387 */ /* 0x0003e80000100a00 */
[----:B------:R-:W-:Y:S04]  /*a38a0*/  STL.64 [R1+0x9570], R14 ;  /* 0x0095700e01007387 */ /* 0x000fe80000100a00 */
[----:B------:R-:W-:Y:S04]  /*a38b0*/  STL.64 [R1+0x9568], R12 ;  /* 0x0095680c01007387 */ /* 0x000fe80000100a00 */
[----:B0-----:R-:W3:Y:S04]  /*a38c0*/  LDL.LU R16, [R1+0xaa0] ;  /* 0x000aa00001107983 */ /* 0x001ee80000300800 */
[----:B------:R-:W-:Y:S04]  /*a38d0*/  STL.64 [R1+0x400], R8 ;  /* 0x0004000801007387 */ /* 0x000fe80000100a00 */
[----:B------:R-:W-:Y:S04]  /*a38e0*/  STL.64 [R1+0x408], R10 ;  /* 0x0004080a01007387 */ /* 0x000fe80000100a00 */
[----:B------:R-:W3:Y:S04]  /*a38f0*/  LDL.LU R17, [R1+0xaa4] ;  /* 0x000aa40001117983 */ /* 0x000ee80000300800 */
[----:B-1----:R-:W4:Y:S04]  /*a3900*/  LDL.LU R18, [R1+0xaa8] ;  /* 0x000aa80001127983 */ /* 0x002f280000300800 */
        /* <DEDUP_REMOVED lines=13> */
[----:B--2---:R0:W-:Y:S04]  /*a39e0*/  STL.64 [R1+0x9528], R24 ;  /* 0x0095281801007387 */ /* 0x0041e80000100a00 */
[----:B0-----:R-:W2:Y:S04]  /*a39f0*/  LDL.LU.64 R24, [R1+0x8] ;  /* 0x0000080001187983 */ /* 0x001ea80000300a00 */
[----:B--2---:R0:W-:Y:S04]  /*a3a00*/  STL.64 [R1+0x9540], R24 ;  /* 0x0095401801007387 */ /* 0x0041e80000100a00 */
[----:B------:R-:W2:Y:S04]  /*a3a10*/  LDL.LU R26, [R1+0xa18] ;  /* 0x000a1800011a7983 */ /* 0x000ea80000300800 */
[----:B------:R-:W2:Y:S04]  /*a3a20*/  LDL.LU R27, [R1+0xa1c] ;  /* 0x000a1c00011b7983 */ /* 0x000ea80000300800 */
[----:B------:R-:W4:Y:S04]  /*a3a30*/  LDL.LU R12, [R1+0x970] ;  /* 0x00097000010c7983 */ /* 0x000f280000300800 */
[----:B------:R-:W4:Y:S04]  /*a3a40*/  LDL.LU R13, [R1+0x974] ;  /* 0x00097400010d7983 */ /* 0x000f280000300800 */
[----:B------:R-:W4:Y:S04]  /*a3a50*/  LDL.LU R14, [R1+0x978] ;  /* 0x00097800010e7983 */ /* 0x000f280000300800 */
[----:B------:R-:W4:Y:S04]  /*a3a60*/  LDL.LU R15, [R1+0x97c] ;  /* 0x00097c00010f7983 */ /* 0x000f280000300800 */
[----:B------:R-:W4:Y:S04]  /*a3a70*/  LDL.64 R8, [R1+0x20] ;  /* 0x0000200001087983 */ /* 0x000f280000100a00 */
[----:B0-----:R-:W3:Y:S04]  /*a3a80*/  LDL.LU.64 R24, [R1+0x18] ;  /* 0x0000180001187983 */ /* 0x001ee80000300a00 */
[----:B--2---:R-:W-:Y:S04]  /*a3a90*/  STL.64 [R1+0x9560], R26 ;  /* 0x0095601a01007387 */ /* 0x004fe80000100a00 */
[----:B---3--:R-:W-:Y:S04]  /*a3aa0*/  STL.64 [R1+0x9558], R24 ;  /* 0x0095581801007387 */ /* 0x008fe80000100a00 */
[----:B------:R-:W2:Y:S04]  /*a3ab0*/  LDL.LU.64 R28, [R1] ;  /* 0x00000000011c7983 */ /* 0x000ea80000300a00 */
[----:B------:R-:W-:Y:S04]  /*a3ac0*/  STL.64 [R1+0x94f8], R22 ;  /* 0x0094f81601007387 */ /* 0x000fe80000100a00 */
[----:B------:R0:W-:Y:S04]  /*a3ad0*/  STL.64 [R1+0x94f0], R20 ;  /* 0x0094f01401007387 */ /* 0x0001e80000100a00 */
[----:B0-----:R-:W3:Y:S04]  /*a3ae0*/  LDL.LU R20, [R1+0xa50] ;  /* 0x000a500001147983 */ /* 0x001ee80000300800 */
[----:B------:R-:W3:Y:S04]  /*a3af0*/  LDL.LU R21, [R1+0xa54] ;  /* 0x000a540001157983 */ /* 0x000ee80000300800 */
[----:B------:R-:W4:Y:S04]  /*a3b00*/  LDL.LU R22, [R1+0xa58] ;  /* 0x000a580001167983 */ /* 0x000f280000300800 */
[----:B------:R-:W4:Y:S04]  /*a3b10*/  LDL.LU R23, [R1+0xa5c] ;  /* 0x000a5c0001177983 */ /* 0x000f280000300800 */
        /* <DEDUP_REMOVED lines=24> */
[----:B------:R0:W-:Y:S04]  /*a3ca0*/  STL [R1+0x94ac], R3 ;  /* 0x0094ac0301007387 */ /* 0x0001e80000100800 */
[----:B0-----:R-:W4:Y:S04]  /*a3cb0*/  LDL.LU.64 R2, [R1+0x10] ;  /* 0x0000100001027983 */ /* 0x001f280000300a00 */
[----:B------:R-:W2:Y:S04]  /*a3cc0*/  LDL.LU.64 R14, [R1+0x9570] ;  /* 0x00957000010e7983 */ /* 0x000ea80000300a00 */
[----:B------:R-:W2:Y:S04]  /*a3cd0*/  LDL.LU.64 R12, [R1+0x9568] ;  /* 0x00956800010c7983 */ /* 0x000ea80000300a00 */
[----:B------:R-:W-:Y:S04]  /*a3ce0*/  STL.64 [R1+0x220], R4 ;  /* 0x0002200401007387 */ /* 0x000fe80000100a00 */
[----:B------:R0:W-:Y:S04]  /*a3cf0*/  STL.64 [R1+0x228], R6 ;  /* 0x0002280601007387 */ /* 0x0001e80000100a00 */
[----:B0-----:R-:W2:Y:S01]  /*a3d00*/  LDL.LU.64 R6, [R1+0x28] ;  /* 0x0000280001067983 */ /* 0x001ea20000300a00 */
[----:B------:R-:W-:-:S03]  /*a3d10*/  IMAD.MOV.U32 R10, RZ, RZ, R8 ;  /* 0x000000ffff0a7224 */ /* 0x000fc600078e0008 */
[----:B------:R0:W-:Y:S04]  /*a3d20*/  STL [R1+0x94b8], R9 ;  /* 0x0094b80901007387 */ /* 0x0001e80000100800 */
[----:B------:R1:W-:Y:S04]  /*a3d30*/  STL [R1+0x94b4], R10 ;  /* 0x0094b40a01007387 */ /* 0x0003e80000100800 */
[----:B------:R-:W4:Y:S04]  /*a3d40*/  LDL.LU R8, [R1+0x9e0] ;  /* 0x0009e00001087983 */ /* 0x000f280000300800 */
[----:B0-----:R-:W4:Y:S04]  /*a3d50*/  LDL.LU R9, [R1+0x9e4] ;  /* 0x0009e40001097983 */ /* 0x001f280000300800 */
[----:B-1----:R-:W4:Y:S04]  /*a3d60*/  LDL.LU R10, [R1+0x9e8] ;  /* 0x0009e800010a7983 */ /* 0x002f280000300800 */
[----:B------:R-:W4:Y:S01]  /*a3d70*/  LDL.LU R11, [R1+0x9ec] ;  /* 0x0009ec00010b7983 */ /* 0x000f220000300800 */
[----:B--2---:R-:W-:-:S15]  /*a3d80*/  HMMA.16816.F32 R24, R12, R6, R24 ;  /* 0x000000060c18723c */ /* 0x004fde0000001818 */
[----:B------:R-:W-:-:S08]  /*a3d90*/  NOP ;  /* 0x0000000000007918 */ /* 0x000fd00000000000 */
[----:B------:R-:W-:Y:S04]  /*a3da0*/  STL.64 [R1+0x210], R24 ;  /* 0x0002101801007387 */ /* 0x000fe80000100a00 */
[----:B------:R0:W-:Y:S04]  /*a3db0*/  STL.64 [R1+0x218], R26 ;  /* 0x0002181a01007387 */ /* 0x0001e80000100a00 */
[----:B0-----:R-:W2:Y:S04]  /*a3dc0*/  LDL.LU.64 R26, [R1+0x9560] ;  /* 0x00956000011a7983 */ /* 0x001ea80000300a00 */
[----:B------:R-:W3:Y:S01]  /*a3dd0*/  LDL.LU.64 R24, [R1+0x9558] ;  /* 0x0095580001187983 */ /* 0x000ee20000300a00 */
[----:B------:R-:W-:-:S02]  /*a3de0*/  IMAD.MOV.U32 R5, RZ, RZ, R6 ;  /* 0x000000ffff057224 */ /* 0x000fc400078e0006 */
[----:B------:R-:W-:Y:S01]  /*a3df0*/  IMAD.MOV.U32 R4, RZ, RZ, R7 ;  /* 0x000000ffff047224 */ /* 0x000fe200078e0007 */
[----:B---3--:R-:W-:Y:S06]  /*a3e00*/  HMMA.16816.F32 R20, R12, R24, R20 ;  /* 0x000000180c14723c */ /* 0x008fec0000001814 */
[----:B------:R-:W-:Y:S02]  /*a3e10*/  IMAD.MOV.U32 R7, RZ, RZ, R24 ;  /* 0x000000ffff077224 */ /* 0x000fe400078e0018 */
[----:B------:R-:W-:-:S15]  /*a3e20*/  IMAD.MOV.U32 R6, RZ, RZ, R25 ;  /* 0x000000ffff067224 */ /* 0x000fde00078e0019 */
[----:B------:R-:W-:Y:S04]  /*a3e30*/  STL.64 [R1+0x200], R20 ;  /* 0x0002001401007387 */ /* 0x000fe80000100a00 */
[----:B------:R0:W-:Y:S04]  /*a3e40*/  STL.64 [R1+0x208], R22 ;  /* 0x0002081601007387 */ /* 0x0001e80000100a00 */
[----:B0-----:R-:W3:Y:S04]  /*a3e50*/  LDL.LU.64 R22, [R1+0x9550] ;  /* 0x0095500001167983 */ /* 0x001ee80000300a00 */
[----:B------:R-:W3:Y:S04]  /*a3e60*/  LDL.LU.64 R20, [R1+0x9548] ;  /* 0x0095480001147983 */ /* 0x000ee80000300a00 */
[----:B------:R-:W3:Y:S01]  /*a3e70*/  LDL.LU.64 R24, [R1+0x9540] ;  /* 0x0095400001187983 */ /* 0x000ee20000300a00 */
[----:B----4-:R-:W-:-:S15]  /*a3e80*/  HMMA.16816.F32 R8, R12, R2, R8 ;  /* 0x000000020c08723c */ /* 0x010fde0000001808 */
[----:B------:R-:W-:-:S08]  /*a3e90*/  NOP ;  /* 0x0000000000007918 */ /* 0x000fd00000000000 */
[----:B------:R0:W-:Y:S04]  /*a3ea0*/  STL.64 [R1+0x1f0], R8 ;  /* 0x0001f00801007387 */ /* 0x0001e80000100a00 */
[----:B------:R1:W-:Y:S01]  /*a3eb0*/  STL.64 [R1+0x1f8], R10 ;  /* 0x0001f80a01007387 */ /* 0x0003e20000100a00 */
[----:B0-----:R-:W-:Y:S02]  /*a3ec0*/  IMAD.MOV.U32 R8, RZ, RZ, R2 ;  /* 0x000000ffff087224 */ /* 0x001fe400078e0002 */
[----:B-1----:R-:W-:Y:S01]  /*a3ed0*/  IMAD.MOV.U32 R11, RZ, RZ, R3 ;  /* 0x000000ffff0b7224 */ /* 0x002fe200078e0003 */
[----:B---3--:R-:W-:Y:S06]  /*a3ee0*/  HMMA.16816.F32 R20, R12, R24, R20 ;  /* 0x000000180c14723c */ /* 0x008fec0000001814 */
[----:B------:R-:W-:-:S02]  /*a3ef0*/  IMAD.MOV.U32 R2, RZ, RZ, R24 ;  /* 0x000000ffff027224 */ /* 0x000fc400078e0018 */
[----:B------:R-:W-:-:S15]  /*a3f00*/  IMAD.MOV.U32 R3, RZ, RZ, R25 ;  /* 0x000000ffff037224 */ /* 0x000fde00078e0019 */
[----:B------:R-:W-:Y:S04]  /*a3f10*/  STL.64 [R1+0x1e0], R20 ;  /* 0x0001e01401007387 */ /* 0x000fe80000100a00 */
[----:B------:R0:W-:Y:S04]  /*a3f20*/  STL.64 [R1+0x1e8], R22 ;  /* 0x0001e81601007387 */ /* 0x0001e80000100a00 */
[----:B0-----:R-:W3:Y:S04]  /*a3f30*/  LDL.LU.64 R22, [R1+0x9538] ;  /* 0x0095380001167983 */ /* 0x001ee80000300a00 */
[----:B------:R-:W3:Y:S04]  /*a3f40*/  LDL.LU.64 R20, [R1+0x9530] ;  /* 0x0095300001147983 */ /* 0x000ee80000300a00 */
[----:B------:R-:W2:Y:S01]  /*a3f50*/  LDL.LU.64 R24, [R1+0x9528] ;  /* 0x0095280001187983 */ /* 0x000ea20000300a00 */
[----:B------:R-:W-:-:S02]  /*a3f60*/  IMAD.MOV.U32 R9, RZ, RZ, R28 ;  /* 0x000000ffff097224 */ /* 0x000fc400078e001c */
        /* <DEDUP_REMOVED lines=13> */
[----:B------:R-:W2:Y:S01]  /*a4040*/  LDL.LU.64 R24, [R1+0x9500] ;  /* 0x0095000001187983 */ /* 0x000ea20000300a00 */
        /* <DEDUP_REMOVED lines=35> */
[----:B------:R-:W-:-:S07]  /*a4280*/  IMAD.MOV.U32 R23, RZ, RZ, R0 ;  /* 0x000000ffff177224 */ /* 0x000fce00078e0000 */
[----:B--2---:R-:W-:-:S15]  /*a4290*/  HMMA.16816.F32 R20, R12, R18, R20 ;  /* 0x000000120c14723c */ /* 0x004fde0000001814 */
[----:B------:R-:W-:-:S08]  /*a42a0*/  NOP ;  /* 0x0000000000007918 */ /* 0x000fd00000000000 */
[----:B------:R-:W-:Y:S04]  /*a42b0*/  STL.64 [R1+0x170], R20 ;  /* 0x0001701401007387 */ /* 0x000fe80000100a00 */
[----:B------:R4:W-:Y:S01]  /*a42c0*/  STL [R1+0x178], R22 ;  /* 0x0001781601007387 */ /* 0x0009e20000100800 */
[----:B------:R-:W-:Y:S02]  /*a42d0*/  IMAD.MOV.U32 R0, RZ, RZ, R23 ;  /* 0x000000ffff007224 */ /* 0x000fe400078e0017 */
[----:B----4-:R-:W-:Y:S03]  /*a42e0*/  HMMA.16816.F32 R20, R12, R16, R24 ;  /* 0x000000100c14723c */ /* 0x010fe60000001818 */
[----:B------:R-:W-:Y:S04]  /*a42f0*/  STL [R1+0x85a0], R0 ;  /* 0x0085a00001007387 */ /* 0x000fe80000100800 */
        /* <DEDUP_REMOVED lines=13> */
[----:B--2---:R-:W-:Y:S04]  /*a43d0*/  STL.64 [R1+0x9408], R22 ;  /* 0x0094081601007387 */ /* 0x004fe80000100a00 */
[----:B----4-:R0:W-:Y:S04]  /*a43e0*/  STL.64 [R1+0x9400], R20 ;  /* 0x0094001401007387 */ /* 0x0101e80000100a00 */
[----:B------:R-:W2:Y:S04]  /*a43f0*/  LDL.LU R2, [R1+0x94b0] ;  /* 0x0094b00001027983 */ /* 0x000ea80000300800 */
[----:B------:R-:W2:Y:S04]  /*a4400*/  LDL.LU R3, [R1+0x94ac] ;  /* 0x0094ac0001037983 */ /* 0x000ea80000300800 */
[----:B------:R-:W-:Y:S04]  /*a4410*/  STL.64 [R1+0x9410], R24 ;  /* 0x0094101801007387 */ /* 0x000fe80000100a00 */
[----:B0-----:R-:W4:Y:S04]  /*a4420*/  LDL.LU R20, [R1+0xba0] ;  /* 0x000ba00001147983 */ /* 0x001f280000300800 */
[----:B------:R-:W4:Y:S04]  /*a4430*/  LDL.LU R21, [R1+0xba4] ;  /* 0x000ba40001157983 */ /* 0x000f280000300800 */
[----:B------:R-:W3:Y:S04]  /*a4440*/  LDL.LU R22, [R1+0xba8] ;  /* 0x000ba80001167983 */ /* 0x000ee80000300800 */
[----:B------:R-:W3:Y:S01]  /*a4450*/  LDL.LU R23, [R1+0xbac] ;  /* 0x000bac0001177983 */ /* 0x000ee20000300800 */
[----:B------:R-:W-:-:S02]  /*a4460*/  IMAD.MOV.U32 R26, RZ, RZ, R8 ;  /* 0x000000ffff1a7224 */ /* 0x000fc400078e0008 */
[----:B------:R-:W-:Y:S01]  /*a4470*/  IMAD.MOV.U32 R27, RZ, RZ, R11 ;  /* 0x000000ffff1b7224 */ /* 0x000fe200078e000b */
[----:B---3--:R-:W-:Y:S04]  /*a4480*/  STL.64 [R1+0x9420], R22 ;  /* 0x0094201601007387 */ /* 0x008fe80000100a00 */
[----:B----4-:R0:W-:Y:S04]  /*a4490*/  STL.64 [R1+0x9418], R20 ;  /* 0x0094181401007387 */ /* 0x0101e80000100a00 */
[----:B------:R-:W3:Y:S04]  /*a44a0*/  LDL.LU R8, [R1+0x94a8] ;  /* 0x0094a80001087983 */ /* 0x000ee80000300800 */
[----:B------:R1:W-:Y:S04]  /*a44b0*/  STL.64 [R1+0x9428], R26 ;  /* 0x0094281a01007387 */ /* 0x0003e80000100a00 */
[----:B0-----:R-:W4:Y:S04]  /*a44c0*/  LDL.LU R20, [R1+0xbb0] ;  /* 0x000bb00001147983 */ /* 0x001f280000300800 */
[----:B------:R-:W4:Y:S04]  /*a44d0*/  LDL.LU R21, [R1+0xbb4] ;  /* 0x000bb40001157983 */ /* 0x000f280000300800 */
[----:B------:R-:W2:Y:S04]  /*a44e0*/  LDL.LU R22, [R1+0xbb8] ;  /* 0x000bb80001167983 */ /* 0x000ea80000300800 */
[----:B------:R-:W2:Y:S01]  /*a44f0*/  LDL.LU R23, [R1+0xbbc] ;  /* 0x000bbc0001177983 */ /* 0x000ea20000300800 */
[----:B------:R-:W-:-:S02]  /*a4500*/  IMAD.MOV.U32 R24, RZ, RZ, R7 ;  /* 0x000000ffff187224 */ /* 0x000fc400078e0007 */
[----:B------:R-:W-:Y:S02]  /*a4510*/  IMAD.MOV.U32 R25, RZ, RZ, R6 ;  /* 0x000000ffff197224 */ /* 0x000fe400078e0006 */
[----:B-1----:R-:W-:Y:S02]  /*a4520*/  IMAD.MOV.U32 R26, RZ, RZ, R5 ;  /* 0x000000ffff1a7224 */ /* 0x002fe400078e0005 */
[----:B------:R-:W-:Y:S01]  /*a4530*/  IMAD.MOV.U32 R27, RZ, RZ, R4 ;  /* 0x000000ffff1b7224 */ /* 0x000fe200078e0004 */
[----:B--2---:R-:W-:Y:S04]  /*a4540*/  STL.64 [R1+0x9438], R22 ;  /* 0x0094381601007387 */ /* 0x004fe80000100a00 */
[----:B----4-:R0:W-:Y:S04]  /*a4550*/  STL.64 [R1+0x9430], R20 ;  /* 0x0094301401007387 */ /* 0x0101e80000100a00 */
[----:B------:R1:W-:Y:S04]  /*a4560*/  STL.64 [R1+0x9440], R24 ;  /* 0x0094401801007387 */ /* 0x0003e80000100a00 */
[----:B0-----:R-:W2:Y:S04]  /*a4570*/  LDL.LU R20, [R1+0xbc0] ;  /* 0x000bc00001147983 */ /* 0x001ea80000300800 */
[----:B------:R-:W2:Y:S04]  /*a4580*/  LDL.LU R21, [R1+0xbc4] ;  /* 0x000bc40001157983 */ /* 0x000ea80000300800 */
[----:B------:R-:W4:Y:S04]  /*a4590*/  LDL.LU R22, [R1+0xbc8] ;  /* 0x000bc80001167983 */ /* 0x000f280000300800 */
[----:B------:R-:W4:Y:S01]  /*a45a0*/  LDL.LU R23, [R1+0xbcc] ;  /* 0x000bcc0001177983 */ /* 0x000f220000300800 */
[----:B-1----:R-:W-:-:S02]  /*a45b0*/  IMAD.MOV.U32 R25, RZ, RZ, R9 ;  /* 0x000000ffff197224 */ /* 0x002fc400078e0009 */
[----:B------:R-:W-:Y:S01]  /*a45c0*/  IMAD.MOV.U32 R24, RZ, RZ, R10 ;  /* 0x000000ffff187224 */ /* 0x000fe200078e000a */
[----:B------:R-:W3:Y:S04]  /*a45d0*/  LDL.LU R9, [R1+0x20f4] ;  /* 0x0020f40001097983 */ /* 0x000ee80000300800 */
[----:B------:R-:W3:Y:S04]  /*a45e0*/  LDL.LU R6, [R1+0x20f0] ;  /* 0x0020f00001067983 */ /* 0x000ee80000300800 */
[----:B------:R-:W3:Y:S04]  /*a45f0*/  LDL.LU R0, [R1+0x20fc] ;  /* 0x0020fc0001007983 */ /* 0x000ee80000300800 */
[----:B------:R-:W3:Y:S04]  /*a4600*/  LDL.LU R7, [R1+0x20f8] ;  /* 0x0020f80001077983 */ /* 0x000ee80000300800 */
        /* <DEDUP_REMOVED lines=28> */
[----:B---3--:R-:W-:-:S02]  /*a47d0*/  IMAD R4, R4, 0x100, R10 ;  /* 0x0000010004047824 */ /* 0x008fc400078e020a */
[----:B------:R-:W-:Y:S01]  /*a47e0*/  IMAD R5, R5, 0x100, R11 ;  /* 0x0000010005057824 */ /* 0x000fe200078e020b */
        /* <DEDUP_REMOVED lines=28> */
[----:B------:R-:W-:Y:S04]  /*a49b0*/  STL.64 [R1+0x93a0], R10 ;  /* 0x0093a00a01007387 */ /* 0x000fe80000100a00 */
[----:B------:R0:W-:Y:S04]  /*a49c0*/  STL.64 [R1+0x9398], R8 ;  /* 0x0093980801007387 */ /* 0x0001e80000100a00 */
[----:B0-----:R-:W3:Y:S04]  /*a49d0*/  LDL.LU R8, [R1+0xb70] ;  /* 0x000b700001087983 */ /* 0x001ee80000300800 */
        /* <DEDUP_REMOVED lines=9> */
[----:B------:R-:W-:Y:S01]  /*a4a70*/  STL [R1+0x9370], R3 ;  /* 0x0093700301007387 */ /* 0x000fe20000100800 */
[----:B------:R-:W-:Y:S01]  /*a4a80*/  IMAD R7, R7, 0x100, R0 ;  /* 0x0000010007077824 */ /* 0x000fe200078e0200 */
[----:B------:R-:W-:-:S02]  /*a4a90*/  F2FP.F16.E4M3.UNPACK_B R4, R4 ;  /* 0x00000004ff04723e */ /* 0x000fc400020006ff */
[----:B------:R-:W-:Y:S02]  /*a4aa0*/  F2FP.F16.E4M3.UNPACK_B R5, R5 ;  /* 0x00000005ff05723e */ /* 0x000fe400020006ff */
[----:B------:R-:W-:Y:S01]  /*a4ab0*/  F2FP.F16.E4M3.UNPACK_B R6, R6 ;  /* 0x00000006ff06723e */ /* 0x000fe200020006ff */
[----:B--2---:R-:W-:Y:S01]  /*a4ac0*/  HMMA.16816.F32 R12, R12, R24, R20 ;  /* 0x000000180c0c723c */ /* 0x004fe20000001814 */
[----:B------:R-:W4:Y:S04]  /*a4ad0*/  LDL.LU.64 R22, [R1+0x9460] ;  /* 0x0094600001167983 */ /* 0x000f280000300a00 */
[----:B------:R-:W4:Y:S01]  /*a4ae0*/  LDL.LU.64 R20, [R1+0x9458] ;  /* 0x0094580001147983 */ /* 0x000f220000300a00 */
[----:B------:R-:W-:-:S15]  /*a4af0*/  F2FP.F16.E4M3.UNPACK_B R7, R7 ;  /* 0x00000007ff07723e */ /* 0x000fde00020006ff */
[----:B------:R-:W-:-:S02]  /*a4b00*/  NOP ;  /* 0x0000000000007918 */ /* 0x000fc40000000000 */
        /* <DEDUP_REMOVED lines=41> */
[----:B------:R-:W4:Y:S01]  /*a4da0*/  LDL.LU.64 R24, [R1+0x93d8] ;  /* 0x0093d80001187983 */ /* 0x000f220000300a00 */
[----:B--2---:R-:W-:-:S15]  /*a4db0*/  HMMA.16816.F32 R12, R4, R28, R12 ;  /* 0x0000001c040c723c */ /* 0x004fde000000180c */
[----:B------:R-:W-:-:S08]  /*a4dc0*/  NOP ;  /* 0x0000000000007918 */ /* 0x000fd00000000000 */
[----:B------:R-:W-:Y:S04]  /*a4dd0*/  STL.64 [R1+0xe0], R12 ;  /* 0x0000e00c01007387 */ /* 0x000fe80000100a00 */
[----:B------:R3:W-:Y:S04]  /*a4de0*/  STL.64 [R1+0xe8], R14 ;  /* 0x0000e80e01007387 */ /* 0x0007e80000100a00 */
[----:B------:R-:W2:Y:S01]  /*a4df0*/  LDL R0, [R1+0x1b34] ;  /* 0x001b340001007983 */ /* 0x000ea20000100800 */
[C---:B---3--:R-:W-:Y:S06]  /*a4e00*/  HMMA.16816.F32 R12, R4.reuse, R26, R8 ;  /* 0x0000001a040c723c */ /* 0x048fec0000001808 */
[----:B----4-:R-:W-:-:S15]  /*a4e10*/  HMMA.16816.F32 R8, R4, R24, R16 ;  /* 0x000000180408723c */ /* 0x010fde0000001810 */
[----:B------:R-:W-:-:S02]  /*a4e20*/  NOP ;  /* 0x0000000000007918 */ /* 0x000fc40000000000 */
[----:B------:R-:W-:Y:S04]  /*a4e30*/  STL.64 [R1+0xd0], R12 ;  /* 0x0000d00c01007387 */ /* 0x000fe80000100a00 */
[----:B------:R-:W-:Y:S04]  /*a4e40*/  STL.64 [R1+0xd8], R14 ;  /* 0x0000d80e01007387 */ /* 0x000fe80000100a00 */
[----:B------:R-:W3:Y:S04]  /*a4e50*/  LDL R28, [R1+0x1b40] ;  /* 0x001b4000011c7983 */ /* 0x000ee80000100800 */
[----:B------:R0:W-:Y:S04]  /*a4e60*/  STL.64 [R1+0xc0], R8 ;  /* 0x0000c00801007387 */ /* 0x0001e80000100a00 */
[----:B------:R1:W-:Y:S04]  /*a4e70*/  STL.64 [R1+0xc8], R10 ;  /* 0x0000c80a01007387 */ /* 0x0003e80000100a00 */
[----:B------:R-:W4:Y:S04]  /*a4e80*/  LDL R29, [R1+0x1b44] ;  /* 0x001b4400011d7983 */ /* 0x000f280000100800 */
[----:B------:R-:W2:Y:S04]  /*a4e90*/  LDL.LU R24, [R1+0xd30] ;  /* 0x000d300001187983 */ /* 0x000ea80000300800 */
[----:B------:R-:W2:Y:S04]  /*a4ea0*/  LDL.LU R25, [R1+0xd34] ;  /* 0x000d340001197983 */ /* 0x000ea80000300800 */
[----:B------:R-:W3:Y:S04]  /*a4eb0*/  LDL.LU R26, [R1+0xd38] ;  /* 0x000d3800011a7983 */ /* 0x000ee80000300800 */
[----:B------:R-:W3:Y:S04]  /*a4ec0*/  LDL.LU R27, [R1+0xd3c] ;  /* 0x000d3c00011b7983 */ /* 0x000ee80000300800 */
        /* <DEDUP_REMOVED lines=54> */
[----:B------:R-:W3:Y:S04]  /*a5230*/  LDL.LU.64 R8, [R1+0x93c8] ;  /* 0x0093c80001087983 */ /* 0x000ee80000300a00 */
[----:B------:R-:W3:Y:S04]  /*a5240*/  LDL.LU.64 R18, [R1+0x93c0] ;  /* 0x0093c00001127983 */ /* 0x000ee80000300a00 */
[----:B------:R-:W4:Y:S04]  /*a5250*/  LDL.LU.64 R16, [R1+0x93b8] ;  /* 0x0093b80001107983 */ /* 0x000f280000300a00 */
[----:B------:R0:W-:Y:S04]  /*a5260*/  STL.64 [R1+0xa0], R20 ;  /* 0x0000a01401007387 */ /* 0x0001e80000100a00 */
[----:B------:R1:W-:Y:S04]  /*a5270*/  STL.64 [R1+0xa8], R22 ;  /* 0x0000a81601007387 */ /* 0x0003e80000100a00 */
        /* <DEDUP_REMOVED lines=9> */
[----:B------:R-:W4:Y:S04]  /*a5310*/  LDL.LU.64 R8, [R1+0x93a8] ;  /* 0x0093a80001087983 */ /* 0x000f280000300a00 */
[----:B------:R-:W3:Y:S04]  /*a5320*/  LDL R18, [R1+0x1b24] ;  /* 0x001b240001127983 */ /* 0x000ee80000100800 */
[----:B------:R-:W3:Y:S01]  /*a5330*/  LDL R19, [R1+0x1b30] ;  /* 0x001b300001137983 */ /* 0x000ee20000100800 */
        /* <DEDUP_REMOVED lines=15> */
[----:B------:R-:W3:Y:S01]  /*a5430*/  LDL R11, [R1+0x1b20] ;  /* 0x001b2000010b7983 */ /* 0x000ee20000100800 */
[----:B--2---:R-:W-:-:S15]  /*a5440*/  HMMA.16816.F32 R12, R4, R8, R12 ;  /* 0x00000008040c723c */ /* 0x004fde000000180c */
[----:B------:R-:W-:-:S08]  /*a5450*/  NOP ;  /* 0x0000000000007918 */ /* 0x000fd00000000000 */
[----:B------:R-:W-:Y:S04]  /*a5460*/  STL.64 [R1+0x50], R12 ;  /* 0x0000500c01007387 */ /* 0x000fe80000100a00 */
[----:B------:R0:W-:Y:S04]  /*a5470*/  STL.64 [R1+0x58], R14 ;  /* 0x0000580e01007387 */ /* 0x0001e80000100a00 */
[----:B0-----:R-:W2:Y:S04]  /*a5480*/  LDL.LU.64 R14, [R1+0x9380] ;  /* 0x00938000010e7983 */ /* 0x001ea80000300a00 */
[----:B------:R-:W4:Y:S04]  /*a5490*/  LDL.LU.64 R12, [R1+0x9378] ;  /* 0x00937800010c7983 */ /* 0x000f280000300a00 */
[----:B------:R-:W3:Y:S04]  /*a54a0*/  LDL.LU R8, [R1+0x210c] ;  /* 0x00210c0001087983 */ /* 0x000ee80000300800 */
[----:B------:R-:W2:Y:S01]  /*a54b0*/  LDL.LU R9, [R1+0x2114] ;  /* 0x0021140001097983 */ /* 0x000ea20000300800 */
[----:B----4-:R-:W-:-:S03]  /*a54c0*/  IMAD R12, R12, 0x100, R3 ;  /* 0x000001000c0c7824 */ /* 0x010fc600078e0203 */
[----:B------:R-:W4:Y:S02]  /*a54d0*/  LDL.LU R3, [R1+0x9370] ;  /* 0x0093700001037983 */ /* 0x000f240000300800 */
[----:B----4-:R-:W-:-:S15]  /*a54e0*/  HMMA.16816.F32 R24, R4, R2, R24 ;  /* 0x000000020418723c */ /* 0x010fde0000001818 */
[----:B------:R-:W-:-:S08]  /*a54f0*/  NOP ;  /* 0x0000000000007918 */ /* 0x000fd00000000000 */
[----:B------:R-:W-:Y:S04]  /*a5500*/  STL.64 [R1+0x40], R24 ;  /* 0x0000401801007387 */ /* 0x000fe80000100a00 */
[----:B------:R0:W-:Y:S04]  /*a5510*/  STL.64 [R1+0x48], R26 ;  /* 0x0000481a01007387 */ /* 0x0001e80000100a00 */
[----:B0-----:R-:W4:Y:S04]  /*a5520*/  LDL.LU.64 R26, [R1+0x9368] ;  /* 0x00936800011a7983 */ /* 0x001f280000300a00 */
[----:B------:R-:W4:Y:S01]  /*a5530*/  LDL.LU.64 R24, [R1+0x9360] ;  /* 0x0093600001187983 */ /* 0x000f220000300a00 */
[----:B---3--:R-:W-:-:S02]  /*a5540*/  IMAD R13, R13, 0x100, R8 ;  /* 0x000001000d0d7824 */ /* 0x008fc400078e0208 */
[----:B--2---:R-:W-:Y:S02]  /*a5550*/  IMAD R14, R14, 0x100, R9 ;  /* 0x000001000e0e7824 */ /* 0x004fe400078e0209 */
[----:B------:R-:W-:Y:S01]  /*a5560*/  IMAD R15, R15, 0x100, R10 ;  /* 0x000001000f0f7824 */ /* 0x000fe200078e020a */
[----:B------:R-:W-:Y:S02]  /*a5570*/  F2FP.F16.E4M3.UNPACK_B R8, R11 ;  /* 0x0000000bff08723e */ /* 0x000fe400020006ff */
[----:B------:R-:W-:Y:S02]  /*a5580*/  F2FP.F16.E4M3.UNPACK_B R12, R12 ;  /* 0x0000000cff0c723e */ /* 0x000fe400020006ff */
[----:B------:R-:W-:Y:S02]  /*a5590*/  F2FP.F16.E4M3.UNPACK_B R13, R13 ;  /* 0x0000000dff0d723e */ /* 0x000fe400020006ff */
[----:B------:R-:W-:Y:S02]  /*a55a0*/  F2FP.F16.E4M3.UNPACK_B R14, R14 ;  /* 0x0000000eff0e723e */ /* 0x000fe400020006ff */
[----:B------:R-:W-:-:S02]  /*a55b0*/  F2FP.F16.E4M3.UNPACK_B R15, R15 ;  /* 0x0000000fff0f723e */ /* 0x000fc400020006ff */
[----:B------:R-:W-:Y:S01]  /*a55c0*/  F2FP.F16.E4M3.UNPACK_B R9, R18 ;  /* 0x00000012ff09723e */ /* 0x000fe200020006ff */
[----:B----4-:R-:W-:Y:S01]  /*a55d0*/  HMMA.16816.F32 R4, R4, R16, R24 ;  /* 0x000000100404723c */ /* 0x010fe20000001818 */
[----:B------:R-:W2:Y:S04]  /*a55e0*/  LDL.LU.64 R26, [R1+0x9358] ;  /* 0x00935800011a7983 */ /* 0x000ea80000300a00 */
[----:B------:R-:W2:Y:S04]  /*a55f0*/  LDL.LU.64 R24, [R1+0x9350] ;  /* 0x0093500001187983 */ /* 0x000ea80000300a00 */
[----:B------:R-:W-:Y:S01]  /*a5600*/  STL [R1+0x28], R8 ;  /* 0x0000280801007387 */ /* 0x000fe20000100800 */
[----:B------:R-:W-:-:S13]  /*a5610*/  F2FP.F16.E4M3.UNPACK_B R2, R19 ;  /* 0x00000013ff02723e */ /* 0x000fda00020006ff */
[----:B------:R-:W-:Y:S04]  /*a5620*/  STL.64 [R1+0x30], R4 ;  /* 0x0000300401007387 */ /* 0x000fe80000100a00 */
[----:B------:R0:W-:Y:S02]  /*a5630*/  STL.64 [R1+0x38], R6 ;  /* 0x0000380601007387 */ /* 0x0001e40000100a00 */
[----:B0-----:R-:W-:Y:S01]  /*a5640*/  HMMA.16816.F32 R4, R12, R8, R20 ;  /* 0x000000080c04723c */ /* 0x001fe20000001814 */
[----:B------:R-:W-:-:S05]  /*a5650*/  F2FP.F16.E4M3.UNPACK_B R3, R0 ;  /* 0x00000000ff03723e */ /* 0x000fca00020006ff */
[----:B------:R-:W-:Y:S04]  /*a5660*/  STL [R1+0x2c], R9 ;  /* 0x00002c0901007387 */ /* 0x000fe80000100800 */
[----:B------:R-:W-:Y:S01]  /*a5670*/  STL [R1+0x18], R2 ;  /* 0x0000180201007387 */ /* 0x000fe20000100800 */
[----:B------:R-:W-:-:S12]  /*a5680*/  IMAD.MOV.U32 R0, RZ, RZ, R9 ;  /* 0x000000ffff007224 */ /* 0x000fd800078e0009 */
[----:B------:R-:W-:Y:S04]  /*a5690*/  STL.64 [R1+0x70], R4 ;  /* 0x0000700401007387 */ /* 0x000fe80000100a00 */
[----:B------:R-:W-:Y:S01]  /*a56a0*/  STL.64 [R1+0x78], R6 ;  /* 0x0000780601007387 */ /* 0x000fe20000100a00 */
[----:B------:R-:W-:-:S03]  /*a56b0*/  F2FP.F16.E4M3.UNPACK_B R8, R28 ;  /* 0x0000001cff08723e */ /* 0x000fc600020006ff */
[----:B------:R0:W-:Y:S04]  /*a56c0*/  STL [R1+0x9290], R0 ;  /* 0x0092900001007387 */ /* 0x0001e80000100800 */
[----:B------:R-:W-:Y:S04]  /*a56d0*/  STL [R1+0x1c], R3 ;  /* 0x00001c0301007387 */ /* 0x000fe80000100800 */
[----:B------:R1:W-:Y:S01]  /*a56e0*/  STL [R1+0x10], R8 ;  /* 0x0000100801007387 */ /* 0x0003e20000100800 */
[----:B0-----:R-:W-:-:S03]  /*a56f0*/  F2FP.F16.E4M3.UNPACK_B R0, R29 ;  /* 0x0000001dff00723e */ /* 0x001fc600020006ff */
        /* <DEDUP_REMOVED lines=25> */
[----:B----4-:R0:W-:Y:S04]  /*a5890*/  STL.64 [R1+0x9338], R28 ;  /* 0x0093381c01007387 */ /* 0x0101e80000100a00 */
[----:B------:R-:W4:Y:S04]  /*a58a0*/  LDL R26, [R1+0x1b90] ;  /* 0x001b9000011a7983 */ /* 0x000f280000100800 */
[----:B------:R-:W4:Y:S04]  /*a58b0*/  LDL R27, [R1+0x1b94] ;  /* 0x001b9400011b7983 */ /* 0x000f280000100800 */
[----:B0-----:R-:W2:Y:S04]  /*a58c0*/  LDL.64 R28, [R1+0x10] ;  /* 0x00001000011c7983 */ /* 0x001ea80000100a00 */
[----:B----4-:R-:W-:Y:S04]  /*a58d0*/  STL.64 [R1+0x9320], R26 ;  /* 0x0093201a01007387 */ /* 0x010fe80000100a00 */
[----:B------:R0:W-:Y:S04]  /*a58e0*/  STL.64 [R1+0x9318], R24 ;  /* 0x0093181801007387 */ /* 0x0001e80000100a00 */
[----:B0-----:R-:W4:Y:S04]  /*a58f0*/  LDL.LU R24, [R1+0xe50] ;  /* 0x000e500001187983 */ /* 0x001f280000300800 */
[----:B------:R-:W4:Y:S04]  /*a5900*/  LDL.LU R25, [R1+0xe54] ;  /* 0x000e540001197983 */ /* 0x000f280000300800 */
[----:B------:R-:W3:Y:S04]  /*a5910*/  LDL.LU R26, [R1+0xe58] ;  /* 0x000e5800011a7983 */ /* 0x000ee80000300800 */
[----:B------:R-:W3:Y:S04]  /*a5920*/  LDL.LU R27, [R1+0xe5c] ;  /* 0x000e5c00011b7983 */ /* 0x000ee80000300800 */
[----:B------:R-:W2:Y:S04]  /*a5930*/  LDL R16, [R1+0x1b50] ;  /* 0x001b500001107983 */ /* 0x000ea80000100800 */
[----:B------:R-:W2:Y:S04]  /*a5940*/  LDL R17, [R1+0x1b54] ;  /* 0x001b540001117983 */ /* 0x000ea80000100800 */
[----:B------:R-:W2:Y:S04]  /*a5950*/  LDL R2, [R1+0x1b60] ;  /* 0x001b600001027983 */ /* 0x000ea80000100800 */
[----:B------:R-:W2:Y:S04]  /*a5960*/  LDL R3, [R1+0x1b64] ;  /* 0x001b640001037983 */ /* 0x000ea80000100800 */
[----:B---3--:R-:W-:Y:S04]  /*a5970*/  STL.64 [R1+0x9330], R26 ;  /* 0x0093301a01007387 */ /* 0x008fe80000100a00 */
[----:B----4-:R0:W-:Y:S04]  /*a5980*/  STL.64 [R1+0x9328], R24 ;  /* 0x0093281801007387 */ /* 0x0101e80000100a00 */
        /* <DEDUP_REMOVED lines=14> */
[----:B------:R-:W2:Y:S04]  /*a5a70*/  LDL.LU R10, [R1+0xe98] ;  /* 0x000e9800010a7983 */ /* 0x000ea80000300800 */
[----:B------:R-:W2:Y:S04]  /*a5a80*/  LDL.LU R11, [R1+0xe9c] ;  /* 0x000e9c00010b7983 */ /* 0x000ea80000300800 */
[----:B------:R-:W4:Y:S04]  /*a5a90*/  LDL R22, [R1+0x1ba0] ;  /* 0x001ba00001167983 */ /* 0x000f280000100800 */
[----:B------:R-:W4:Y:S04]  /*a5aa0*/  LDL R23, [R1+0x1ba4] ;  /* 0x001ba40001177983 */ /* 0x000f280000100800 */
[----:B------:R-:W4:Y:S04]  /*a5ab0*/  LDL R20, [R1+0x1bb0] ;  /* 0x001bb00001147983 */ /* 0x000f280000100800 */
[----:B------:R-:W4:Y:S04]  /*a5ac0*/  LDL R21, [R1+0x1bb4] ;  /* 0x001bb40001157983 */ /* 0x000f280000100800 */
[----:B------:R-:W4:Y:S04]  /*a5ad0*/  LDL.LU R4, [R1+0xf70] ;  /* 0x000f700001047983 */ /* 0x000f280000300800 */
[----:B------:R-:W4:Y:S04]  /*a5ae0*/  LDL.LU R5, [R1+0xf74] ;  /* 0x000f740001057983 */ /* 0x000f280000300800 */
[----:B------:R-:W4:Y:S04]  /*a5af0*/  LDL.LU R6, [R1+0xf78] ;  /* 0x000f780001067983 */ /* 0x000f280000300800 */
[----:B------:R-:W4:Y:S04]  /*a5b00*/  LDL.LU R7, [R1+0xf7c] ;  /* 0x000f7c0001077983 */ /* 0x000f280000300800 */
[----:B------:R-:W4:Y:S04]  /*a5b10*/  LDL R18, [R1+0x1bc0] ;  /* 0x001bc00001127983 */ /* 0x000f280000100800 */
[----:B------:R-:W4:Y:S01]  /*a5b20*/  LDL R19, [R1+0x1bc4] ;  /* 0x001bc40001137983 */ /* 0x000f220000100800 */
        /* <DEDUP_REMOVED lines=8> */
[----:B------:R-:W-:Y:S02]  /*a5bb0*/  IMAD.MOV.U32 R0, RZ, RZ, R29 ;  /* 0x000000ffff007224 */ /* 0x000fe400078e001d */
[----:B------:R-:W2:Y:S04]  /*a5bc0*/  LDL.LU.64 R28, [R1+0x9338] ;  /* 0x00933800011c7983 */ /* 0x000ea80000300a00 */
[----:B------:R-:W-:Y:S04]  /*a5bd0*/  STL [R1+0x8], R16 ;  /* 0x0000081001007387 */ /* 0x000fe80000100800 */
[----:B------:R-:W-:Y:S04]  /*a5be0*/  STL [R1+0x9294], R0 ;  /* 0x0092940001007387 */ /* 0x000fe80000100800 */
[----:B------:R-:W-:Y:S01]  /*a5bf0*/  STL [R1+0xc], R17 ;  /* 0x00000c1101007387 */ /* 0x000fe20000100800 */
[----:B---3--:R-:W-:-:S15]  /*a5c00*/  HMMA.16816.F32 R24, R12, R16, R24 ;  /* 0x000000100c18723c */ /* 0x008fde0000001818 */
[----:B------:R-:W-:-:S08]  /*a5c10*/  NOP ;  /* 0x0000000000007918 */ /* 0x000fd00000000000 */
[----:B------:R-:W-:Y:S04]  /*a5c20*/  STL.64 [R1+0x560], R24 ;  /* 0x0005601801007387 */ /* 0x000fe80000100a00 */
[----:B------:R0:W-:Y:S04]  /*a5c30*/  STL.64 [R1+0x568], R26 ;  /* 0x0005681a01007387 */ /* 0x0001e80000100a00 */
[----:B0-----:R-:W3:Y:S04]  /*a5c40*/  LDL.LU.64 R26, [R1+0x9330] ;  /* 0x00933000011a7983 */ /* 0x001ee80000300a00 */
[----:B------:R-:W3:Y:S01]  /*a5c50*/  LDL.LU.64 R24, [R1+0x9328] ;  /* 0x0093280001187983 */ /* 0x000ee20000300a00 */
[----:B------:R-:W-:-:S02]  /*a5c60*/  F2FP.F16.E4M3.UNPACK_B R2, R2 ;  /* 0x00000002ff02723e */ /* 0x000fc400020006ff */
[----:B------:R-:W-:Y:S02]  /*a5c70*/  F2FP.F16.E4M3.UNPACK_B R3, R3 ;  /* 0x00000003ff03723e */ /* 0x000fe400020006ff */
[----:B--2---:R-:W-:Y:S02]  /*a5c80*/  F2FP.F16.E4M3.UNPACK_B R28, R28 ;  /* 0x0000001cff1c723e */ /* 0x004fe400020006ff */
[----:B------:R-:W-:-:S07]  /*a5c90*/  F2FP.F16.E4M3.UNPACK_B R29, R29 ;  /* 0x0000001dff1d723e */ /* 0x000fce00020006ff */
[C---:B------:R-:W-:Y:S01]  /*a5ca0*/  HMMA.16816.F32 R8, R12.reuse, R28, R8 ;  /* 0x0000001c0c08723c */ /* 0x040fe20000001808 */
[----:B------:R-:W-:Y:S04]  /*a5cb0*/  STL [R1], R2 ;  /* 0x0000000201007387 */ /* 0x000fe80000100800 */
[----:B------:R-:W-:Y:S01]  /*a5cc0*/  STL [R1+0x4], R3 ;  /* 0x0000040301007387 */ /* 0x000fe20000100800 */
[----:B------:R-:W-:Y:S01]  /*a5cd0*/  IMAD.MOV.U32 R0, RZ, RZ, R3 ;  /* 0x000000ffff007224 */ /* 0x000fe200078e0003 */
[----:B---3--:R-:W-:-:S15]  /*a5ce0*/  HMMA.16816.F32 R24, R12, R2, R24 ;  /* 0x000000020c18723c */ /* 0x008fde0000001818 */
[----:B------:R-:W-:-:S08]  /*a5cf0*/  NOP ;  /* 0x0000000000007918 */ /* 0x000fd00000000000 */
[----:B------:R-:W-:Y:S04]  /*a5d00*/  STL.64 [R1+0x5c0], R24 ;  /* 0x0005c01801007387 */ /* 0x000fe80000100a00 */
[----:B------:R0:W-:Y:S04]  /*a5d10*/  STL.64 [R1+0x5c8], R26 ;  /* 0x0005c81a01007387 */ /* 0x0001e80000100a00 */
[----:B0-----:R-:W2:Y:S04]  /*a5d20*/  LDL.LU.64 R26, [R1+0x9320] ;  /* 0x00932000011a7983 */ /* 0x001ea80000300a00 */
[----:B------:R-:W3:Y:S04]  /*a5d30*/  LDL.LU.64 R24, [R1+0x9318] ;  /* 0x0093180001187983 */ /* 0x000ee80000300a00 */
[----:B------:R-:W-:Y:S04]  /*a5d40*/  STL [R1+0x92c8], R0 ;  /* 0x0092c80001007387 */ /* 0x000fe80000100800 */
[----:B------:R-:W-:Y:S04]  /*a5d50*/  STL.64 [R1+0x660], R8 ;  /* 0x0006600801007387 */ /* 0x000fe80000100a00 */
[----:B------:R0:W-:Y:S04]  /*a5d60*/  STL.64 [R1+0x668], R10 ;  /* 0x0006680a01007387 */ /* 0x0001e80000100a00 */
[----:B0-----:R-:W4:Y:S04]  /*a5d70*/  LDL.LU.64 R10, [R1+0x9310] ;  /* 0x00931000010a7983 */ /* 0x001f280000300a00 */
[----:B------:R-:W4:Y:S04]  /*a5d80*/  LDL.LU.64 R8, [R1+0x9308] ;  /* 0x0093080001087983 */ /* 0x000f280000300a00 */
[----:B------:R-:W-:Y:S04]  /*a5d90*/  STL [R1+0x92d0], R28 ;  /* 0x0092d01c01007387 */ /* 0x000fe80000100800 */
[----:B------:R-:W-:Y:S01]  /*a5da0*/  STL [R1+0x92cc], R29 ;  /* 0x0092cc1d01007387 */ /* 0x000fe20000100800 */
[----:B--2---:R-:W-:-:S02]  /*a5db0*/  F2FP.F16.E4M3.UNPACK_B R26, R26 ;  /* 0x0000001aff1a723e */ /* 0x004fc400020006ff */
[----:B------:R-:W-:-:S07]  /*a5dc0*/  F2FP.F16.E4M3.UNPACK_B R27, R27 ;  /* 0x0000001bff1b723e */ /* 0x000fce00020006ff */
[----:B----4-:R-:W-:-:S15]  /*a5dd0*/  HMMA.16816.F32 R8, R12, R26, R8 ;  /* 0x0000001a0c08723c */ /* 0x010fde0000001808 */
        /* <DEDUP_REMOVED lines=14> */
[----:B------:R-:W2:Y:S01]  /*a5ec0*/  LDL.LU.64 R8, [R1+0x92e8] ;  /* 0x0092e80001087983 */ /* 0x000ea20000300a00 */
[----:B------:R-:W-:Y:S01]  /*a5ed0*/  HMMA.16816.F32 R4, R12, R22, R4 ;  /* 0x000000160c04723c */ /* 0x000fe20000001804 */
[----:B------:R-:W-:-:S02]  /*a5ee0*/  F2FP.F16.E4M3.UNPACK_B R20, R20 ;  /* 0x00000014ff14723e */ /* 0x000fc400020006ff */
[----:B------:R-:W-:Y:S01]  /*a5ef0*/  F2FP.F16.E4M3.UNPACK_B R21, R21 ;  /* 0x00000015ff15723e */ /* 0x000fe200020006ff */
        /* <DEDUP_REMOVED lines=12> */
[----:B------:R-:W4:Y:S04]  /*a5fc0*/  LDL R16, [R1+0x1be0] ;  /* 0x001be00001107983 */ /* 0x000f280000100800 */
[----:B------:R-:W4:Y:S04]  /*a5fd0*/  LDL R17, [R1+0x1be4] ;  /* 0x001be40001117983 */ /* 0x000f280000100800 */
[----:B------:R-:W4:Y:S04]  /*a5fe0*/  LDL.LU R28, [R1+0x2128] ;  /* 0x00212800011c7983 */ /* 0x000f280000300800 */
[----:B0-----:R-:W3:Y:S04]  /*a5ff0*/  LDL.LU R4, [R1+0x2124] ;  /* 0x0021240001047983 */ /* 0x001ee80000300800 */
[----:B------:R-:W4:Y:S04]  /*a6000*/  LDL.LU R29, [R1+0x2130] ;  /* 0x00213000011d7983 */ /* 0x000f280000300800 */
[----:B------:R-:W3:Y:S04]  /*a6010*/  LDL.LU R5, [R1+0x212c] ;  /* 0x00212c0001057983 */ /* 0x000ee80000300800 */
[----:B------:R-:W4:Y:S04]  /*a6020*/  LDL.LU R0, [R1+0x2138] ;  /* 0x0021380001007983 */ /* 0x000f280000300800 */
[----:B-1----:R-:W2:Y:S04]  /*a6030*/  LDL.LU R6, [R1+0x2134] ;  /* 0x0021340001067983 */ /* 0x002ea80000300800 */
[----:B------:R-:W4:Y:S04]  /*a6040*/  LDL R10, [R1+0x1bd0] ;  /* 0x001bd000010a7983 */ /* 0x000f280000100800 */
[----:B------:R-:W4:Y:S04]  /*a6050*/  LDL R11, [R1+0x1bd4] ;  /* 0x001bd400010b7983 */ /* 0x000f280000100800 */
[----:B------:R-:W2:Y:S04]  /*a6060*/  LDL.LU R7, [R1+0x213c] ;  /* 0x00213c0001077983 */ /* 0x000ea80000300800 */
[----:B--2---:R-:W-:Y:S04]  /*a6070*/  STL.64 [R1+0x92e0], R6 ;  /* 0x0092e00601007387 */ /* 0x004fe80000100a00 */
[----:B---3--:R0:W-:Y:S04]  /*a6080*/  STL.64 [R1+0x92d8], R4 ;  /* 0x0092d80401007387 */ /* 0x0081e80000100a00 */
[----:B0-----:R-:W2:Y:S04]  /*a6090*/  LDL.LU R4, [R1+0xfd0] ;  /* 0x000fd00001047983 */ /* 0x001ea80000300800 */
[----:B------:R-:W2:Y:S04]  /*a60a0*/  LDL.LU R5, [R1+0xfd4] ;  /* 0x000fd40001057983 */ /* 0x000ea80000300800 */
[----:B------:R-:W2:Y:S04]  /*a60b0*/  LDL.LU R6, [R1+0xfd8] ;  /* 0x000fd80001067983 */ /* 0x000ea80000300800 */
[----:B------:R-:W2:Y:S04]  /*a60c0*/  LDL.LU R7, [R1+0xfdc] ;  /* 0x000fdc0001077983 */ /* 0x000ea80000300800 */
[----:B------:R-:W3:Y:S04]  /*a60d0*/  LDL R8, [R1+0x1bf0] ;  /* 0x001bf00001087983 */ /* 0x000ee80000100800 */
[----:B------:R-:W3:Y:S04]  /*a60e0*/  LDL R9, [R1+0x1bf4] ;  /* 0x001bf40001097983 */ /* 0x000ee80000100800 */
[----:B------:R-:W3:Y:S04]  /*a60f0*/  LDL R2, [R1+0x1c00] ;  /* 0x001c000001027983 */ /* 0x000ee80000100800 */
[----:B------:R-:W3:Y:S04]  /*a6100*/  LDL R3, [R1+0x1c04] ;  /* 0x001c040001037983 */ /* 0x000ee80000100800 */
[----:B------:R-:W-:Y:S04]  /*a6110*/  STL.64 [R1+0x92a0], R26 ;  /* 0x0092a01a01007387 */ /* 0x000fe80000100a00 */
[----:B------:R0:W-:Y:S04]  /*a6120*/  STL.64 [R1+0x9298], R24 ;  /* 0x0092981801007387 */ /* 0x0001e80000100a00 */
[----:B0-----:R-:W4:Y:S04]  /*a6130*/  LDL.LU R24, [R1+0x1460] ;  /* 0x0014600001187983 */ /* 0x001f280000300800 */
[----:B------:R-:W4:Y:S04]  /*a6140*/  LDL.LU R25, [R1+0x1464] ;  /* 0x0014640001197983 */ /* 0x000f280000300800 */
[----:B------:R-:W2:Y:S04]  /*a6150*/  LDL.LU R26, [R1+0x1468] ;  /* 0x00146800011a7983 */ /* 0x000ea80000300800 */
        /* <DEDUP_REMOVED lines=9> */
[----:B------:R-:W-:Y:S01]  /*a61f0*/  HMMA.16816.F32 R4, R12, R18, R4 ;  /* 0x000000120c04723c */ /* 0x000fe20000001804 */
[----:B------:R-:W-:-:S02]  /*a6200*/  F2FP.F16.E4M3.UNPACK_B R16, R16 ;  /* 0x00000010ff10723e */ /* 0x000fc400020006ff */
        /* <DEDUP_REMOVED lines=16> */
[----:B------:R-:W-:-:S07]  /*a6310*/  F2FP.F16.E4M3.UNPACK_B R17, R17 ;  /* 0x00000011ff11723e */ /* 0x000fce00020006ff */
        /* <DEDUP_REMOVED lines=11> */
[----:B------:R-:W-:-:S02]  /*a63d0*/  F2FP.F16.E4M3.UNPACK_B R10, R10 ;  /* 0x0000000aff0a723e */ /* 0x000fc400020006ff */
[----:B------:R-:W-:Y:S01]  /*a63e0*/  F2FP.F16.E4M3.UNPACK_B R11, R11 ;  /* 0x0000000bff0b723e */ /* 0x000fe200020006ff */
[----:B------:R0:W-:Y:S04]  /*a63f0*/  STL.64 [R1+0x91d8], R18 ;  /* 0x0091d81201007387 */ /* 0x0001e80000100a00 */
[----:B0-----:R-:W2:Y:S04]  /*a6400*/  LDL R18, [R1+0x1c10] ;  /* 0x001c100001127983 */ /* 0x001ea80000100800 */
[----:B------:R-:W3:Y:S04]  /*a6410*/  LDL R19, [R1+0x1c14] ;  /* 0x001c140001137983 */ /* 0x000ee80000100800 */
[----:B------:R0:W-:Y:S04]  /*a6420*/  STL.64 [R1+0x91d0], R16 ;  /* 0x0091d01001007387 */ /* 0x0001e80000100a00 */
[----:B0-----:R-:W3:Y:S01]  /*a6430*/  LDL.LU R17, [R1+0x2140] ;  /* 0x0021400001117983 */ /* 0x001ee20000300800 */
[----:B----4-:R-:W-:-:S15]  /*a6440*/  HMMA.16816.F32 R24, R12, R10, R24 ;  /* 0x0000000a0c18723c */ /* 0x010fde0000001818 */
[----:B------:R-:W-:-:S08]  /*a6450*/  NOP ;  /* 0x0000000000007918 */ /* 0x000fd00000000000 */
[----:B------:R-:W-:Y:S04]  /*a6460*/  STL.64 [R1+0x9a0], R24 ;  /* 0x0009a01801007387 */ /* 0x000fe80000100a00 */
[----:B------:R0:W-:Y:S04]  /*a6470*/  STL.64 [R1+0x9a8], R26 ;  /* 0x0009a81a01007387 */ /* 0x0001e80000100a00 */
[----:B0-----:R-:W4:Y:S04]  /*a6480*/  LDL.LU.64 R26, [R1+0x92b0] ;  /* 0x0092b000011a7983 */ /* 0x001f280000300a00 */
[----:B------:R-:W4:Y:S01]  /*a6490*/  LDL.LU.64 R24, [R1+0x92a8] ;  /* 0x0092a80001187983 */ /* 0x000f220000300a00 */
[----:B------:R-:W-:-:S02]  /*a64a0*/  F2FP.F16.E4M3.UNPACK_B R8, R8 ;  /* 0x00000008ff08723e */ /* 0x000fc400020006ff */
[----:B------:R-:W-:-:S07]  /*a64b0*/  F2FP.F16.E4M3.UNPACK_B R9, R9 ;  /* 0x00000009ff09723e */ /* 0x000fce00020006ff */
[----:B----4-:R-:W-:-:S15]  /*a64c0*/  HMMA.16816.F32 R24, R12, R8, R24 ;  /* 0x000000080c18723c */ /* 0x010fde0000001818 */
[----:B------:R-:W-:-:S08]  /*a64d0*/  NOP ;  /* 0x0000000000007918 */ /* 0x000fd00000000000 */
[----:B------:R-:W-:Y:S04]  /*a64e0*/  STL.64 [R1+0x1440], R24 ;  /* 0x0014401801007387 */ /* 0x000fe80000100a00 */
[----:B------:R0:W-:Y:S04]  /*a64f0*/  STL.64 [R1+0x1448], R26 ;  /* 0x0014481a01007387 */ /* 0x0001e80000100a00 */
[----:B0-----:R-:W4:Y:S04]  /*a6500*/  LDL.LU.64 R26, [R1+0x92a0] ;  /* 0x0092a000011a7983 */ /* 0x001f280000300a00 */
[----:B------:R-:W4:Y:S01]  /*a6510*/  LDL.LU.64 R24, [R1+0x9298] ;  /* 0x0092980001187983 */ /* 0x000f220000300a00 */
[----:B------:R-:W-:-:S02]  /*a6520*/  F2FP.F16.E4M3.UNPACK_B R2, R2 ;  /* 0x00000002ff02723e */ /* 0x000fc400020006ff */
[----:B------:R-:W-:Y:S02]  /*a6530*/  F2FP.F16.E4M3.UNPACK_B R3, R3 ;  /* 0x00000003ff03723e */ /* 0x000fe400020006ff */
[----:B--2---:R-:W-:Y:S01]  /*a6540*/  F2FP.F16.E4M3.UNPACK_B R16, R18 ;  /* 0x00000012ff10723e */ /* 0x004fe200020006ff */
[----:B---3--:R-:W-:Y:S01]  /*a6550*/  IMAD R7, R7, 0x100, R17 ;  /* 0x0000010007077824 */ /* 0x008fe200078e0211 */
[----:B------:R-:W-:Y:S01]  /*a6560*/  F2FP.F16.E4M3.UNPACK_B R17, R19 ;  /* 0x00000013ff11723e */ /* 0x000fe200020006ff */
[----:B------:R-:W-:Y:S04]  /*a6570*/  STL [R1+0x91b8], R9 ;  /* 0x0091b80901007387 */ /* 0x000fe80000100800 */
[----:B------:R-:W-:Y:S04]  /*a6580*/  STL [R1+0x20], R16 ;  /* 0x0000201001007387 */ /* 0x000fe80000100800 */
[----:B------:R-:W-:Y:S01]  /*a6590*/  STL.64 [R1+0x9248], R10 ;  /* 0x0092480a01007387 */ /* 0x000fe20000100a00 */
[----:B------:R-:W-:Y:S03]  /*a65a0*/  HMMA.16816.F32 R20, R12, R2, R20 ;  /* 0x000000020c14723c */ /* 0x000fe60000001814 */
[----:B------:R-:W-:Y:S04]  /*a65b0*/  STL [R1+0x24], R17 ;  /* 0x0000241101007387 */ /* 0x000fe80000100800 */
[----:B------:R-:W-:-:S15]  /*a65c0*/  STL [R1+0x9240], R8 ;  /* 0x0092400801007387 */ /* 0x000fde0000100800 */
[----:B------:R-:W-:-:S01]  /*a65d0*/  NOP ;  /* 0x0000000000007918 */ /* 0x000fc20000000000 */
[----:B------:R0:W-:Y:S04]  /*a65e0*/  STL.64 [R1+0x1430], R20 ;  /* 0x0014301401007387 */ /* 0x0001e80000100a00 */
[----:B------:R1:W-:Y:S04]  /*a65f0*/  STL.64 [R1+0x1438], R22 ;  /* 0x0014381601007387 */ /* 0x0003e80000100a00 */
[----:B0-----:R-:W2:Y:S01]  /*a6600*/  LDL.LU R20, [R1+0x13a0] ;  /* 0x0013a00001147983 */ /* 0x001ea20000300800 */
[----:B----4-:R-:W-:-:S15]  /*a6610*/  HMMA.16816.F32 R8, R12, R16, R24 ;  /* 0x000000100c08723c */ /* 0x010fde0000001818 */
[----:B------:R-:W-:-:S08]  /*a6620*/  NOP ;  /* 0x0000000000007918 */ /* 0x000fd00000000000 */
        /* <DEDUP_REMOVED lines=3202> */
[----:B------:R-:W2:Y:S01]  /*b2e50*/  LDL.LU R0, [R1+0x1b34] ;  /* 0x001b340001007983 */ /* 0x000ea20000300800 */
[C---:B---3--:R-:W-:Y:S06]  /*b2e60*/  HMMA.16816.F32 R12, R4.reuse, R26, R8 ;  /* 0x0000001a040c723c */ /* 0x048fec0000001808 */
[----:B----4-:R-:W-:-:S15]  /*b2e70*/  HMMA.16816.F32 R8, R4, R24, R16 ;  /* 0x000000180408723c */ /* 0x010fde0000001810 */
[----:B------:R-:W-:-:S02]  /*b2e80*/  NOP ;  /* 0x0000000000007918 */ /* 0x000fc40000000000 */
[----:B------:R-:W-:Y:S04]  /*b2e90*/  STL.64 [R1+0x350], R12 ;  /* 0x0003500c01007387 */ /* 0x000fe80000100a00 */
[----:B------:R-:W-:Y:S04]  /*b2ea0*/  STL.64 [R1+0x358], R14 ;  /* 0x0003580e01007387 */ /* 0x000fe80000100a00 */
[----:B------:R-:W3:Y:S04]  /*b2eb0*/  LDL.LU R28, [R1+0x1b40] ;  /* 0x001b4000011c7983 */ /* 0x000ee80000300800 */
[----:B------:R0:W-:Y:S04]  /*b2ec0*/  STL.64 [R1+0x340], R8 ;  /* 0x0003400801007387 */ /* 0x0001e80000100a00 */
[----:B------:R1:W-:Y:S04]  /*b2ed0*/  STL.64 [R1+0x348], R10 ;  /* 0x0003480a01007387 */ /* 0x0003e80000100a00 */
[----:B------:R-:W4:Y:S04]  /*b2ee0*/  LDL.LU R29, [R1+0x1b44] ;  /* 0x001b4400011d7983 */ /* 0x000f280000300800 */
        /* <DEDUP_REMOVED lines=110> */
[----:B------:R-:W-:Y:S02]  /*b35d0*/  F2FP.F16.E4M3.UNPACK_B R8, R11.H1 ;  /* 0x0000000bff08723e */ /* 0x000fe400030006ff */
[----:B------:R-:W-:Y:S02]  /*b35e0*/  F2FP.F16.E4M3.UNPACK_B R12, R12 ;  /* 0x0000000cff0c723e */ /* 0x000fe400020006ff */
[----:B------:R-:W-:Y:S02]  /*b35f0*/  F2FP.F16.E4M3.UNPACK_B R13, R13 ;  /* 0x0000000dff0d723e */ /* 0x000fe400020006ff */
[----:B------:R-:W-:Y:S02]  /*b3600*/  F2FP.F16.E4M3.UNPACK_B R14, R14 ;  /* 0x0000000eff0e723e */ /* 0x000fe400020006ff */
[----:B------:R-:W-:-:S02]  /*b3610*/  F2FP.F16.E4M3.UNPACK_B R15, R15 ;  /* 0x0000000fff0f723e */ /* 0x000fc400020006ff */
[----:B------:R-:W-:Y:S01]  /*b3620*/  F2FP.F16.E4M3.UNPACK_B R9, R18.H1 ;  /* 0x00000012ff09723e */ /* 0x000fe200030006ff */
[----:B----4-:R-:W-:Y:S01]  /*b3630*/  HMMA.16816.F32 R4, R4, R16, R24 ;  /* 0x000000100404723c */ /* 0x010fe20000001818 */
[----:B------:R-:W2:Y:S04]  /*b3640*/  LDL.LU.64 R26, [R1+0x8380] ;  /* 0x00838000011a7983 */ /* 0x000ea80000300a00 */
[----:B------:R-:W2:Y:S04]  /*b3650*/  LDL.LU.64 R24, [R1+0x8378] ;  /* 0x0083780001187983 */ /* 0x000ea80000300a00 */
[----:B------:R-:W-:Y:S01]  /*b3660*/  STL [R1+0x28], R8 ;  /* 0x0000280801007387 */ /* 0x000fe20000100800 */
[----:B------:R-:W-:-:S13]  /*b3670*/  F2FP.F16.E4M3.UNPACK_B R2, R19.H1 ;  /* 0x00000013ff02723e */ /* 0x000fda00030006ff */
[----:B------:R-:W-:Y:S04]  /*b3680*/  STL.64 [R1+0x30], R4 ;  /* 0x0000300401007387 */ /* 0x000fe80000100a00 */
[----:B------:R0:W-:Y:S02]  /*b3690*/  STL.64 [R1+0x38], R6 ;  /* 0x0000380601007387 */ /* 0x0001e40000100a00 */
[----:B0-----:R-:W-:Y:S01]  /*b36a0*/  HMMA.16816.F32 R4, R12, R8, R20 ;  /* 0x000000080c04723c */ /* 0x001fe20000001814 */
[----:B------:R-:W-:-:S05]  /*b36b0*/  F2FP.F16.E4M3.UNPACK_B R3, R0.H1 ;  /* 0x00000000ff03723e */ /* 0x000fca00030006ff */
[----:B------:R-:W-:Y:S04]  /*b36c0*/  STL [R1+0x2c], R9 ;  /* 0x00002c0901007387 */ /* 0x000fe80000100800 */
[----:B------:R-:W-:Y:S01]  /*b36d0*/  STL [R1+0x18], R2 ;  /* 0x0000180201007387 */ /* 0x000fe20000100800 */
[----:B------:R-:W-:-:S12]  /*b36e0*/  IMAD.MOV.U32 R0, RZ, RZ, R9 ;  /* 0x000000ffff007224 */ /* 0x000fd800078e0009 */
        /* <DEDUP_REMOVED lines=225> */
[----:B------:R-:W-:-:S02]  /*b4500*/  F2FP.F16.E4M3.UNPACK_B R8, R8.H1 ;  /* 0x00000008ff08723e */ /* 0x000fc400030006ff */
[----:B------:R-:W-:-:S07]  /*b4510*/  F2FP.F16.E4M3.UNPACK_B R9, R9.H1 ;  /* 0x00000009ff09723e */ /* 0x000fce00030006ff */
        /* <DEDUP_REMOVED lines=8> */
[----:B--2---:R-:W-:Y:S01]  /*b45a0*/  F2FP.F16.E4M3.UNPACK_B R16, R18.H1 ;  /* 0x00000012ff10723e */ /* 0x004fe200030006ff */
[----:B---3--:R-:W-:Y:S01]  /*b45b0*/  IMAD R7, R7, 0x100, R17 ;  /* 0x0000010007077824 */ /* 0x008fe200078e0211 */
[----:B------:R-:W-:Y:S01]  /*b45c0*/  F2FP.F16.E4M3.UNPACK_B R17, R19.H1 ;  /* 0x00000013ff11723e */ /* 0x000fe200030006ff */
        /* <DEDUP_REMOVED lines=3040> */
[----:B------:R1:W-:Y:S04]  /*c03d0*/  STL [R1+0xbe8], R22 ;  /* 0x000be81601007387 */ /* 0x0003e80000100800 */
[----:B------:R-:W2:Y:S04]  /*c03e0*/  LDL.LU R9, [R1+0x7508] ;  /* 0x0075080001097983 */ /* 0x000ea80000300800 */
[----:B------:R-:W3:Y:S04]  /*c03f0*/  LDL.LU R10, [R1+0x7504] ;  /* 0x00750400010a7983 */ /* 0x000ee80000300800 */
[----:B------:R-:W-:Y:S01]  /*c0400*/  STL.64 [R1+0x7448], R26 ;  /* 0x0074481a01007387 */ /* 0x000fe20000100a00 */
[----:B------:R-:W-:-:S03]  /*c0410*/  IMAD.MOV.U32 R0, RZ, RZ, R23 ;  /* 0x000000ffff007224 */ /* 0x000fc600078e0017 */
        /* <DEDUP_REMOVED lines=20> */
[----:B------:R-:W-:Y:S04]  /*c0560*/  STL.64 [R1+0x7478], R26 ;  /* 0x0074781a01007387 */ /* 0x000fe80000100a00 */
[----:B0-----:R-:W4:Y:S04]  /*c0570*/  LDL.LU R20, [R1+0x390] ;  /* 0x0003900001147983 */ /* 0x001f280000300800 */
[----:B------:R-:W4:Y:S04]  /*c0580*/  LDL.LU R21, [R1+0x394] ;  /* 0x0003940001157983 */ /* 0x000f280000300800 */
[----:B------:R-:W2:Y:S04]  /*c0590*/  LDL.LU R22, [R1+0x398] ;  /* 0x0003980001167983 */ /* 0x000ea80000300800 */
[----:B------:R-:W2:Y:S01]  /*c05a0*/  LDL.LU R23, [R1+0x39c] ;  /* 0x00039c0001177983 */ /* 0x000ea20000300800 */
[----:B------:R-:W-:-:S02]  /*c05b0*/  IMAD.MOV.U32 R24, RZ, RZ, R7 ;  /* 0x000000ffff187224 */ /* 0x000fc400078e0007 */
        /* <DEDUP_REMOVED lines=8> */
[----:B------:R-:W-:-:S02]  /*c0640*/  IMAD.MOV.U32 R26, RZ, RZ, R5 ;  /* 0x000000ffff1a7224 */ /* 0x000fc400078e0005 */
[----:B------:R-:W-:Y:S02]  /*c0650*/  IMAD.MOV.U32 R27, RZ, RZ, R4 ;  /* 0x000000ffff1b7224 */ /* 0x000fe400078e0004 */
[----:B-1----:R-:W-:Y:S02]  /*c0660*/  IMAD.MOV.U32 R24, RZ, RZ, R10 ;  /* 0x000000ffff187224 */ /* 0x002fe400078e000a */
[----:B------:R-:W-:Y:S01]  /*c0670*/  IMAD.MOV.U32 R25, RZ, RZ, R9 ;  /* 0x000000ffff197224 */ /* 0x000fe200078e0009 */
[----:B----4-:R-:W-:Y:S04]  /*c0680*/  STL.64 [R1+0x74a0], R22 ;  /* 0x0074a01601007387 */ /* 0x010fe80000100a00 */
[----:B--2---:R-:W-:Y:S04]  /*c0690*/  STL.64 [R1+0x7498], R20 ;  /* 0x0074981401007387 */ /* 0x004fe80000100a00 */
[----:B------:R-:W2:Y:S04]  /*c06a0*/  LDL.LU R9, [R1+0x4cb8] ;  /* 0x004cb80001097983 */ /* 0x000ea80000300800 */
[----:B------:R-:W2:Y:S04]  /*c06b0*/  LDL.LU R6, [R1+0x4cb4] ;  /* 0x004cb40001067983 */ /* 0x000ea80000300800 */
[----:B------:R-:W4:Y:S04]  /*c06c0*/  LDL.LU R7, [R1+0x4cbc] ;  /* 0x004cbc0001077983 */ /* 0x000f280000300800 */
[----:B------:R-:W-:Y:S04]  /*c06d0*/  STL.64 [R1+0x74c0], R26 ;  /* 0x0074c01a01007387 */ /* 0x000fe80000100a00 */
[----:B------:R0:W-:Y:S04]  /*c06e0*/  STL.64 [R1+0x74b8], R24 ;  /* 0x0074b81801007387 */ /* 0x0001e80000100a00 */
[----:B0-----:R-:W3:Y:S04]  /*c06f0*/  LDL.LU R24, [R1+0x3d0] ;  /* 0x0003d00001187983 */ /* 0x001ee80000300800 */
[----:B------:R-:W3:Y:S04]  /*c0700*/  LDL.LU R25, [R1+0x3d4] ;  /* 0x0003d40001197983 */ /* 0x000ee80000300800 */
[----:B------:R-:W2:Y:S04]  /*c0710*/  LDL.LU R26, [R1+0x3d8] ;  /* 0x0003d800011a7983 */ /* 0x000ea80000300800 */
[----:B------:R-:W2:Y:S04]  /*c0720*/  LDL.LU R27, [R1+0x3dc] ;  /* 0x0003dc00011b7983 */ /* 0x000ea80000300800 */
        /* <DEDUP_REMOVED lines=34> */
[----:B------:R0:W-:Y:S04]  /*c0950*/  STL [R1+0x65f0], R0 ;  /* 0x0065f00001007387 */ /* 0x0001e80000100800 */
[----:B0-----:R-:W4:Y:S04]  /*c0960*/  LDL.LU R0, [R1+0x4cc0] ;  /* 0x004cc00001007983 */ /* 0x001f280000300800 */
[----:B------:R-:W2:Y:S04]  /*c0970*/  LDL.LU R10, [R1+0x74f4] ;  /* 0x0074f400010a7983 */ /* 0x000ea80000300800 */
[----:B------:R-:W2:Y:S01]  /*c0980*/  LDL.LU R11, [R1+0x74f0] ;  /* 0x0074f000010b7983 */ /* 0x000ea20000300800 */
[----:B------:R-:W-:Y:S01]  /*c0990*/  IMAD R6, R6, 0x100, R9 ;  /* 0x0000010006067824 */ /* 0x000fe200078e0209 */
        /* <DEDUP_REMOVED lines=23> */
[----:B0-----:R-:W2:Y:S04]  /*c0b10*/  LDL.LU.64 R26, [R1+0x74c0] ;  /* 0x0074c000011a7983 */ /* 0x001ea80000300a00 */
[----:B------:R-:W3:Y:S04]  /*c0b20*/  LDL.LU.64 R24, [R1+0x74b8] ;  /* 0x0074b80001187983 */ /* 0x000ee80000300a00 */
[----:B------:R-:W-:Y:S01]  /*c0b30*/  STL [R1+0x73c0], R3 ;  /* 0x0073c00301007387 */ /* 0x000fe20000100800 */
        /* <DEDUP_REMOVED lines=54> */
[----:B------:R2:W-:Y:S04]  /*c0ea0*/  STL.64 [R1+0x10c8], R14 ;  /* 0x0010c80e01007387 */ /* 0x0005e80000100a00 */
[----:B------:R-:W3:Y:S01]  /*c0eb0*/  LDL R0, [R1+0x1b3c] ;  /* 0x001b3c0001007983 */ /* 0x000ee20000100800 */
[C---:B--2---:R-:W-:Y:S06]  /*c0ec0*/  HMMA.16816.F32 R12, R4.reuse, R26, R8 ;  /* 0x0000001a040c723c */ /* 0x044fec0000001808 */
[----:B----4-:R-:W-:-:S15]  /*c0ed0*/  HMMA.16816.F32 R8, R4, R24, R16 ;  /* 0x000000180408723c */ /* 0x010fde0000001810 */
[----:B------:R-:W-:-:S02]  /*c0ee0*/  NOP ;  /* 0x0000000000007918 */ /* 0x000fc40000000000 */
[----:B------:R-:W-:Y:S04]  /*c0ef0*/  STL.64 [R1+0x10b0], R12 ;  /* 0x0010b00c01007387 */ /* 0x000fe80000100a00 */
[----:B------:R-:W-:Y:S04]  /*c0f00*/  STL.64 [R1+0x10b8], R14 ;  /* 0x0010b80e01007387 */ /* 0x000fe80000100a00 */
[----:B------:R-:W2:Y:S04]  /*c0f10*/  LDL R28, [R1+0x1b48] ;  /* 0x001b4800011c7983 */ /* 0x000ea80000100800 */
[----:B------:R0:W-:Y:S04]  /*c0f20*/  STL.64 [R1+0x10a0], R8 ;  /* 0x0010a00801007387 */ /* 0x0001e80000100a00 */
[----:B------:R1:W-:Y:S04]  /*c0f30*/  STL.64 [R1+0x10a8], R10 ;  /* 0x0010a80a01007387 */ /* 0x0003e80000100a00 */
[----:B------:R-:W4:Y:S04]  /*c0f40*/  LDL R29, [R1+0x1b4c] ;  /* 0x001b4c00011d7983 */ /* 0x000f280000100800 */
[----:B------:R-:W3:Y:S04]  /*c0f50*/  LDL.LU R24, [R1+0x60] ;  /* 0x0000600001187983 */ /* 0x000ee80000300800 */
[----:B------:R-:W3:Y:S04]  /*c0f60*/  LDL.LU R25, [R1+0x64] ;  /* 0x0000640001197983 */ /* 0x000ee80000300800 */
[----:B------:R-:W2:Y:S04]  /*c0f70*/  LDL.LU R26, [R1+0x68] ;  /* 0x00006800011a7983 */ /* 0x000ea80000300800 */
[----:B------:R-:W2:Y:S04]  /*c0f80*/  LDL.LU R27, [R1+0x6c] ;  /* 0x00006c00011b7983 */ /* 0x000ea80000300800 */
[----:B0-----:R-:W4:Y:S04]  /*c0f90*/  LDL.LU R8, [R1+0xf0] ;  /* 0x0000f00001087983 */ /* 0x001f280000300800 */
[----:B------:R-:W4:Y:S04]  /*c0fa0*/  LDL.LU R9, [R1+0xf4] ;  /* 0x0000f40001097983 */ /* 0x000f280000300800 */
[----:B-1----:R-:W3:Y:S04]  /*c0fb0*/  LDL.LU R10, [R1+0xf8] ;  /* 0x0000f800010a7983 */ /* 0x002ee80000300800 */
[----:B------:R-:W3:Y:S04]  /*c0fc0*/  LDL.LU R11, [R1+0xfc] ;  /* 0x0000fc00010b7983 */ /* 0x000ee80000300800 */
        /* <DEDUP_REMOVED lines=3377> */
[----:B------:R-:W-:Y:S01]  /*ce2e0*/  IMAD.MOV.U32 R27, RZ, RZ, R0 ;  /* 0x000000ffff1b7224 */ /* 0x000fe200078e0000 */
[----:B---3--:R-:W-:-:S15]  /*ce2f0*/  HMMA.16816.F32 R16, R12, R20, R16 ;  /* 0x000000140c10723c */ /* 0x008fde0000001810 */
[----:B------:R-:W-:-:S08]  /*ce300*/  NOP ;  /* 0x0000000000007918 */ /* 0x000fd00000000000 */
[----:B------:R-:W-:Y:S04]  /*ce310*/  STL.64 [R1+0x170], R16 ;  /* 0x0001701001007387 */ /* 0x000fe80000100a00 */
[----:B------:R0:W-:Y:S01]  /*ce320*/  STL [R1+0x178], R18 ;  /* 0x0001781201007387 */ /* 0x0001e20000100800 */
[----:B------:R-:W-:-:S03]  /*ce330*/  IMAD.MOV.U32 R0, RZ, RZ, R19 ;  /* 0x000000ffff007224 */ /* 0x000fc600078e0013 */
[----:B0-----:R-:W2:Y:S04]  /*ce340*/  LDL.LU.64 R18, [R1+0x6540] ;  /* 0x0065400001127983 */ /* 0x001ea80000300a00 */
[----:B------:R-:W4:Y:S04]  /*ce350*/  LDL.LU.64 R16, [R1+0x6538] ;  /* 0x0065380001107983 */ /* 0x000f280000300a00 */
[----:B------:R-:W-:Y:S04]  /*ce360*/  STL.64 [R1+0x6458], R22 ;  /* 0x0064581601007387 */ /* 0x000fe80000100a00 */
[----:B------:R0:W-:Y:S04]  /*ce370*/  STL.64 [R1+0x6450], R20 ;  /* 0x0064501401007387 */ /* 0x0001e80000100a00 */
[----:B0-----:R-:W2:Y:S04]  /*ce380*/  LDL.LU R20, [R1+0x1130] ;  /* 0x0011300001147983 */ /* 0x001ea80000300800 */
[----:B------:R-:W2:Y:S04]  /*ce390*/  LDL.LU R21, [R1+0x1134] ;  /* 0x0011340001157983 */ /* 0x000ea80000300800 */
[----:B------:R-:W2:Y:S04]  /*ce3a0*/  LDL.LU R22, [R1+0x1138] ;  /* 0x0011380001167983 */ /* 0x000ea80000300800 */
[----:B------:R-:W2:Y:S04]  /*ce3b0*/  LDL.LU R23, [R1+0x113c] ;  /* 0x00113c0001177983 */ /* 0x000ea80000300800 */
[----:B------:R-:W-:Y:S01]  /*ce3c0*/  STL [R1+0x5578], R0 ;  /* 0x0055780001007387 */ /* 0x000fe20000100800 */
[----:B--2---:R-:W-:-:S15]  /*ce3d0*/  HMMA.16816.F32 R20, R12, R18, R20 ;  /* 0x000000120c14723c */ /* 0x004fde0000001814 */
[----:B------:R-:W-:-:S08]  /*ce3e0*/  NOP ;  /* 0x0000000000007918 */ /* 0x000fd00000000000 */
[----:B------:R-:W-:Y:S04]  /*ce3f0*/  STL.64 [R1+0x160], R20 ;  /* 0x0001601401007387 */ /* 0x000fe80000100a00 */
[----:B------:R4:W-:Y:S02]  /*ce400*/  STL.64 [R1+0x168], R22 ;  /* 0x0001681601007387 */ /* 0x0009e40000100a00 */
[----:B----4-:R-:W-:-:S15]  /*ce410*/  HMMA.16816.F32 R20, R12, R16, R24 ;  /* 0x000000100c14723c */ /* 0x010fde0000001818 */
[----:B------:R-:W-:-:S08]  /*ce420*/  NOP ;  /* 0x0000000000007918 */ /* 0x000fd00000000000 */
[----:B------:R-:W-:Y:S04]  /*ce430*/  STL.64 [R1+0x150], R20 ;  /* 0x0001501401007387 */ /* 0x000fe80000100a00 */
[----:B------:R0:W-:Y:S04]  /*ce440*/  STL [R1+0x158], R22 ;  /* 0x0001581601007387 */ /* 0x0001e80000100800 */
[----:B------:R-:W2:Y:S04]  /*ce450*/  LDL.LU R24, [R1+0x10c0] ;  /* 0x0010c00001187983 */ /* 0x000ea80000300800 */
[----:B------:R-:W2:Y:S04]  /*ce460*/  LDL.LU R25, [R1+0x10c4] ;  /* 0x0010c40001197983 */ /* 0x000ea80000300800 */
[----:B------:R-:W3:Y:S04]  /*ce470*/  LDL.LU R26, [R1+0x10c8] ;  /* 0x0010c800011a7983 */ /* 0x000ee80000300800 */
[----:B------:R-:W3:Y:S01]  /*ce480*/  LDL.LU R27, [R1+0x10cc] ;  /* 0x0010cc00011b7983 */ /* 0x000ee20000300800 */
[----:B------:R-:W-:-:S02]  /*ce490*/  IMAD.MOV.U32 R0, RZ, RZ, R23 ;  /* 0x000000ffff007224 */ /* 0x000fc400078e0017 */
[----:B------:R-:W-:Y:S02]  /*ce4a0*/  IMAD.MOV.U32 R23, RZ, RZ, R10 ;  /* 0x000000ffff177224 */ /* 0x000fe400078e000a */
[----:B0-----:R-:W-:Y:S02]  /*ce4b0*/  IMAD.MOV.U32 R22, RZ, RZ, R9 ;  /* 0x000000ffff167224 */ /* 0x001fe400078e0009 */
[----:B------:R-:W-:Y:S02]  /*ce4c0*/  IMAD.MOV.U32 R20, RZ, RZ, R2 ;  /* 0x000000ffff147224 */ /* 0x000fe400078e0002 */
[----:B------:R-:W-:Y:S01]  /*ce4d0*/  IMAD.MOV.U32 R21, RZ, RZ, R3 ;  /* 0x000000ffff157224 */ /* 0x000fe200078e0003 */
[----:B---3--:R-:W-:Y:S04]  /*ce4e0*/  STL.64 [R1+0x6468], R26 ;  /* 0x0064681a01007387 */ /* 0x008fe80000100a00 */
[----:B--2---:R0:W-:Y:S04]  /*ce4f0*/  STL.64 [R1+0x6460], R24 ;  /* 0x0064601801007387 */ /* 0x0041e80000100a00 */
[----:B------:R-:W2:Y:S04]  /*ce500*/  LDL.LU R9, [R1+0x6530] ;  /* 0x0065300001097983 */ /* 0x000ea80000300800 */
[----:B------:R-:W3:Y:S04]  /*ce510*/  LDL.LU R10, [R1+0x652c] ;  /* 0x00652c00010a7983 */ /* 0x000ee80000300800 */
[----:B------:R-:W4:Y:S04]  /*ce520*/  LDL.LU R2, [R1+0x6528] ;  /* 0x0065280001027983 */ /* 0x000f280000300800 */
[----:B------:R-:W4:Y:S04]  /*ce530*/  LDL.LU R3, [R1+0x6524] ;  /* 0x0065240001037983 */ /* 0x000f280000300800 */
[----:B------:R1:W-:Y:S04]  /*ce540*/  STL.64 [R1+0x6470], R22 ;  /* 0x0064701601007387 */ /* 0x0003e80000100a00 */
[----:B------:R-:W-:Y:S04]  /*ce550*/  STL.64 [R1+0x6488], R20 ;  /* 0x0064881401007387 */ /* 0x000fe80000100a00 */
[----:B0-----:R-:W2:Y:S04]  /*ce560*/  LDL.LU R24, [R1+0x10d0] ;  /* 0x0010d00001187983 */ /* 0x001ea80000300800 */
[----:B------:R-:W2:Y:S04]  /*ce570*/  LDL.LU R25, [R1+0x10d4] ;  /* 0x0010d40001197983 */ /* 0x000ea80000300800 */
[----:B------:R-:W3:Y:S04]  /*ce580*/  LDL.LU R26, [R1+0x10d8] ;  /* 0x0010d800011a7983 */ /* 0x000ee80000300800 */
[----:B------:R-:W3:Y:S01]  /*ce590*/  LDL.LU R27, [R1+0x10dc] ;  /* 0x0010dc00011b7983 */ /* 0x000ee20000300800 */
[----:B-1----:R-:W-:-:S02]  /*ce5a0*/  IMAD.MOV.U32 R22, RZ, RZ, R8 ;  /* 0x000000ffff167224 */ /* 0x002fc400078e0008 */
[----:B------:R-:W-:Y:S01]  /*ce5b0*/  IMAD.MOV.U32 R23, RZ, RZ, R11 ;  /* 0x000000ffff177224 */ /* 0x000fe200078e000b */
[----:B------:R-:W4:Y:S04]  /*ce5c0*/  LDL.LU R8, [R1+0x6520] ;  /* 0x0065200001087983 */ /* 0x000f280000300800 */
[----:B------:R-:W-:Y:S04]  /*ce5d0*/  STL.64 [R1+0x64a0], R22 ;  /* 0x0064a01601007387 */ /* 0x000fe80000100a00 */
[----:B---3--:R-:W-:Y:S04]  /*ce5e0*/  STL.64 [R1+0x6480], R26 ;  /* 0x0064801a01007387 */ /* 0x008fe80000100a00 */
[----:B--2---:R0:W-:Y:S04]  /*ce5f0*/  STL.64 [R1+0x6478], R24 ;  /* 0x0064781801007387 */ /* 0x0041e80000100a00 */
[----:B0-----:R-:W2:Y:S04]  /*ce600*/  LDL.LU R24, [R1+0x10e0] ;  /* 0x0010e00001187983 */ /* 0x001ea80000300800 */
[----:B------:R-:W2:Y:S04]  /*ce610*/  LDL.LU R25, [R1+0x10e4] ;  /* 0x0010e40001197983 */ /* 0x000ea80000300800 */
[----:B------:R-:W3:Y:S04]  /*ce620*/  LDL.LU R26, [R1+0x10e8] ;  /* 0x0010e800011a7983 */ /* 0x000ee80000300800 */
[----:B------:R-:W3:Y:S01]  /*ce630*/  LDL.LU R27, [R1+0x10ec] ;  /* 0x0010ec00011b7983 */ /* 0x000ee20000300800 */
[----:B------:R-:W-:-:S02]  /*ce640*/  IMAD.MOV.U32 R20, RZ, RZ, R7 ;  /* 0x000000ffff147224 */ /* 0x000fc400078e0007 */
[----:B------:R-:W-:-:S05]  /*ce650*/  IMAD.MOV.U32 R21, RZ, RZ, R6 ;  /* 0x000000ffff157224 */ /* 0x000fca00078e0006 */
        /* <DEDUP_REMOVED lines=89> */
[----:B----4-:R-:W-:Y:S01]  /*cebf0*/  IMAD R7, R7, 0x100, R0 ;  /* 0x0000010007077824 */ /* 0x010fe200078e0200 */
[----:B------:R-:W-:-:S02]  /*cec00*/  F2FP.F16.E4M3.UNPACK_B R4, R4 ;  /* 0x00000004ff04723e */ /* 0x000fc400020006ff */
[----:B------:R-:W-:Y:S01]  /*cec10*/  F2FP.F16.E4M3.UNPACK_B R5, R5 ;  /* 0x00000005ff05723e */ /* 0x000fe200020006ff */
[----:B---3--:R-:W-:Y:S01]  /*cec20*/  HMMA.16816.F32 R12, R12, R20, R24 ;  /* 0x000000140c0c723c */ /* 0x008fe20000001818 */
[----:B------:R-:W2:Y:S04]  /*cec30*/  LDL.LU.64 R26, [R1+0x64d8] ;  /* 0x0064d800011a7983 */ /* 0x000ea80000300a00 */
[----:B------:R-:W2:Y:S01]  /*cec40*/  LDL.LU.64 R24, [R1+0x64d0] ;  /* 0x0064d00001187983 */ /* 0x000ea20000300a00 */
[----:B------:R-:W-:Y:S02]  /*cec50*/  F2FP.F16.E4M3.UNPACK_B R6, R6 ;  /* 0x00000006ff06723e */ /* 0x000fe400020006ff */
        /* <DEDUP_REMOVED lines=53> */
[----:B------:R-:W3:Y:S04]  /*cefb0*/  LDL.LU R28, [R1+0x1b58] ;  /* 0x001b5800011c7983 */ /* 0x000ee80000300800 */
[----:B------:R-:W3:Y:S01]  /*cefc0*/  LDL.LU R29, [R1+0x1b5c] ;  /* 0x001b5c00011d7983 */ /* 0x000ee20000300800 */
[----:B--2---:R-:W-:-:S15]  /*cefd0*/  HMMA.16816.F32 R12, R4, R24, R16 ;  /* 0x00000018040c723c */ /* 0x004fde0000001810 */
[----:B------:R-:W-:-:S08]  /*cefe0*/  NOP ;  /* 0x0000000000007918 */ /* 0x000fd00000000000 */
[----:B------:R-:W-:Y:S04]  /*ceff0*/  STL.64 [R1+0xb0], R12 ;  /* 0x0000b00c01007387 */ /* 0x000fe80000100a00 */
[----:B------:R-:W-:Y:S04]  /*cf000*/  STL.64 [R1+0xb8], R14 ;  /* 0x0000b80e01007387 */ /* 0x000fe80000100a00 */
        /* <DEDUP_REMOVED lines=19> */
[----:B------:R-:W2:Y:S04]  /*cf140*/  LDL.LU R16, [R1+0x1080] ;  /* 0x0010800001107983 */ /* 0x000ea80000300800 */
[----:B------:R-:W2:Y:S04]  /*cf150*/  LDL.LU R17, [R1+0x1084] ;  /* 0x0010840001117983 */ /* 0x000ea80000300800 */
[----:B------:R-:W2:Y:S04]  /*cf160*/  LDL.LU R18, [R1+0x1088] ;  /* 0x0010880001127983 */ /* 0x000ea80000300800 */
[----:B------:R-:W2:Y:S04]  /*cf170*/  LDL.LU R19, [R1+0x108c] ;  /* 0x00108c0001137983 */ /* 0x000ea80000300800 */
[----:B0-----:R-:W3:Y:S04]  /*cf180*/  LDL.LU R8, [R1+0x1090] ;  /* 0x0010900001087983 */ /* 0x001ee80000300800 */
[----:B------:R-:W3:Y:S04]  /*cf190*/  LDL.LU R9, [R1+0x1094] ;  /* 0x0010940001097983 */ /* 0x000ee80000300800 */
[----:B------:R-:W3:Y:S04]  /*cf1a0*/  LDL.LU R10, [R1+0x1098] ;  /* 0x00109800010a7983 */ /* 0x000ee80000300800 */
[----:B------:R-:W3:Y:S04]  /*cf1b0*/  LDL.LU R11, [R1+0x109c] ;  /* 0x00109c00010b7983 */ /* 0x000ee80000300800 */
[----:B------:R-:W4:Y:S04]  /*cf1c0*/  LDL.LU R12, [R1+0x4ec4] ;  /* 0x004ec400010c7983 */ /* 0x000f280000300800 */
[----:B------:R-:W2:Y:S04]  /*cf1d0*/  LDL.LU R2, [R1+0x4ed0] ;  /* 0x004ed00001027983 */ /* 0x000ea80000300800 */
[----:B------:R-:W4:Y:S04]  /*cf1e0*/  LDL.LU R13, [R1+0x4ecc] ;  /* 0x004ecc00010d7983 */ /* 0x000f280000300800 */
[----:B------:R-:W2:Y:S04]  /*cf1f0*/  LDL.LU R3, [R1+0x4ed8] ;  /* 0x004ed80001037983 */ /* 0x000ea80000300800 */
        /* <DEDUP_REMOVED lines=32> */
[----:B------:R-:W2:Y:S04]  /*cf400*/  LDL.LU R0, [R1+0x1b3c] ;  /* 0x001b3c0001007983 */ /* 0x000ea80000300800 */
[----:B------:R-:W4:Y:S04]  /*cf410*/  LDL.LU.64 R18, [R1+0x6428] ;  /* 0x0064280001127983 */ /* 0x000f280000300a00 */
[----:B------:R-:W3:Y:S04]  /*cf420*/  LDL.LU.64 R16, [R1+0x6420] ;  /* 0x0064200001107983 */ /* 0x000ee80000300a00 */
        /* <DEDUP_REMOVED lines=19> */
[----:B------:R-:W2:Y:S04]  /*cf560*/  LDL.LU.64 R8, [R1+0x6400] ;  /* 0x0064000001087983 */ /* 0x000ea80000300a00 */
        /* <DEDUP_REMOVED lines=10> */
[----:B--2---:R-:W-:-:S03]  /*cf610*/  IMAD R12, R12, 0x100, R9 ;  /* 0x000001000c0c7824 */ /* 0x004fc600078e0209 */
[----:B------:R-:W2:Y:S01]  /*cf620*/  LDL.LU R9, [R1+0x63e8] ;  /* 0x0063e80001097983 */ /* 0x000ea20000300800 */
[----:B------:R-:W-:Y:S02]  /*cf630*/  IMAD R13, R13, 0x100, R2 ;  /* 0x000001000d0d7824 */ /* 0x000fe400078e0202 */
[----:B---3--:R-:W-:Y:S01]  /*cf640*/  IMAD R14, R14, 0x100, R3 ;  /* 0x000001000e0e7824 */ /* 0x008fe200078e0203 */
[----:B--2---:R-:W-:-:S15]  /*cf650*/  HMMA.16816.F32 R24, R4, R8, R24 ;  /* 0x000000080418723c */ /* 0x004fde0000001818 */
[----:B------:R-:W-:-:S08]  /*cf660*/  NOP ;  /* 0x0000000000007918 */ /* 0x000fd00000000000 */
[----:B------:R-:W-:Y:S04]  /*cf670*/  STL.64 [R1+0x50], R24 ;  /* 0x0000501801007387 */ /* 0x000fe80000100a00 */
[----:B------:R0:W-:Y:S04]  /*cf680*/  STL.64 [R1+0x58], R26 ;  /* 0x0000581a01007387 */ /* 0x0001e80000100a00 */
[----:B0-----:R-:W2:Y:S04]  /*cf690*/  LDL.LU.64 R26, [R1+0x63e0] ;  /* 0x0063e000011a7983 */ /* 0x001ea80000300a00 */
[----:B------:R-:W2:Y:S04]  /*cf6a0*/  LDL.LU.64 R24, [R1+0x63d8] ;  /* 0x0063d80001187983 */ /* 0x000ea80000300a00 */
        /* <DEDUP_REMOVED lines=8> */
[----:B0-----:R-:W3:Y:S04]  /*cf730*/  LDL.LU.64 R26, [R1+0x63c8] ;  /* 0x0063c800011a7983 */ /* 0x001ee80000300a00 */
[----:B------:R-:W3:Y:S01]  /*cf740*/  LDL.LU.64 R24, [R1+0x63c0] ;  /* 0x0063c00001187983 */ /* 0x000ee20000300a00 */
[----:B----4-:R-:W-:Y:S01]  /*cf750*/  IMAD R15, R15, 0x100, R10 ;  /* 0x000001000f0f7824 */ /* 0x010fe200078e020a */
[----:B------:R-:W-:-:S02]  /*cf760*/  F2FP.F16.E4M3.UNPACK_B R10, R11.H1 ;  /* 0x0000000bff0a723e */ /* 0x000fc400030006ff */
[----:B------:R-:W-:-:S03]  /*cf770*/  F2FP.F16.E4M3.UNPACK_B R11, R16.H1 ;  /* 0x00000010ff0b723e */ /* 0x000fc600030006ff */
[----:B------:R-:W-:Y:S04]  /*cf780*/  STL [R1+0x28], R10 ;  /* 0x0000280a01007387 */ /* 0x000fe80000100800 */
[----:B------:R-:W-:Y:S01]  /*cf790*/  STL [R1+0x2c], R11 ;  /* 0x00002c0b01007387 */ /* 0x000fe20000100800 */
[----:B---3--:R-:W-:Y:S03]  /*cf7a0*/  HMMA.16816.F32 R4, R4, R8, R24 ;  /* 0x000000080404723c */ /* 0x008fe60000001818 */
[----:B------:R-:W2:Y:S04]  /*cf7b0*/  LDL.LU.64 R26, [R1+0x63b8] ;  /* 0x0063b800011a7983 */ /* 0x000ea80000300a00 */
[----:B------:R-:W2:-:S15]  /*cf7c0*/  LDL.LU.64 R24, [R1+0x63b0] ;  /* 0x0063b00001187983 */ /* 0x000e9e0000300a00 */
[----:B------:R-:W-:-:S01]  /*cf7d0*/  NOP ;  /* 0x0000000000007918 */ /* 0x000fc20000000000 */
[----:B------:R0:W-:Y:S04]  /*cf7e0*/  STL.64 [R1+0x30], R4 ;  /* 0x0000300401007387 */ /* 0x0001e80000100a00 */
[----:B------:R1:W-:Y:S04]  /*cf7f0*/  STL.64 [R1+0x38], R6 ;  /* 0x0000380601007387 */ /* 0x0003e80000100a00 */
[----:B0-----:R-:W3:Y:S04]  /*cf800*/  LDL.LU R4, [R1+0xfe0] ;  /* 0x000fe00001047983 */ /* 0x001ee80000300800 */
[----:B------:R-:W3:Y:S04]  /*cf810*/  LDL.LU R5, [R1+0xfe4] ;  /* 0x000fe40001057983 */ /* 0x000ee80000300800 */
[----:B-1----:R-:W3:Y:S04]  /*cf820*/  LDL.LU R6, [R1+0xfe8] ;  /* 0x000fe80001067983 */ /* 0x002ee80000300800 */
[----:B------:R-:W3:Y:S01]  /*cf830*/  LDL.LU R7, [R1+0xfec] ;  /* 0x000fec0001077983 */ /* 0x000ee20000300800 */
[----:B------:R-:W-:-:S02]  /*cf840*/  F2FP.F16.E4M3.UNPACK_B R12, R12 ;  /* 0x0000000cff0c723e */ /* 0x000fc400020006ff */
[----:B------:R-:W-:Y:S02]  /*cf850*/  F2FP.F16.E4M3.UNPACK_B R13, R13 ;  /* 0x0000000dff0d723e */ /* 0x000fe400020006ff */
[----:B------:R-:W-:Y:S02]  /*cf860*/  F2FP.F16.E4M3.UNPACK_B R14, R14 ;  /* 0x0000000eff0e723e */ /* 0x000fe400020006ff */
[----:B------:R-:W-:Y:S02]  /*cf870*/  F2FP.F16.E4M3.UNPACK_B R15, R15 ;  /* 0x0000000fff0f723e */ /* 0x000fe400020006ff */
[----:B------:R-:W-:Y:S02]  /*cf880*/  F2FP.F16.E4M3.UNPACK_B R8, R17.H1 ;  /* 0x00000011ff08723e */ /* 0x000fe400030006ff */
[----:B------:R-:W-:-:S03]  /*cf890*/  F2FP.F16.E4M3.UNPACK_B R9, R0.H1 ;  /* 0x00000000ff09723e */ /* 0x000fc600030006ff */
[----:B---3--:R-:W-:-:S15]  /*cf8a0*/  HMMA.16816.F32 R4, R12, R10, R4 ;  /* 0x0000000a0c04723c */ /* 0x008fde0000001804 */
[----:B------:R-:W-:-:S08]  /*cf8b0*/  NOP ;  /* 0x0000000000007918 */ /* 0x000fd00000000000 */
[----:B------:R-:W-:Y:S04]  /*cf8c0*/  STL.64 [R1+0xfe0], R4 ;  /* 0x000fe00401007387 */ /* 0x000fe80000100a00 */
[----:B------:R0:W-:Y:S02]  /*cf8d0*/  STL.64 [R1+0xfe8], R6 ;  /* 0x000fe80601007387 */ /* 0x0001e40000100a00 */
[----:B0-----:R-:W-:Y:S02]  /*cf8e0*/  F2FP.F16.E4M3.UNPACK_B R6, R18.H1 ;  /* 0x00000012ff06723e */ /* 0x001fe400030006ff */
[----:B------:R-:W-:Y:S02]  /*cf8f0*/  F2FP.F16.E4M3.UNPACK_B R7, R19.H1 ;  /* 0x00000013ff07723e */ /* 0x000fe400030006ff */
[----:B------:R-:W-:Y:S06]  /*cf900*/  HMMA.16816.F32 R16, R12, R8, R20 ;  /* 0x000000080c10723c */ /* 0x000fec0000001814 */
[----:B------:R-:W-:Y:S04]  /*cf910*/  STL.64 [R1+0x20], R8 ;  /* 0x0000200801007387 */ /* 0x000fe80000100a00 */
[----:B------:R-:W-:-:S13]  /*cf920*/  STL [R1+0x18], R6 ;  /* 0x0000180601007387 */ /* 0x000fda0000100800 */
[----:B------:R-:W-:Y:S04]  /*cf930*/  STL.64 [R1+0xfd0], R16 ;  /* 0x000fd01001007387 */ /* 0x000fe80000100a00 */
[----:B------:R2:W-:Y:S02]  /*cf940*/  STL.64 [R1+0xfd8], R18 ;  /* 0x000fd81201007387 */ /* 0x0005e40000100a00 */
[----:B--2---:R-:W-:Y:S01]  /*cf950*/  HMMA.16816.F32 R16, R12, R6, R24 ;  /* 0x000000060c10723c */ /* 0x004fe20000001818 */
[----:B------:R-:W-:Y:S02]  /*cf960*/  F2FP.F16.E4M3.UNPACK_B R9, R28.H1 ;  /* 0x0000001cff09723e */ /* 0x000fe400030006ff */
[----:B------:R-:W-:-:S03]  /*cf970*/  F2FP.F16.E4M3.UNPACK_B R8, R29.H1 ;  /* 0x0000001dff08723e */ /* 0x000fc600030006ff */
[----:B------:R-:W-:Y:S01]  /*cf980*/  STL [R1+0x1c], R7 ;  /* 0x00001c0701007387 */ /* 0x000fe20000100800 */
[----:B------:R-:W-:Y:S02]  /*cf990*/  IMAD.MOV.U32 R4, RZ, RZ, R6 ;  /* 0x000000ffff047224 */ /* 0x000fe400078e0006 */
[----:B------:R-:W-:-:S14]  /*cf9a0*/  IMAD.MOV.U32 R3, RZ, RZ, R7 ;  /* 0x000000ffff037224 */ /* 0x000fdc00078e0007 */
[----:B------:R-:W-:Y:S04]  /*cf9b0*/  STL.64 [R1+0xfc0], R16 ;  /* 0x000fc01001007387 */ /* 0x000fe80000100a00 */
[----:B------:R-:W-:Y:S04]  /*cf9c0*/  STL.64 [R1+0xfc8], R18 ;  /* 0x000fc81201007387 */ /* 0x000fe80000100a00 */
[----:B------:R-:W-:Y:S04]  /*cf9d0*/  STL [R1+0x10], R9 ;  /* 0x0000100901007387 */ /* 0x000fe80000100800 */
[----:B------:R-:W-:Y:S04]  /*cf9e0*/  STL [R1+0x14], R8 ;  /* 0x0000140801007387 */ /* 0x000fe80000100800 */
[----:B------:R0:W-:Y:S04]  /*cf9f0*/  STL [R1+0x6328], R4 ;  /* 0x0063280401007387 */ /* 0x0001e80000100800 */
        /* <DEDUP_REMOVED lines=13> */
[----:B------:R-:W2:Y:S04]  /*cfad0*/  LDL.LU R26, [R1+0x1b88] ;  /* 0x001b8800011a7983 */ /* 0x000ea80000300800 */
[----:B------:R-:W2:Y:S04]  /*cfae0*/  LDL.LU R27, [R1+0x1b8c] ;  /* 0x001b8c00011b7983 */ /* 0x000ea80000300800 */
[----:B------:R-:W3:Y:S04]  /*cfaf0*/  LDL.LU R24, [R1+0x1ba8] ;  /* 0x001ba80001187983 */ /* 0x000ee80000300800 */
[----:B------:R-:W3:Y:S04]  /*cfb00*/  LDL.LU R25, [R1+0x1bac] ;  /* 0x001bac0001197983 */ /* 0x000ee80000300800 */
[----:B--2---:R-:W-:Y:S04]  /*cfb10*/  STL.64 [R1+0x6368], R26 ;  /* 0x0063681a01007387 */ /* 0x004fe80000100a00 */
[----:B---3--:R-:W-:Y:S04]  /*cfb20*/  STL.64 [R1+0x6360], R24 ;  /* 0x0063601801007387 */ /* 0x008fe80000100a00 */
[----:B------:R-:W-:Y:S04]  /*cfb30*/  STL.64 [R1+0x6348], R6 ;  /* 0x0063480601007387 */ /* 0x000fe80000100a00 */
        /* <DEDUP_REMOVED lines=29> */
[----:B--2---:R-:W-:Y:S04]  /*cfd10*/  STL.64 [R1+0x6390], R4 ;  /* 0x0063900401007387 */ /* 0x004fe80000100a00 */
[----:B------:R-:W2:Y:S04]  /*cfd20*/  LDL.LU R20, [R1+0x1bc8] ;  /* 0x001bc80001147983 */ /* 0x000ea80000300800 */
[----:B------:R-:W2:Y:S04]  /*cfd30*/  LDL.LU R21, [R1+0x1bcc] ;  /* 0x001bcc0001157983 */ /* 0x000ea80000300800 */
[----:B----4-:R-:W-:Y:S04]  /*cfd40*/  STL.64 [R1+0x63a8], R22 ;  /* 0x0063a81601007387 */ /* 0x010fe80000100a00 */
[----:B--2---:R0:W-:Y:S04]  /*cfd50*/  STL.64 [R1+0x63a0], R20 ;  /* 0x0063a01401007387 */ /* 0x0041e80000100a00 */
[----:B0-----:R-:W2:Y:S04]  /*cfd60*/  LDL.LU R20, [R1+0xfb0] ;  /* 0x000fb00001147983 */ /* 0x001ea80000300800 */
[----:B------:R-:W2:Y:S04]  /*cfd70*/  LDL.LU R21, [R1+0xfb4] ;  /* 0x000fb40001157983 */ /* 0x000ea80000300800 */
[----:B------:R-:W2:Y:S04]  /*cfd80*/  LDL.LU R22, [R1+0xfb8] ;  /* 0x000fb80001167983 */ /* 0x000ea80000300800 */
[----:B------:R-:W2:Y:S01]  /*cfd90*/  LDL.LU R23, [R1+0xfbc] ;  /* 0x000fbc0001177983 */ /* 0x000ea20000300800 */
[----:B------:R-:W-:-:S02]  /*cfda0*/  IMAD.MOV.U32 R6, RZ, RZ, R9 ;  /* 0x000000ffff067224 */ /* 0x000fc400078e0009 */
[----:B------:R-:W-:Y:S01]  /*cfdb0*/  IMAD.MOV.U32 R7, RZ, RZ, R8 ;  /* 0x000000ffff077224 */ /* 0x000fe200078e0008 */
[----:B------:R-:W3:Y:S04]  /*cfdc0*/  LDL.LU R18, [R1+0x1be8] ;  /* 0x001be80001127983 */ /* 0x000ee80000300800 */
[----:B------:R-:W4:Y:S04]  /*cfdd0*/  LDL.LU R19, [R1+0x1bec] ;  /* 0x001bec0001137983 */ /* 0x000f280000300800 */
[----:B------:R-:W3:Y:S01]  /*cfde0*/  LDL.LU R8, [R1+0x4ee8] ;  /* 0x004ee80001087983 */ /* 0x000ee20000300800 */
[----:B------:R-:W-:-:S03]  /*cfdf0*/  IMAD.MOV.U32 R2, RZ, RZ, R10 ;  /* 0x000000ffff027224 */ /* 0x000fc600078e000a */
[----:B------:R-:W3:Y:S01]  /*cfe00*/  LDL.LU R9, [R1+0x4ee4] ;  /* 0x004ee40001097983 */ /* 0x000ee20000300800 */
[----:B------:R-:W-:-:S03]  /*cfe10*/  IMAD.MOV.U32 R0, RZ, RZ, R11 ;  /* 0x000000ffff007224 */ /* 0x000fc600078e000b */
[----:B------:R-:W4:Y:S04]  /*cfe20*/  LDL.LU R10, [R1+0x4ef0] ;  /* 0x004ef000010a7983 */ /* 0x000f280000300800 */
[----:B------:R-:W4:Y:S04]  /*cfe30*/  LDL.LU R11, [R1+0x4eec] ;  /* 0x004eec00010b7983 */ /* 0x000f280000300800 */
[----:B------:R-:W4:Y:S04]  /*cfe40*/  LDL.LU R16, [R1+0x4ef8] ;  /* 0x004ef80001107983 */ /* 0x000f280000300800 */
[----:B------:R-:W4:Y:S01]  /*cfe50*/  LDL.LU R17, [R1+0x4ef4] ;  /* 0x004ef40001117983 */ /* 0x000f220000300800 */
[----:B--2---:R-:W-:Y:S03]  /*cfe60*/  HMMA.16816.F32 R4, R12, R6, R20 ;  /* 0x000000060c04723c */ /* 0x004fe60000001814 */
[----:B------:R-:W2:Y:S04]  /*cfe70*/  LDL.LU.64 R22, [R1+0x63a8] ;  /* 0x0063a80001167983 */ /* 0x000ea80000300a00 */
[----:B------:R-:W3:-:S15]  /*cfe80*/  LDL.LU.64 R20, [R1+0x63a0] ;  /* 0x0063a00001147983 */ /* 0x000ede0000300a00 */
[----:B------:R-:W-:-:S01]  /*cfe90*/  NOP ;  /* 0x0000000000007918 */ /* 0x000fc20000000000 */
[----:B------:R-:W-:Y:S04]  /*cfea0*/  STL.64 [R1+0xfb0], R4 ;  /* 0x000fb00401007387 */ /* 0x000fe80000100a00 */
[----:B------:R0:W-:Y:S04]  /*cfeb0*/  STL.64 [R1+0xfb8], R6 ;  /* 0x000fb80601007387 */ /* 0x0001e80000100a00 */
[----:B0-----:R-:W4:Y:S04]  /*cfec0*/  LDL.LU.64 R6, [R1+0x6398] ;  /* 0x0063980001067983 */ /* 0x001f280000300a00 */
[----:B------:R-:W4:Y:S01]  /*cfed0*/  LDL.LU.64 R4, [R1+0x6390] ;  /* 0x0063900001047983 */ /* 0x000f220000300a00 */
[----:B------:R-:W-:-:S02]  /*cfee0*/  F2FP.F16.E4M3.UNPACK_B R26, R26.H1 ;  /* 0x0000001aff1a723e */ /* 0x000fc400030006ff */
[----:B------:R-:W-:-:S03]  /*cfef0*/  F2FP.F16.E4M3.UNPACK_B R27, R27.H1 ;  /* 0x0000001bff1b723e */ /* 0x000fc600030006ff */
        /* <DEDUP_REMOVED lines=9> */
[----:B------:R-:W-:-:S03]  /*cff90*/  F2FP.F16.E4M3.UNPACK_B R25, R25.H1 ;  /* 0x00000019ff19723e */ /* 0x000fc600030006ff */
[----:B------:R-:W-:Y:S04]  /*cffa0*/  STL [R1], R24 ;  /* 0x0000001801007387 */ /* 0x000fe80000100800 */
[----:B------:R4:W-:Y:S02]  /*cffb0*/  STL [R1+0x4], R25 ;  /* 0x0000041901007387 */ /* 0x0009e40000100800 */
[----:B----4-:R-:W-:Y:S02]  /*cffc0*/  HMMA.16816.F32 R24, R12, R24, R4 ;  /* 0x000000180c18723c */ /* 0x010fe40000001804 */
[----:B------:R-:W4:Y:S04]  /*cffd0*/  LDL.LU.64 R6, [R1+0x6378] ;  /* 0x0063780001067983 */ /* 0x000f280000300a00 */
[----:B------:R-:W4:Y:S01]  /*cffe0*/  LDL.LU.64 R4, [R1+0x6370] ;  /* 0x0063700001047983 */ /* 0x000f220000300a00 */
[----:B------:R-:W-:-:S02]  /*cfff0*/  F2FP.F16.E4M3.UNPACK_B R28, R28.H1 ;  /* 0x0000001cff1c723e */ /* 0x000fc400030006ff */
[----:B------:R-:W-:-:S14]  /*d0000*/  F2FP.F16.E4M3.UNPACK_B R29, R29.H1 ;  /* 0x0000001dff1d723e */ /* 0x000fdc00030006ff */
[----:B------:R-:W-:Y:S04]  /*d0010*/  STL.64 [R1+0xf90], R24 ;  /* 0x000f901801007387 */ /* 0x000fe80000100a00 */
[----:B------:R0:W-:Y:S04]  /*d0020*/  STL.64 [R1+0xf98], R26 ;  /* 0x000f981a01007387 */ /* 0x0001e80000100a00 */
[----:B0-----:R-:W2:Y:S04]  /*d0030*/  LDL.LU.64 R26, [R1+0x6368] ;  /* 0x00636800011a7983 */ /* 0x001ea80000300a00 */
[----:B------:R-:W3:Y:S01]  /*d0040*/  LDL.LU.64 R24, [R1+0x6360] ;  /* 0x0063600001187983 */ /* 0x000ee20000300a00 */
[----:B----4-:R-:W-:-:S15]  /*d0050*/  HMMA.16816.F32 R4, R12, R28, R4 ;  /* 0x0000001c0c04723c */ /* 0x010fde0000001804 */
[----:B------:R-:W-:-:S08]  /*d0060*/  NOP ;  /* 0x0000000000007918 */ /* 0x000fd00000000000 */
[----:B------:R-:W-:Y:S04]  /*d0070*/  STL.64 [R1+0xf80], R4 ;  /* 0x000f800401007387 */ /* 0x000fe80000100a00 */
[----:B------:R0:W-:Y:S04]  /*d0080*/  STL.64 [R1+0xf88], R6 ;  /* 0x000f880601007387 */ /* 0x0001e80000100a00 */
[----:B0-----:R-:W4:Y:S04]  /*d0090*/  LDL.LU.64 R6, [R1+0x6358] ;  /* 0x0063580001067983 */ /* 0x001f280000300a00 */
[----:B------:R-:W4:Y:S01]  /*d00a0*/  LDL.LU.64 R4, [R1+0x6350] ;  /* 0x0063500001047983 */ /* 0x000f220000300a00 */
[----:B--2---:R-:W-:-:S02]  /*d00b0*/  F2FP.F16.E4M3.UNPACK_B R26, R26.H1 ;  /* 0x0000001aff1a723e */ /* 0x004fc400030006ff */
[----:B------:R-:W-:Y:S01]  /*d00c0*/  F2FP.F16.E4M3.UNPACK_B R27, R27.H1 ;  /* 0x0000001bff1b723e */ /* 0x000fe200030006ff */
[----:B------:R-:W-:Y:S06]  /*d00d0*/  STL.64 [R1+0x6298], R28 ;  /* 0x0062981c01007387 */ /* 0x000fec0000100a00 */
[----:B----4-:R-:W-:-:S15]  /*d00e0*/  HMMA.16816.F32 R4, R12, R26, R4 ;  /* 0x0000001a0c04723c */ /* 0x010fde0000001804 */
[----:B------:R-:W-:-:S08]  /*d00f0*/  NOP ;  /* 0x0000000000007918 */ /* 0x000fd00000000000 */
[----:B------:R-:W-:Y:S04]  /*d0100*/  STL.64 [R1+0xf70], R4 ;  /* 0x000f700401007387 */ /* 0x000fe80000100a00 */
[----:B------:R0:W-:Y:S04]  /*d0110*/  STL.64 [R1+0xf78], R6 ;  /* 0x000f780601007387 */ /* 0x0001e80000100a00 */
[----:B0-----:R-:W2:Y:S04]  /*d0120*/  LDL.LU.64 R6, [R1+0x6348] ;  /* 0x0063480001067983 */ /* 0x001ea80000300a00 */
[----:B------:R-:W2:Y:S01]  /*d0130*/  LDL.LU.64 R4, [R1+0x6340] ;  /* 0x0063400001047983 */ /* 0x000ea20000300a00 */
[----:B---3--:R-:W-:-:S02]  /*d0140*/  F2FP.F16.E4M3.UNPACK_B R24, R24.H1 ;  /* 0x00000018ff18723e */ /* 0x008fc400030006ff */
[----:B------:R-:W-:-:S07]  /*d0150*/  F2FP.F16.E4M3.UNPACK_B R25, R25.H1 ;  /* 0x00000019ff19723e */ /* 0x000fce00030006ff */
[----:B--2---:R-:W-:-:S15]  /*d0160*/  HMMA.16816.F32 R4, R12, R24, R4 ;  /* 0x000000180c04723c */ /* 0x004fde0000001804 */
[----:B------:R-:W-:-:S08]  /*d0170*/  NOP ;  /* 0x0000000000007918 */ /* 0x000fd00000000000 */
[----:B------:R-:W-:Y:S04]  /*d0180*/  STL.64 [R1+0xf60], R4 ;  /* 0x000f600401007387 */ /* 0x000fe80000100a00 */
[----:B------:R0:W-:Y:S04]  /*d0190*/  STL.64 [R1+0xf68], R6 ;  /* 0x000f680601007387 */ /* 0x0001e80000100a00 */
[----:B0-----:R-:W2:Y:S04]  /*d01a0*/  LDL.LU.64 R6, [R1+0x6338] ;  /* 0x0063380001067983 */ /* 0x001ea80000300a00 */
[----:B------:R-:W2:Y:S01]  /*d01b0*/  LDL.LU.64 R4, [R1+0x6330] ;  /* 0x0063300001047983 */ /* 0x000ea20000300a00 */
[----:B------:R-:W-:-:S02]  /*d01c0*/  F2FP.F16.E4M3.UNPACK_B R22, R22.H1 ;  /* 0x00000016ff16723e */ /* 0x000fc400030006ff */
[----:B------:R-:W-:Y:S01]  /*d01d0*/  F2FP.F16.E4M3.UNPACK_B R23, R23.H1 ;  /* 0x00000017ff17723e */ /* 0x000fe200030006ff */
        /* <DEDUP_REMOVED lines=8> */
[----:B------:R0:W-:Y:S04]  /*d0260*/  STL.64 [R1+0xf50], R4 ;  /* 0x000f500401007387 */ /* 0x0001e80000100a00 */
[----:B------:R-:W-:Y:S04]  /*d0270*/  STL.64 [R1+0xf58], R6 ;  /* 0x000f580601007387 */ /* 0x000fe80000100a00 */
[----:B0-----:R-:W2:Y:S01]  /*d0280*/  LDL.LU R4, [R1+0x6328] ;  /* 0x0063280001047983 */ /* 0x001ea20000300800 */
[----:B------:R-:W-:Y:S02]  /*d0290*/  F2FP.F16.E4M3.UNPACK_B R20, R20.H1 ;  /* 0x00000014ff14723e */ /* 0x000fe400030006ff */
[----:B------:R-:W-:-:S07]  /*d02a0*/  F2FP.F16.E4M3.UNPACK_B R21, R21.H1 ;  /* 0x00000015ff15723e */ /* 0x000fce00030006ff */
[----:B---3--:R-:W-:Y:S01]  /*d02b0*/  HMMA.16816.F32 R24, R12, R20, R24 ;  /* 0x000000140c18723c */ /* 0x008fe20000001818 */
[----:B------:R0:W-:Y:S05]  /*d02c0*/  STL.64 [R1+0x6270], R22 ;  /* 0x0062701601007387 */ /* 0x0001ea0000100a00 */
[----:B------:R1:W-:Y:S01]  /*d02d0*/  STL.64 [R1+0x6268], R20 ;  /* 0x0062681401007387 */ /* 0x0003e20000100a00 */
[----:B------:R-:W-:Y:S02]  /*d02e0*/  IMAD R8, R9, 0x100, R8 ;  /* 0x0000010009087824 */ /* 0x000fe400078e0208 */
[----:B------:R-:W-:-:S14]  /*d02f0*/  IMAD R9, R11, 0x100, R10 ;  /* 0x000001000b097824 */ /* 0x000fdc00078e020a */
[----:B------:R-:W-:Y:S04]  /*d0300*/  STL.64 [R1+0xf40], R24 ;  /* 0x000f401801007387 */ /* 0x000fe80000100a00 */
[----:B------:R-:W-:Y:S04]  /*d0310*/  STL.64 [R1+0xf48], R26 ;  /* 0x000f481a01007387 */ /* 0x000fe80000100a00 */
[----:B0-----:R-:W3:Y:S01]  /*d0320*/  LDL.64 R22, [R1+0x20] ;  /* 0x0000200001167983 */ /* 0x001ee20000100a00 */
[----:B--2---:R-:W-:-:S03]  /*d0330*/  IMAD.MOV.U32 R28, RZ, RZ, R4 ;  /* 0x000000ffff1c7224 */ /* 0x004fc600078e0004 */
[----:B------:R-:W2:Y:S04]  /*d0340*/  LDL.LU R4, [R1+0x4f00] ;  /* 0x004f000001047983 */ /* 0x000ea80000300800 */
[----:B------:R-:W4:Y:S01]  /*d0350*/  LDL.LU R11, [R1+0x4efc] ;  /* 0x004efc00010b7983 */ /* 0x000f220000300800 */
[----:B------:R-:W-:Y:S02]  /*d0360*/  IMAD R10, R17, 0x100, R16 ;  /* 0x00000100110a7824 */ /* 0x000fe400078e0210 */
[----:B-1----:R-:W-:Y:S02]  /*d0370*/  IMAD.MOV.U32 R20, RZ, RZ, R2 ;  /* 0x000000ffff147224 */ /* 0x002fe400078e0002 */
[----:B------:R-:W-:Y:S02]  /*d0380*/  IMAD.MOV.U32 R21, RZ, RZ, R0 ;  /* 0x000000ffff157224 */ /* 0x000fe400078e0000 */
[----:B------:R-:W-:Y:S01]  /*d0390*/  IMAD.MOV.U32 R29, RZ, RZ, R3 ;  /* 0x000000ffff1d7224 */ /* 0x000fe200078e0003 */
[----:B----4-:R-:W-:Y:S04]  /*d03a0*/  STL.64 [R1+0x6320], R10 ;  /* 0x0063200a01007387 */ /* 0x010fe80000100a00 */
[----:B------:R0:W-:Y:S04]  /*d03b0*/  STL.64 [R1+0x6318], R8 ;  /* 0x0063180801007387 */ /* 0x0001e80000100a00 */
[----:B0-----:R-:W4:Y:S04]  /*d03c0*/  LDL.LU R8, [R1+0xf30] ;  /* 0x000f300001087983 */ /* 0x001f280000300800 */
[----:B------:R-:W4:Y:S04]  /*d03d0*/  LDL.LU R9, [R1+0xf34] ;  /* 0x000f340001097983 */ /* 0x000f280000300800 */
[----:B------:R-:W4:Y:S04]  /*d03e0*/  LDL.LU R10, [R1+0xf38] ;  /* 0x000f3800010a7983 */ /* 0x000f280000300800 */
[----:B------:R-:W4:Y:S04]  /*d03f0*/  LDL.LU R11, [R1+0xf3c] ;  /* 0x000f3c00010b7983 */ /* 0x000f280000300800 */
        /* <DEDUP_REMOVED lines=27> */
[----:B------:R-:W-:Y:S01]  /*d05b0*/  F2FP.F16.E4M3.UNPACK_B R19, R19.H1 ;  /* 0x00000013ff13723e */ /* 0x000fe200030006ff */
[----:B---3--:R-:W-:Y:S04]  /*d05c0*/  STL.64 [R1+0x6310], R22 ;  /* 0x0063101601007387 */ /* 0x008fe80000100a00 */
[----:B--2---:R0:W-:Y:S04]  /*d05d0*/  STL.64 [R1+0x6308], R20 ;  /* 0x0063081401007387 */ /* 0x0041e80000100a00 */
[----:B0-----:R-:W2:Y:S04]  /*d05e0*/  LDL.LU R20, [R1+0x1020] ;  /* 0x0010200001147983 */ /* 0x001ea80000300800 */
[----:B------:R-:W2:Y:S04]  /*d05f0*/  LDL.LU R21, [R1+0x1024] ;  /* 0x0010240001157983 */ /* 0x000ea80000300800 */
[----:B------:R-:W2:Y:S04]  /*d0600*/  LDL.LU R22, [R1+0x1028] ;  /* 0x0010280001167983 */ /* 0x000ea80000300800 */
[----:B------:R-:W2:Y:S01]  /*d0610*/  LDL.LU R23, [R1+0x102c] ;  /* 0x00102c0001177983 */ /* 0x000ea20000300800 */
[----:B------:R-:W-:-:S02]  /*d0620*/  F2FP.F16.E4M3.UNPACK_B R16, R16.H1 ;  /* 0x00000010ff10723e */ /* 0x000fc400030006ff */
[----:B----4-:R-:W-:Y:S01]  /*d0630*/  F2FP.F16.E4M3.UNPACK_B R17, R17.H1 ;  /* 0x00000011ff11723e */ /* 0x010fe200030006ff */
[C---:B------:R-:W-:Y:S01]  /*d0640*/  HMMA.16816.F32 R8, R12.reuse, R18, R8 ;  /* 0x000000120c08723c */ /* 0x040fe20000001808 */
[----:B------:R-:W3:Y:S04]  /*d0650*/  LDL.LU R24, [R1+0xf00] ;  /* 0x000f000001187983 */ /* 0x000ee80000300800 */
[----:B------:R-:W3:Y:S04]  /*d0660*/  LDL.LU R25, [R1+0xf04] ;  /* 0x000f040001197983 */ /* 0x000ee80000300800 */
[----:B------:R-:W3:Y:S04]  /*d0670*/  LDL.LU R26, [R1+0xf08] ;  /* 0x000f0800011a7983 */ /* 0x000ee80000300800 */
[----:B------:R-:W3:Y:S10]  /*d0680*/  LDL.LU R27, [R1+0xf0c] ;  /* 0x000f0c00011b7983 */ /* 0x000ef40000300800 */
        /* <DEDUP_REMOVED lines=13> */
[----:B------:R-:W-:Y:S02]  /*d0760*/  STL [R1+0x6230], R17 ;  /* 0x0062301101007387 */ /* 0x000fe40000100800 */
[----:B--2---:R-:W-:-:S15]  /*d0770*/  HMMA.16816.F32 R20, R12, R6, R20 ;  /* 0x000000060c14723c */ /* 0x004fde0000001814 */
[----:B------:R-:W-:-:S08]  /*d0780*/  NOP ;  /* 0x0000000000007918 */ /* 0x000fd00000000000 */
[----:B------:R-:W-:Y:S04]  /*d0790*/  STL.64 [R1+0xf30], R20 ;  /* 0x000f301401007387 */ /* 0x000fe80000100a00 */
[----:B------:R0:W-:Y:S04]  /*d07a0*/  STL.64 [R1+0xf38], R22 ;  /* 0x000f381601007387 */ /* 0x0001e80000100a00 */
[----:B0-----:R-:W2:Y:S04]  /*d07b0*/  LDL.LU.64 R22, [R1+0x6300] ;  /* 0x0063000001167983 */ /* 0x001ea80000300a00 */
[----:B------:R-:W2:Y:S01]  /*d07c0*/  LDL.LU.64 R20, [R1+0x62f8] ;  /* 0x0062f80001147983 */ /* 0x000ea20000300a00 */
[----:B----4-:R-:W-:Y:S01]  /*d07d0*/  IMAD R11, R11, 0x100, R4 ;  /* 0x000001000b0b7824 */ /* 0x010fe200078e0204 */
[----:B------:R-:W-:-:S02]  /*d07e0*/  F2FP.F16.E4M3.UNPACK_B R4, R5.H1 ;  /* 0x00000005ff04723e */ /* 0x000fc400030006ff */
        /* <DEDUP_REMOVED lines=17> */
[----:B------:R-:W2:-:S15]  /*d0900*/  LDL.LU.64 R20, [R1+0x62d8] ;  /* 0x0062d80001147983 */ /* 0x000e9e0000300a00 */
[----:B------:R-:W-:-:S01]  /*d0910*/  NOP ;  /* 0x0000000000007918 */ /* 0x000fc20000000000 */
[----:B------:R0:W-:Y:S04]  /*d0920*/  STL.64 [R1+0x1000], R12 ;  /* 0x0010000c01007387 */ /* 0x0001e80000100a00 */
[----:B------:R1:W-:Y:S04]  /*d0930*/  STL.64 [R1+0x1008], R14 ;  /* 0x0010080e01007387 */ /* 0x0003e80000100a00 */
[----:B0-----:R-:W2:Y:S04]  /*d0940*/  LDL.LU R12, [R1+0xf20] ;  /* 0x000f2000010c7983 */ /* 0x001ea80000300800 */
[----:B------:R-:W2:Y:S04]  /*d0950*/  LDL.LU R13, [R1+0xf24] ;  /* 0x000f2400010d7983 */ /* 0x000ea80000300800 */
[----:B-1----:R-:W2:Y:S04]  /*d0960*/  LDL.LU R14, [R1+0xf28] ;  /* 0x000f2800010e7983 */ /* 0x002ea80000300800 */
[----:B------:R-:W2:Y:S01]  /*d0970*/  LDL.LU R15, [R1+0xf2c] ;  /* 0x000f2c00010f7983 */ /* 0x000ea20000300800 */
[----:B---3--:R-:W-:-:S02]  /*d0980*/  F2FP.F16.E4M3.UNPACK_B R8, R8 ;  /* 0x00000008ff08723e */ /* 0x008fc400020006ff */
[----:B------:R-:W-:Y:S02]  /*d0990*/  F2FP.F16.E4M3.UNPACK_B R9, R9 ;  /* 0x00000009ff09723e */ /* 0x000fe400020006ff */
[----:B------:R-:W-:Y:S02]  /*d09a0*/  F2FP.F16.E4M3.UNPACK_B R10, R10 ;  /* 0x0000000aff0a723e */ /* 0x000fe400020006ff */
[----:B------:R-:W-:Y:S01]  /*d09b0*/  F2FP.F16.E4M3.UNPACK_B R11, R11 ;  /* 0x0000000bff0b723e */ /* 0x000fe200020006ff */
[----:B------:R-:W-:Y:S04]  /*d09c0*/  STL [R1+0x620c], R2 ;  /* 0x00620c0201007387 */ /* 0x000fe80000100800 */
[----:B------:R0:W-:Y:S02]  /*d09d0*/  STL [R1+0x6208], R3 ;  /* 0x0062080301007387 */ /* 0x0001e40000100800 */
[C---:B----4-:R-:W-:Y:S06]  /*d09e0*/  HMMA.16816.F32 R4, R8.reuse, R22, R4 ;  /* 0x000000160804723c */ /* 0x050fec0000001804 */
[----:B--2---:R-:W-:Y:S01]  /*d09f0*/  HMMA.16816.F32 R12, R8, R20, R12 ;  /* 0x00000014080c723c */ /* 0x004fe2000000180c */
[----:B------:R-:W-:-:S02]  /*d0a00*/  IMAD.MOV.U32 R0, RZ, RZ, R23 ;  /* 0x000000ffff007224 */ /* 0x000fc400078e0017 */
[----:B0-----:R-:W-:-:S15]  /*d0a10*/  IMAD.MOV.U32 R3, RZ, RZ, R22 ;  /* 0x000000ffff037224 */ /* 0x001fde00078e0016 */
[----:B------:R-:W-:-:S05]  /*d0a20*/  NOP ;  /* 0x0000000000007918 */ /* 0x000fca0000000000 */
[----:B------:R-:W-:Y:S04]  /*d0a30*/  STL.64 [R1+0xf20], R12 ;  /* 0x000f200c01007387 */ /* 0x000fe80000100a00 */
[----:B------:R0:W-:Y:S02]  /*d0a40*/  STL.64 [R1+0xf28], R14 ;  /* 0x000f280e01007387 */ /* 0x0001e40000100a00 */
[C---:B0-----:R-:W-:Y:S02]  /*d0a50*/  HMMA.16816.F32 R12, R8.reuse, R28, R24 ;  /* 0x0000001c080c723c */ /* 0x041fe40000001818 */
[----:B------:R0:W-:Y:S04]  /*d0a60*/  STL.64 [R1+0xf10], R4 ;  /* 0x000f100401007387 */ /* 0x0001e80000100a00 */
[----:B------:R1:W-:Y:S04]  /*d0a70*/  STL.64 [R1+0xf18], R6 ;  /* 0x000f180601007387 */ /* 0x0003e80000100a00 */
[----:B------:R-:W-:Y:S04]  /*d0a80*/  STL [R1+0x6214], R0 ;  /* 0x0062140001007387 */ /* 0x000fe80000100800 */
[----:B------:R-:W-:Y:S04]  /*d0a90*/  STL [R1+0x6210], R3 ;  /* 0x0062100301007387 */ /* 0x000fe80000100800 */
[----:B0-----:R-:W2:Y:S05]  /*d0aa0*/  LDL.LU R4, [R1+0xe40] ;  /* 0x000e400001047983 */ /* 0x001eaa0000300800 */
        /* <DEDUP_REMOVED lines=21> */
[----:B----4-:R0:W-:Y:S04]  /*d0c00*/  STL.64 [R1+0x62b8], R22 ;  /* 0x0062b81601007387 */ /* 0x0101e80000100a00 */
[----:B------:R-:W4:Y:S04]  /*d0c10*/  LDL.64 R14, [R1+0x10] ;  /* 0x00001000010e7983 */ /* 0x000f280000100a00 */
[----:B0-----:R-:W3:Y:S04]  /*d0c20*/  LDL R22, [R1+0x8] ;  /* 0x0000080001167983 */ /* 0x001ee80000100800 */
[----:B------:R-:W3:Y:S04]  /*d0c30*/  LDL R23, [R1+0xc] ;  /* 0x00000c0001177983 */ /* 0x000ee80000100800 */
[----:B--2---:R0:W-:Y:S04]  /*d0c40*/  STL.64 [R1+0x62b0], R20 ;  /* 0x0062b01401007387 */ /* 0x0041e80000100a00 */
[----:B---3--:R1:W-:Y:S04]  /*d0c50*/  STL.64 [R1+0x62d0], R22 ;  /* 0x0062d01601007387 */ /* 0x0083e80000100a00 */
[----:B0-----:R-:W4:Y:S04]  /*d0c60*/  LDL.LU R20, [R1+0xef0] ;  /* 0x000ef00001147983 */ /* 0x001f280000300800 */
[----:B------:R-:W4:Y:S04]  /*d0c70*/  LDL.LU R21, [R1+0xef4] ;  /* 0x000ef40001157983 */ /* 0x000f280000300800 */
[----:B-1----:R-:W4:Y:S04]  /*d0c80*/  LDL.LU R22, [R1+0xef8] ;  /* 0x000ef80001167983 */ /* 0x002f280000300800 */
[----:B------:R-:W4:Y:S04]  /*d0c90*/  LDL.LU R23, [R1+0xefc] ;  /* 0x000efc0001177983 */ /* 0x000f280000300800 */
[----:B------:R-:W2:Y:S04]  /*d0ca0*/  LDL.64 R28, [R1] ;  /* 0x00000000011c7983 */ /* 0x000ea80000100a00 */
        /* <DEDUP_REMOVED lines=16> */
[----:B------:R-:W-:Y:S03]  /*d0db0*/  HMMA.16816.F32 R20, R8, R14, R20 ;  /* 0x0000000e0814723c */ /* 0x000fe60000001814 */
        /* <DEDUP_REMOVED lines=16> */
[----:B------:R-:W-:Y:S04]  /*d0ec0*/  STL.64 [R1+0xef0], R20 ;  /* 0x000ef01401007387 */ /* 0x000fe80000100a00 */
[----:B------:R0:W-:Y:S04]  /*d0ed0*/  STL.64 [R1+0xef8], R22 ;  /* 0x000ef81601007387 */ /* 0x0001e80000100a00 */
[----:B0-----:R-:W3:Y:S01]  /*d0ee0*/  LDL.LU.64 R22, [R1+0x62d0] ;  /* 0x0062d00001167983 */ /* 0x001ee20000300a00 */
[----:B------:R-:W-:-:S02]  /*d0ef0*/  IMAD.MOV.U32 R3, RZ, RZ, R14 ;  /* 0x000000ffff037224 */ /* 0x000fc400078e000e */
[----:B------:R-:W-:Y:S01]  /*d0f00*/  IMAD.MOV.U32 R2, RZ, RZ, R15 ;  /* 0x000000ffff027224 */ /* 0x000fe200078e000f */
[----:B------:R-:W4:Y:S04]  /*d0f10*/  LDL.LU R14, [R1+0x4f14] ;  /* 0x004f1400010e7983 */ /* 0x000f280000300800 */
[----:B------:R-:W4:Y:S04]  /*d0f20*/  LDL.LU R15, [R1+0x4f1c] ;  /* 0x004f1c00010f7983 */ /* 0x000f280000300800 */
[----:B------:R-:W-:Y:S01]  /*d0f30*/  STL [R1+0x6218], R3 ;  /* 0x0062180301007387 */ /* 0x000fe20000100800 */
[----:B---3--:R-:W-:Y:S03]  /*d0f40*/  HMMA.16816.F32 R20, R8, R22, R24 ;  /* 0x000000160814723c */ /* 0x008fe60000001818 */
[----:B------:R-:W3:Y:S04]  /*d0f50*/  LDL.LU.64 R26, [R1+0x62c8] ;  /* 0x0062c800011a7983 */ /* 0x000ee80000300a00 */
[----:B------:R-:W3:-:S15]  /*d0f60*/  LDL.LU.64 R24, [R1+0x62c0] ;  /* 0x0062c00001187983 */ /* 0x000ede0000300a00 */
[----:B------:R-:W-:-:S01]  /*d0f70*/  NOP ;  /* 0x0000000000007918 */ /* 0x000fc20000000000 */
[----:B------:R-:W-:Y:S04]  /*d0f80*/  STL.64 [R1+0xee0], R20 ;  /* 0x000ee01401007387 */ /* 0x000fe80000100a00 */
[----:B------:R0:W-:Y:S04]  /*d0f90*/  STL.64 [R1+0xee8], R22 ;  /* 0x000ee81601007387 */ /* 0x0001e80000100a00 */
[----:B0-----:R-:W2:Y:S04]  /*d0fa0*/  LDL.LU.64 R22, [R1+0x62b8] ;  /* 0x0062b80001167983 */ /* 0x001ea80000300a00 */
        /* <DEDUP_REMOVED lines=40> */
[----:B------:R-:W-:Y:S01]  /*d1230*/  STL [R1+0x6140], R23 ;  /* 0x0061401701007387 */ /* 0x000fe20000100800 */
[----:B---3--:R-:W-:-:S15]  /*d1240*/  HMMA.16816.F32 R4, R8, R20, R4 ;  /* 0x000000140804723c */ /* 0x008fde0000001804 */
[----:B------:R-:W-:-:S08]  /*d1250*/  NOP ;  /* 0x0000000000007918 */ /* 0x000fd00000000000 */
[----:B------:R-:W-:Y:S04]  /*d1260*/  STL.64 [R1+0x1460], R4 ;  /* 0x0014600401007387 */ /* 0x000fe80000100a00 */
[----:B------:R0:W-:Y:S04]  /*d1270*/  STL.64 [R1+0x1468], R6 ;  /* 0x0014680601007387 */ /* 0x0001e80000100a00 */
[----:B0-----:R-:W2:Y:S04]  /*d1280*/  LDL.LU.64 R6, [R1+0x6250] ;  /* 0x0062500001067983 */ /* 0x001ea80000300a00 */
[----:B------:R-:W2:Y:S04]  /*d1290*/  LDL.LU.64 R4, [R1+0x6248] ;  /* 0x0062480001047983 */ /* 0x000ea80000300a00 */
[----:B------:R-:W-:Y:S04]  /*d12a0*/  STL [R1+0x61a0], R22 ;  /* 0x0061a01601007387 */ /* 0x000fe80000100800 */
[----:B------:R0:W-:Y:S01]  /*d12b0*/  STL.64 [R1+0x6198], R20 ;  /* 0x0061981401007387 */ /* 0x0001e20000100a00 */
[----:B----4-:R-:W-:-:S02]  /*d12c0*/  IMAD R12, R12, 0x100, R16 ;  /* 0x000001000c0c7824 */ /* 0x010fc400078e0210 */
[----:B------:R-:W-:Y:S01]  /*d12d0*/  IMAD R13, R13, 0x100, R17 ;  /* 0x000001000d0d7824 */ /* 0x000fe200078e0211 */
        /* <DEDUP_REMOVED lines=16> */
[----:B0-----:R-:W3:Y:S04]  /*d13e0*/  LDL.LU.64 R6, [R1+0x6228] ;  /* 0x0062280001067983 */ /* 0x001ee80000300a00 */
[----:B------:R-:W2:Y:S04]  /*d13f0*/  LDL.LU.64 R4, [R1+0x6220] ;  /* 0x0062200001047983 */ /* 0x000ea80000300a00 */
[----:B------:R0:W-:Y:S04]  /*d1400*/  STL [R1+0x6124], R16 ;  /* 0x0061241001007387 */ /* 0x0001e80000100800 */
[----:B0-----:R-:W4:Y:S04]  /*d1410*/  LDL.LU R16, [R1+0x4f20] ;  /* 0x004f200001107983 */ /* 0x001f280000300800 */
[----:B------:R0:W-:Y:S04]  /*d1420*/  STL [R1+0x6120], R17 ;  /* 0x0061201101007387 */ /* 0x0001e80000100800 */
[----:B0-----:R-:W3:Y:S04]  /*d1430*/  LDL.LU R17, [R1+0x4f18] ;  /* 0x004f180001117983 */ /* 0x001ee80000300800 */
[----:B------:R0:W-:Y:S01]  /*d1440*/  STL.64 [R1+0x6138], R18 ;  /* 0x0061381201007387 */ /* 0x0001e20000100a00 */
[----:B------:R-:W-:-:S02]  /*d1450*/  F2FP.F16.E4M3.UNPACK_B R12, R12 ;  /* 0x0000000cff0c723e */ /* 0x000fc400020006ff */
[----:B------:R-:W-:Y:S01]  /*d1460*/  F2FP.F16.E4M3.UNPACK_B R13, R13 ;  /* 0x0000000dff0d723e */ /* 0x000fe200020006ff */
[----:B----4-:R-:W-:Y:S02]  /*d1470*/  IMAD R15, R15, 0x100, R16 ;  /* 0x000001000f0f7824 */ /* 0x010fe400078e0210 */
[----:B---3--:R-:W-:Y:S02]  /*d1480*/  IMAD R14, R14, 0x100, R17 ;  /* 0x000001000e0e7824 */ /* 0x008fe400078e0211 */
[----:B0-----:R-:W-:Y:S01]  /*d1490*/  HMMA.16816.F32 R16, R8, R6, R20 ;  /* 0x000000060810723c */ /* 0x001fe20000001814 */
[----:B------:R-:W-:Y:S02]  /*d14a0*/  F2FP.F16.E4M3.UNPACK_B R15, R15 ;  /* 0x0000000fff0f723e */ /* 0x000fe400020006ff */
[----:B------:R-:W-:-:S05]  /*d14b0*/  F2FP.F16.E4M3.UNPACK_B R14, R14 ;  /* 0x0000000eff0e723e */ /* 0x000fca00020006ff */
[----:B------:R-:W-:-:S15]  /*d14c0*/  STL.64 [R1+0x6200], R14 ;  /* 0x0062000e01007387 */ /* 0x000fde0000100a00 */
[----:B------:R0:W-:Y:S04]  /*d14d0*/  STL.64 [R1+0x1430], R16 ;  /* 0x0014301001007387 */ /* 0x0001e80000100a00 */
[----:B------:R-:W-:Y:S04]  /*d14e0*/  STL.64 [R1+0x1438], R18 ;  /* 0x0014381201007387 */ /* 0x000fe80000100a00 */
[----:B------:R2:W-:Y:S04]  /*d14f0*/  STL.64 [R1+0x61f8], R12 ;  /* 0x0061f80c01007387 */ /* 0x0005e80000100a00 */
[----:B0-----:R-:W3:Y:S01]  /*d1500*/  LDL.LU R16, [R1+0xd90] ;  /* 0x000d900001107983 */ /* 0x001ee20000300800 */
        /* <DEDUP_REMOVED lines=11> */
[----:B---3--:R0:W-:Y:S02]  /*d15c0*/  STL.64 [R1+0x6180], R26 ;  /* 0x0061801a01007387 */ /* 0x0081e40000100a00 */
[----:B0-----:R-:W-:-:S02]  /*d15d0*/  IMAD.MOV.U32 R26, RZ, RZ, R3 ;  /* 0x000000ffff1a7224 */ /* 0x001fc400078e0003 */
[----:B------:R-:W-:Y:S01]  /*d15e0*/  IMAD.MOV.U32 R27, RZ, RZ, R0 ;  /* 0x000000ffff1b7224 */ /* 0x000fe200078e0000 */
[----:B------:R-:W3:Y:S04]  /*d15f0*/  LDL.LU R3, [R1+0x6218] ;  /* 0x0062180001037983 */ /* 0x000ee80000300800 */
        /* <DEDUP_REMOVED lines=10> */
[----:B----4-:R0:W-:Y:S04]  /*d16a0*/  STL.64 [R1+0x61a8], R20 ;  /* 0x0061a81401007387 */ /* 0x0101e80000100a00 */
[----:B0-----:R-:W4:Y:S04]  /*d16b0*/  LDL.64 R20, [R1+0x18] ;  /* 0x0000180001147983 */ /* 0x001f280000100a00 */
[----:B------:R-:W-:Y:S04]  /*d16c0*/  STL.64 [R1+0x61e0], R22 ;  /* 0x0061e01601007387 */ /* 0x000fe80000100a00 */
[----:B----4-:R-:W-:Y:S04]  /*d16d0*/  STL.64 [R1+0x61d8], R20 ;  /* 0x0061d81401007387 */ /* 0x010fe80000100a00 */
[----:B------:R0:W-:Y:S04]  /*d16e0*/  STL.64 [R1+0x6178], R24 ;  /* 0x0061781801007387 */ /* 0x0001e80000100a00 */
[----:B0-----:R-:W4:Y:S04]  /*d16f0*/  LDL.64 R24, [R1+0x8] ;  /* 0x0000080001187983 */ /* 0x001f280000100a00 */
[----:B------:R-:W-:Y:S04]  /*d1700*/  STL.64 [R1+0x61c0], R26 ;  /* 0x0061c01a01007387 */ /* 0x000fe80000100a00 */
[----:B----4-:R0:W-:Y:S04]  /*d1710*/  STL.64 [R1+0x61b8], R24 ;  /* 0x0061b81801007387 */ /* 0x0101e80000100a00 */
[----:B0-----:R-:W4:Y:S04]  /*d1720*/  LDL.LU R24, [R1+0xdf0] ;  /* 0x000df00001187983 */ /* 0x001f280000300800 */
[----:B------:R-:W4:Y:S04]  /*d1730*/  LDL.LU R25, [R1+0xdf4] ;  /* 0x000df40001197983 */ /* 0x000f280000300800 */
[----:B------:R-:W2:Y:S04]  /*d1740*/  LDL.LU R26, [R1+0xdf8] ;  /* 0x000df800011a7983 */ /* 0x000ea80000300800 */
[----:B------:R-:W2:Y:S01]  /*d1750*/  LDL.LU R27, [R1+0xdfc] ;  /* 0x000dfc00011b7983 */ /* 0x000ea20000300800 */
[----:B---3--:R-:W-:-:S03]  /*d1760*/  IMAD.MOV.U32 R22, RZ, RZ, R3 ;  /* 0x000000ffff167224 */ /* 0x008fc600078e0003 */
        /* <DEDUP_REMOVED lines=11> */
[----:B------:R-:W3:Y:S04]  /*d1820*/  LDL.64 R20, [R1+0x28] ;  /* 0x0000280001147983 */ /* 0x000ee80000100a00 */
        /* <DEDUP_REMOVED lines=31> */
[----:B------:R-:W4:Y:S04]  /*d1a20*/  LDL.LU.64 R14, [R1+0x6200] ;  /* 0x00620000010e7983 */ /* 0x000f280000300a00 */
[----:B------:R-:W4:Y:S04]  /*d1a30*/  LDL.LU.64 R12, [R1+0x61f8] ;  /* 0x0061f800010c7983 */ /* 0x000f280000300a00 */
[----:B------:R0:W-:Y:S01]  /*d1a40*/  STL.64 [R1+0xe30], R8 ;  /* 0x000e300801007387 */ /* 0x0001e20000100a00 */
[----:B------:R-:W-:-:S03]  /*d1a50*/  IMAD.MOV.U32 R23, RZ, RZ, R0 ;  /* 0x000000ffff177224 */ /* 0x000fc600078e0000 */
[----:B------:R1:W-:Y:S01]  /*d1a60*/  STL.64 [R1+0xe38], R10 ;  /* 0x000e380a01007387 */ /* 0x0003e20000100a00 */
[----:B------:R-:W-:-:S03]  /*d1a70*/  IMAD.MOV.U32 R0, RZ, RZ, R21 ;  /* 0x000000ffff007224 */ /* 0x000fc600078e0015 */
[----:B0-----:R-:W3:Y:S04]  /*d1a80*/  LDL.LU R8, [R1+0xd80] ;  /* 0x000d800001087983 */ /* 0x001ee80000300800 */
[----:B------:R-:W3:Y:S04]  /*d1a90*/  LDL.LU R9, [R1+0xd84] ;  /* 0x000d840001097983 */ /* 0x000ee80000300800 */
[----:B-1----:R-:W3:Y:S04]  /*d1aa0*/  LDL.LU R10, [R1+0xd88] ;  /* 0x000d8800010a7983 */ /* 0x002ee80000300800 */
[----:B------:R-:W3:Y:S01]  /*d1ab0*/  LDL.LU R11, [R1+0xd8c] ;  /* 0x000d8c00010b7983 */ /* 0x000ee20000300800 */
[----:B----4-:R-:W-:-:S15]  /*d1ac0*/  HMMA.16816.F32 R4, R12, R20, R4 ;  /* 0x000000140c04723c */ /* 0x010fde0000001804 */
[----:B------:R-:W-:-:S08]  /*d1ad0*/  NOP ;  /* 0x0000000000007918 */ /* 0x000fd00000000000 */
[----:B------:R0:W-:Y:S02]  /*d1ae0*/  STL.64 [R1+0xe20], R4 ;  /* 0x000e200401007387 */ /* 0x0001e40000100a00 */
[----:B0-----:R-:W-:Y:S02]  /*d1af0*/  IMAD.MOV.U32 R4, RZ, RZ, R20 ;  /* 0x000000ffff047224 */ /* 0x001fe400078e0014 */
[----:B--2---:R-:W-:Y:S01]  /*d1b00*/  HMMA.16816.F32 R20, R12, R22, R24 ;  /* 0x000000160c14723c */ /* 0x004fe20000001818 */
[----:B------:R-:W-:Y:S04]  /*d1b10*/  STL.64 [R1+0xe28], R6 ;  /* 0x000e280601007387 */ /* 0x000fe80000100a00 */
[----:B------:R-:W2:Y:S04]  /*d1b20*/  LDL.LU.64 R26, [R1+0x61f0] ;  /* 0x0061f000011a7983 */ /* 0x000ea80000300a00 */
[----:B------:R-:W2:-:S14]  /*d1b30*/  LDL.LU.64 R24, [R1+0x61e8] ;  /* 0x0061e80001187983 */ /* 0x000e9c0000300a00 */
        /* <DEDUP_REMOVED lines=13> */
[----:B------:R-:W3:Y:S04]  /*d1c10*/  LDL.LU.64 R26, [R1+0x61c0] ;  /* 0x0061c000011a7983 */ /* 0x000ee80000300a00 */
[----:B------:R-:W2:-:S15]  /*d1c20*/  LDL.LU.64 R24, [R1+0x61b8] ;  /* 0x0061b80001187983 */ /* 0x000e9e0000300a00 */
[----:B------:R-:W-:-:S03]  /*d1c30*/  NOP ;  /* 0x0000000000007918 */ /* 0x000fc60000000000 */
[----:B------:R-:W-:Y:S04]  /*d1c40*/  STL.64 [R1+0x13f0], R20 ;  /* 0x0013f01401007387 */ /* 0x000fe80000100a00 */
[----:B------:R0:W-:Y:S04]  /*d1c50*/  STL.64 [R1+0x13f8], R22 ;  /* 0x0013f81601007387 */ /* 0x0001e80000100a00 */
[----:B0-----:R-:W4:Y:S04]  /*d1c60*/  LDL.LU.64 R22, [R1+0x61b0] ;  /* 0x0061b00001167983 */ /* 0x001f280000300a00 */
[----:B------:R-:W4:Y:S01]  /*d1c70*/  LDL.LU.64 R20, [R1+0x61a8] ;  /* 0x0061a80001147983 */ /* 0x000f220000300a00 */
[----:B--2---:R-:W-:Y:S01]  /*d1c80*/  IMAD.MOV.U32 R7, RZ, RZ, R25 ;  /* 0x000000ffff077224 */ /* 0x004fe200078e0019 */
[----:B----4-:R-:W-:-:S15]  /*d1c90*/  HMMA.16816.F32 R20, R12, R24, R20 ;  /* 0x000000180c14723c */ /* 0x010fde0000001814 */
[----:B------:R-:W-:-:S08]  /*d1ca0*/  NOP ;  /* 0x0000000000007918 */ /* 0x000fd00000000000 */
[----:B------:R-:W-:Y:S04]  /*d1cb0*/  STL.64 [R1+0x13e0], R20 ;  /* 0x0013e01401007387 */ /* 0x000fe80000100a00 */
[----:B------:R0:W-:Y:S02]  /*d1cc0*/  STL.64 [R1+0x13e8], R22 ;  /* 0x0013e81601007387 */ /* 0x0001e40000100a00 */
[----:B0-----:R-:W-:Y:S02]  /*d1cd0*/  IMAD.MOV.U32 R23, RZ, RZ, R24 ;  /* 0x000000ffff177224 */ /* 0x001fe400078e0018 */
[----:B------:R-:W2:Y:S01]  /*d1ce0*/  LDL.LU R22, [R1+0x61a0] ;  /* 0x0061a00001167983 */ /* 0x000ea20000300800 */
[----:B---3--:R-:W-:Y:S03]  /*d1cf0*/  HMMA.16816.F32 R24, R12, R26, R16 ;  /* 0x0000001a0c18723c */ /* 0x008fe60000001810 */
[----:B------:R-:W3:Y:S04]  /*d1d00*/  LDL.LU.64 R20, [R1+0x6198] ;  /* 0x0061980001147983 */ /* 0x000ee80000300a00 */
[----:B------:R-:W4:Y:S04]  /*d1d10*/  LDL.LU.64 R18, [R1+0x6190] ;  /* 0x0061900001127983 */ /* 0x000f280000300a00 */
[----:B------:R-:W4:-:S12]  /*d1d20*/  LDL.LU.64 R16, [R1+0x6188] ;  /* 0x0061880001107983 */ /* 0x000f180000300a00 */
        /* <DEDUP_REMOVED lines=11> */
[----:B----4-:R-:W-:-:S15]  /*d1de0*/  HMMA.16816.F32 R16, R12, R26, R16 ;  /* 0x0000001a0c10723c */ /* 0x010fde0000001810 */
[----:B------:R-:W-:-:S08]  /*d1df0*/  NOP ;  /* 0x0000000000007918 */ /* 0x000fd00000000000 */
        /* <DEDUP_REMOVED lines=11> */
[----:B------:R-:W2:Y:S04]  /*d1eb0*/  LDL.LU R23, [R1+0x6140] ;  /* 0x0061400001177983 */ /* 0x000ea80000300800 */
[----:B------:R-:W-:Y:S04]  /*d1ec0*/  STL.64 [R1+0x6080], R26 ;  /* 0x0060801a01007387 */ /* 0x000fe80000100a00 */
[----:B------:R0:W-:Y:S04]  /*d1ed0*/  STL.64 [R1+0x6078], R24 ;  /* 0x0060781801007387 */ /* 0x0001e80000100a00 */
[----:B0-----:R-:W4:Y:S04]  /*d1ee0*/  LDL.LU R24, [R1+0xb60] ;  /* 0x000b600001187983 */ /* 0x001f280000300800 */
[----:B------:R-:W4:Y:S04]  /*d1ef0*/  LDL.LU R25, [R1+0xb64] ;  /* 0x000b640001197983 */ /* 0x000f280000300800 */
[----:B------:R-:W3:Y:S04]  /*d1f00*/  LDL.LU R26, [R1+0xb68] ;  /* 0x000b6800011a7983 */ /* 0x000ee80000300800 */
[----:B------:R-:W3:Y:S01]  /*d1f10*/  LDL.LU R27, [R1+0xb6c] ;  /* 0x000b6c00011b7983 */ /* 0x000ee20000300800 */
[----:B--2---:R-:W-:Y:S03]  /*d1f20*/  HMMA.16816.F32 R16, R12, R22, R16 ;  /* 0x000000160c10723c */ /* 0x004fe60000001810 */
[----:B---3--:R-:W-:Y:S04]  /*d1f30*/  STL.64 [R1+0x60a8], R26 ;  /* 0x0060a81a01007387 */ /* 0x008fe80000100a00 */
[----:B----4-:R-:W-:-:S15]  /*d1f40*/  STL.64 [R1+0x60a0], R24 ;  /* 0x0060a01801007387 */ /* 0x010fde0000100a00 */
[----:B------:R-:W-:-:S01]  /*d1f50*/  NOP ;  /* 0x0000000000007918 */ /* 0x000fc20000000000 */
[----:B------:R-:W-:Y:S04]  /*d1f60*/  STL.64 [R1+0x1390], R16 ;  /* 0x0013901001007387 */ /* 0x000fe80000100a00 */
[----:B------:R0:W-:Y:S04]  /*d1f70*/  STL.64 [R1+0x1398], R18 ;  /* 0x0013981201007387 */ /* 0x0001e80000100a00 */
[----:B0-----:R-:W2:Y:S04]  /*d1f80*/  LDL.LU.64 R18, [R1+0x6138] ;  /* 0x0061380001127983 */ /* 0x001ea80000300a00 */
[----:B------:R-:W3:Y:S01]  /*d1f90*/  LDL.64 R24, [R1+0x20] ;  /* 0x0000200001187983 */ /* 0x000ee20000100a00 */
[----:B------:R-:W-:Y:S01]  /*d1fa0*/  HMMA.16816.F32 R8, R12, R20, R8 ;  /* 0x000000140c08723c */ /* 0x000fe20000001808 */
[----:B------:R-:W-:-:S02]  /*d1fb0*/  IMAD.MOV.U32 R26, RZ, RZ, R6 ;  /* 0x000000ffff1a7224 */ /* 0x000fc400078e0006 */
[----:B------:R-:W-:-:S05]  /*d1fc0*/  IMAD.MOV.U32 R27, RZ, RZ, R5 ;  /* 0x000000ffff1b7224 */ /* 0x000fca00078e0005 */
[----:B------:R0:W-:Y:S02]  /*d1fd0*/  STL.64 [R1+0x60d0], R26 ;  /* 0x0060d01a01007387 */ /* 0x0001e40000100a00 */
[----:B0-----:R-:W-:Y:S02]  /*d1fe0*/  IMAD.MOV.U32 R26, RZ, RZ, R4 ;  /* 0x000000ffff1a7224 */ /* 0x001fe400078e0004 */
[----:B------:R-:W-:-:S11]  /*d1ff0*/  IMAD.MOV.U32 R27, RZ, RZ, R0 ;  /* 0x000000ffff1b7224 */ /* 0x000fd600078e0000 */
[----:B------:R-:W-:Y:S04]  /*d2000*/  STL.64 [R1+0x1380], R8 ;  /* 0x0013800801007387 */ /* 0x000fe80000100a00 */
[----:B------:R-:W-:Y:S04]  /*d2010*/  STL.64 [R1+0x1388], R10 ;  /* 0x0013880a01007387 */ /* 0x000fe80000100a00 */
[----:B---3--:R0:W-:Y:S04]  /*d2020*/  STL.64 [R1+0x60c8], R24 ;  /* 0x0060c81801007387 */ /* 0x0081e80000100a00 */
[----:B------:R1:W-:Y:S04]  /*d2030*/  STL.64 [R1+0x60e8], R26 ;  /* 0x0060e81a01007387 */ /* 0x0003e80000100a00 */
[----:B0-----:R-:W3:Y:S04]  /*d2040*/  LDL.LU R24, [R1+0xbb0] ;  /* 0x000bb00001187983 */ /* 0x001ee80000300800 */
[----:B------:R-:W3:Y:S04]  /*d2050*/  LDL.LU R25, [R1+0xbb4] ;  /* 0x000bb40001197983 */ /* 0x000ee80000300800 */
[----:B-1----:R-:W4:Y:S04]  /*d2060*/  LDL.LU R26, [R1+0xbb8] ;  /* 0x000bb800011a7983 */ /* 0x002f280000300800 */
[----:B------:R-:W4:Y:S01]  /*d2070*/  LDL.LU R27, [R1+0xbbc] ;  /* 0x000bbc00011b7983 */ /* 0x000f220000300800 */
[----:B------:R-:W-:-:S03]  /*d2080*/  IMAD.MOV.U32 R29, RZ, RZ, R7 ;  /* 0x000000ffff1d7224 */ /* 0x000fc600078e0007 */
        /* <DEDUP_REMOVED lines=23> */
[----:B----4-:R-:W-:Y:S04]  /*d2200*/  STL.64 [R1+0x6108], R26 ;  /* 0x0061081a01007387 */ /* 0x010fe80000100a00 */
[----:B------:R0:W-:Y:S04]  /*d2210*/  STL.64 [R1+0x6100], R24 ;  /* 0x0061001801007387 */ /* 0x0001e80000100a00 */
[----:B0-----:R-:W4:Y:S04]  /*d2220*/  LDL.LU R24, [R1+0xd60] ;  /* 0x000d600001187983 */ /* 0x001f280000300800 */
[----:B------:R-:W4:Y:S04]  /*d2230*/  LDL.LU R25, [R1+0xd64] ;  /* 0x000d640001197983 */ /* 0x000f280000300800 */
[----:B------:R-:W4:Y:S04]  /*d2240*/  LDL.LU R26, [R1+0xd68] ;  /* 0x000d6800011a7983 */ /* 0x000f280000300800 */
[----:B------:R-:W4:Y:S04]  /*d2250*/  LDL.LU R27, [R1+0xd6c] ;  /* 0x000d6c00011b7983 */ /* 0x000f280000300800 */
[----:B------:R0:W-:Y:S04]  /*d2260*/  STL.64 [R1+0x6060], R22 ;  /* 0x0060601601007387 */ /* 0x0001e80000100a00 */
[----:B0-----:R-:W2:Y:S04]  /*d2270*/  LDL.64 R22, [R1+0x10] ;  /* 0x0000100001167983 */ /* 0x001ea80000100a00 */
[----:B------:R0:W-:Y:S04]  /*d2280*/  STL.64 [R1+0x6058], R20 ;  /* 0x0060581401007387 */ /* 0x0001e80000100a00 */
[----:B--2---:R1:W-:Y:S04]  /*d2290*/  STL.64 [R1+0x60b0], R22 ;  /* 0x0060b01601007387 */ /* 0x0043e80000100a00 */
[----:B0-----:R-:W2:Y:S04]  /*d22a0*/  LDL.LU R20, [R1+0xb80] ;  /* 0x000b800001147983 */ /* 0x001ea80000300800 */
[----:B------:R-:W2:Y:S04]  /*d22b0*/  LDL.LU R21, [R1+0xb84] ;  /* 0x000b840001157983 */ /* 0x000ea80000300800 */
[----:B-1----:R-:W3:Y:S04]  /*d22c0*/  LDL.LU R22, [R1+0xb88] ;  /* 0x000b880001167983 */ /* 0x002ee80000300800 */
[----:B------:R-:W3:Y:S01]  /*d22d0*/  LDL.LU R23, [R1+0xb8c] ;  /* 0x000b8c0001177983 */ /* 0x000ee20000300800 */
[----:B------:R-:W-:Y:S03]  /*d22e0*/  HMMA.16816.F32 R4, R12, R18, R4 ;  /* 0x000000120c04723c */ /* 0x000fe60000001804 */
        /* <DEDUP_REMOVED lines=18> */
[----:B------:R-:W3:Y:S04]  /*d2410*/  LDL.LU R16, [R1+0x6124] ;  /* 0x0061240001107983 */ /* 0x000ee80000300800 */
[----:B------:R-:W3:Y:S02]  /*d2420*/  LDL.LU R17, [R1+0x6120] ;  /* 0x0061200001117983 */ /* 0x000ee40000300800 */
[----:B---3--:R-:W-:-:S15]  /*d2430*/  HMMA.16816.F32 R4, R12, R16, R4 ;  /* 0x000000100c04723c */ /* 0x008fde0000001804 */
[----:B------:R-:W-:-:S08]  /*d2440*/  NOP ;  /* 0x0000000000007918 */ /* 0x000fd00000000000 */
[----:B------:R-:W-:Y:S04]  /*d2450*/  STL.64 [R1+0x1360], R4 ;  /* 0x0013600401007387 */ /* 0x000fe80000100a00 */
[----:B------:R0:W-:Y:S04]  /*d2460*/  STL.64 [R1+0x1368], R6 ;  /* 0x0013680601007387 */ /* 0x0001e80000100a00 */
[----:B0-----:R-:W4:Y:S04]  /*d2470*/  LDL.LU.64 R6, [R1+0x6118] ;  /* 0x0061180001067983 */ /* 0x001f280000300a00 */
[----:B------:R-:W3:Y:S04]  /*d2480*/  LDL.LU.64 R4, [R1+0x6110] ;  /* 0x0061100001047983 */ /* 0x000ee80000300a00 */
[----:B------:R0:W-:Y:S04]  /*d2490*/  STL [R1+0x6024], R16 ;  /* 0x0060241001007387 */ /* 0x0001e80000100800 */
[----:B0-----:R-:W2:Y:S04]  /*d24a0*/  LDL.LU R16, [R1+0x4f38] ;  /* 0x004f380001107983 */ /* 0x001ea80000300800 */
[----:B------:R-:W-:Y:S01]  /*d24b0*/  STL [R1+0x6020], R17 ;  /* 0x0060201101007387 */ /* 0x000fe20000100800 */
[----:B----4-:R-:W-:-:S15]  /*d24c0*/  HMMA.16816.F32 R24, R12, R6, R24 ;  /* 0x000000060c18723c */ /* 0x010fde0000001818 */
[----:B------:R-:W-:-:S08]  /*d24d0*/  NOP ;  /* 0x0000000000007918 */ /* 0x000fd00000000000 */
[----:B------:R-:W-:Y:S04]  /*d24e0*/  STL.64 [R1+0x1350], R24 ;  /* 0x0013501801007387 */ /* 0x000fe80000100a00 */
[----:B------:R0:W-:Y:S04]  /*d24f0*/  STL.64 [R1+0x1358], R26 ;  /* 0x0013581a01007387 */ /* 0x0001e80000100a00 */
[----:B0-----:R-:W3:Y:S04]  /*d2500*/  LDL.LU.64 R26, [R1+0x6108] ;  /* 0x00610800011a7983 */ /* 0x001ee80000300a00 */
[----:B------:R-:W3:Y:S04]  /*d2510*/  LDL.LU.64 R24, [R1+0x6100] ;  /* 0x0061000001187983 */ /* 0x000ee80000300a00 */
        /* <DEDUP_REMOVED lines=8> */
[----:B--2---:R-:W-:-:S02]  /*d25a0*/  IMAD R10, R10, 0x100, R16 ;  /* 0x000001000a0a7824 */ /* 0x004fc400078e0210 */
[----:B------:R-:W-:Y:S01]  /*d25b0*/  IMAD R11, R0, 0x100, R11 ;  /* 0x00000100000b7824 */ /* 0x000fe200078e020b */
[----:B------:R-:W-:Y:S02]  /*d25c0*/  F2FP.F16.E4M3.UNPACK_B R8, R8 ;  /* 0x00000008ff08723e */ /* 0x000fe400020006ff */
[----:B------:R-:W-:Y:S02]  /*d25d0*/  F2FP.F16.E4M3.UNPACK_B R9, R9 ;  /* 0x00000009ff09723e */ /* 0x000fe400020006ff */
[----:B------:R-:W-:Y:S01]  /*d25e0*/  F2FP.F16.E4M3.UNPACK_B R10, R10 ;  /* 0x0000000aff0a723e */ /* 0x000fe200020006ff */
[----:B---3--:R-:W-:Y:S01]  /*d25f0*/  HMMA.16816.F32 R12, R12, R2, R24 ;  /* 0x000000020c0c723c */ /* 0x008fe20000001818 */
[----:B------:R-:W2:Y:S01]  /*d2600*/  LDL.LU.64 R26, [R1+0x60e8] ;  /* 0x0060e800011a7983 */ /* 0x000ea20000300a00 */
[----:B------:R-:W-:-:S15]  /*d2610*/  F2FP.F16.E4M3.UNPACK_B R11, R11 ;  /* 0x0000000bff0b723e */ /* 0x000fde00020006ff */
[----:B------:R-:W-:-:S06]  /*d2620*/  NOP ;  /* 0x0000000000007918 */ /* 0x000fcc0000000000 */
        /* <DEDUP_REMOVED lines=23> */
[----:B------:R-:W3:-:S15]  /*d27a0*/  LDL.LU.64 R22, [R1+0x60b0] ;  /* 0x0060b00001167983 */ /* 0x000ede0000300a00 */
[----:B------:R-:W-:-:S05]  /*d27b0*/  NOP ;  /* 0x0000000000007918 */ /* 0x000fca0000000000 */
[----:B------:R-:W-:Y:S04]  /*d27c0*/  STL.64 [R1+0x1320], R24 ;  /* 0x0013201801007387 */ /* 0x000fe80000100a00 */
[----:B------:R0:W-:Y:S04]  /*d27d0*/  STL.64 [R1+0x1328], R26 ;  /* 0x0013281a01007387 */ /* 0x0001e80000100a00 */
[----:B0-----:R-:W2:Y:S04]  /*d27e0*/  LDL.LU.64 R26, [R1+0x60a8] ;  /* 0x0060a800011a7983 */ /* 0x001ea80000300a00 */
[----:B------:R-:W2:Y:S01]  /*d27f0*/  LDL.LU.64 R24, [R1+0x60a0] ;  /* 0x0060a00001187983 */ /* 0x000ea20000300a00 */
[----:B---3--:R-:W-:Y:S06]  /*d2800*/  HMMA.16816.F32 R12, R8, R22, R12 ;  /* 0x00000016080c723c */ /* 0x008fec000000180c */
[----:B------:R-:W-:-:S05]  /*d2810*/  IMAD.MOV.U32 R0, RZ, RZ, R23 ;  /* 0x000000ffff007224 */ /* 0x000fca00078e0017 */
[----:B------:R-:W-:-:S12]  /*d2820*/  STL [R1+0x6000], R0 ;  /* 0x0060000001007387 */ /* 0x000fd80000100800 */
[----:B------:R-:W-:Y:S04]  /*d2830*/  STL.64 [R1+0x1310], R12 ;  /* 0x0013100c01007387 */ /* 0x000fe80000100a00 */
[----:B------:R2:W-:Y:S04]  /*d2840*/  STL.64 [R1+0x1318], R14 ;  /* 0x0013180e01007387 */ /* 0x0005e80000100a00 */
[----:B------:R-:W3:Y:S01]  /*d2850*/  LDL.LU R20, [R1+0xb20] ;  /* 0x000b200001147983 */ /* 0x000ee20000300800 */
        /* <DEDUP_REMOVED lines=23> */
[----:B------:R-:W3:Y:S04]  /*d29d0*/  LDL.64 R28, [R1] ;  /* 0x00000000011c7983 */ /* 0x000ee80000100a00 */
[----:B------:R-:W4:Y:S04]  /*d29e0*/  LDL.LU R16, [R1+0x4f48] ;  /* 0x004f480001107983 */ /* 0x000f280000300800 */
[----:B------:R-:W2:Y:S04]  /*d29f0*/  LDL.LU R12, [R1+0x4f44] ;  /* 0x004f4400010c7983 */ /* 0x000ea80000300800 */
[----:B------:R-:W4:Y:S04]  /*d2a00*/  LDL.LU R17, [R1+0x4f50] ;  /* 0x004f500001117983 */ /* 0x000f280000300800 */
        /* <DEDUP_REMOVED lines=13> */
[----:B------:R-:W2:Y:S04]  /*d2ae0*/  LDL.LU R6, [R1+0x4f58] ;  /* 0x004f580001067983 */ /* 0x000ea80000300800 */
[----:B------:R-:W4:Y:S04]  /*d2af0*/  LDL.LU R14, [R1+0x4f54] ;  /* 0x004f5400010e7983 */ /* 0x000f280000300800 */
[----:B------:R-:W2:Y:S01]  /*d2b00*/  LDL.LU R7, [R1+0x4f60] ;  /* 0x004f600001077983 */ /* 0x000ea20000300800 */
[----:B------:R-:W-:Y:S03]  /*d2b10*/  HMMA.16816.F32 R20, R8, R28, R20 ;  /* 0x0000001c0814723c */ /* 0x000fe60000001814 */
[----:B--2---:R-:W-:Y:S04]  /*d2b20*/  STL.64 [R1+0x6018], R6 ;  /* 0x0060180601007387 */ /* 0x004fe80000100a00 */
[----:B------:R0:W-:Y:S04]  /*d2b30*/  STL.64 [R1+0x6010], R4 ;  /* 0x0060100401007387 */ /* 0x0001e80000100a00 */
[----:B0-----:R-:W2:Y:S04]  /*d2b40*/  LDL.LU R4, [R1+0xae0] ;  /* 0x000ae00001047983 */ /* 0x001ea80000300800 */
[----:B------:R-:W2:Y:S04]  /*d2b50*/  LDL.LU R5, [R1+0xae4] ;  /* 0x000ae40001057983 */ /* 0x000ea80000300800 */
[----:B------:R-:W3:Y:S04]  /*d2b60*/  LDL.LU R6, [R1+0xae8] ;  /* 0x000ae80001067983 */ /* 0x000ee80000300800 */
[----:B------:R-:W3:Y:S01]  /*d2b70*/  LDL.LU R7, [R1+0xaec] ;  /* 0x000aec0001077983 */ /* 0x000ee20000300800 */
[----:B------:R-:W-:-:S03]  /*d2b80*/  IMAD.MOV.U32 R0, RZ, RZ, R29 ;  /* 0x000000ffff007224 */ /* 0x000fc600078e001d */
[----:B---3--:R-:W-:Y:S04]  /*d2b90*/  STL.64 [R1+0x6030], R6 ;  /* 0x0060300601007387 */ /* 0x008fe80000100a00 */
[----:B--2---:R0:W-:Y:S04]  /*d2ba0*/  STL.64 [R1+0x6028], R4 ;  /* 0x0060280401007387 */ /* 0x0041e80000100a00 */
        /* <DEDUP_REMOVED lines=8> */
[----:B------:R-:W4:Y:S04]  /*d2c30*/  LDL.LU.64 R20, [R1+0x6090] ;  /* 0x0060900001147983 */ /* 0x000f280000300a00 */
[----:B------:R-:W2:Y:S02]  /*d2c40*/  LDL.LU.64 R28, [R1+0x6088] ;  /* 0x00608800011c7983 */ /* 0x000ea40000300a00 */
        /* <DEDUP_REMOVED lines=42> */
[----:B--2---:R-:W-:Y:S01]  /*d2ef0*/  HMMA.16816.F32 R4, R8, R18, R4 ;  /* 0x000000120804723c */ /* 0x004fe20000001804 */
[----:B----4-:R-:W-:-:S02]  /*d2f00*/  IMAD R12, R12, 0x100, R16 ;  /* 0x000001000c0c7824 */ /* 0x010fc400078e0210 */
[----:B------:R-:W-:-:S15]  /*d2f10*/  IMAD R13, R13, 0x100, R17 ;  /* 0x000001000d0d7824 */ /* 0x000fde00078e0211 */
[----:B------:R-:W-:-:S05]  /*d2f20*/  NOP ;  /* 0x0000000000007918 */ /* 0x000fca0000000000 */
        /* <DEDUP_REMOVED lines=14> */
[----:B0-----:R-:W4:Y:S04]  /*d3010*/  LDL.LU R16, [R1+0xd40] ;  /* 0x000d400001107983 */ /* 0x001f280000300800 */
[----:B------:R-:W4:Y:S04]  /*d3020*/  LDL.LU R17, [R1+0xd44] ;  /* 0x000d440001117983 */ /* 0x000f280000300800 */
[----:B------:R-:W4:Y:S04]  /*d3030*/  LDL.LU R18, [R1+0xd48] ;  /* 0x000d480001127983 */ /* 0x000f280000300800 */
[----:B------:R-:W4:Y:S01]  /*d3040*/  LDL.LU R19, [R1+0xd4c] ;  /* 0x000d4c0001137983 */ /* 0x000f220000300800 */
[----:B--2---:R-:W-:-:S02]  /*d3050*/  IMAD R14, R14, 0x100, R6 ;  /* 0x000001000e0e7824 */ /* 0x004fc400078e0206 */
[----:B---3--:R-:W-:Y:S01]  /*d3060*/  IMAD R15, R15, 0x100, R7 ;  /* 0x000001000f0f7824 */ /* 0x008fe200078e0207 */
[----:B------:R-:W4:Y:S04]  /*d3070*/  LDL.LU R6, [R1+0x6008] ;  /* 0x0060080001067983 */ /* 0x000f280000300800 */
[----:B------:R-:W4:Y:S02]  /*d3080*/  LDL.LU R7, [R1+0x6004] ;  /* 0x0060040001077983 */ /* 0x000f240000300800 */
[----:B----4-:R-:W-:Y:S06]  /*d3090*/  HMMA.16816.F32 R16, R8, R6, R16 ;  /* 0x000000060810723c */ /* 0x010fec0000001810 */
[----:B------:R-:W-:-:S15]  /*d30a0*/  STL [R1+0x5f08], R7 ;  /* 0x005f080701007387 */ /* 0x000fde0000100800 */
[----:B------:R-:W-:-:S02]  /*d30b0*/  NOP ;  /* 0x0000000000007918 */ /* 0x000fc40000000000 */
[----:B------:R-:W-:Y:S04]  /*d30c0*/  STL.64 [R1+0x1270], R16 ;  /* 0x0012701001007387 */ /* 0x000fe80000100a00 */
[----:B------:R0:W-:Y:S04]  /*d30d0*/  STL.64 [R1+0x1278], R18 ;  /* 0x0012781201007387 */ /* 0x0001e80000100a00 */
[----:B------:R-:W-:Y:S04]  /*d30e0*/  STL [R1+0x5ff8], R6 ;  /* 0x005ff80601007387 */ /* 0x000fe80000100800 */
[----:B------:R1:W-:Y:S01]  /*d30f0*/  STL.64 [R1+0x5ff0], R4 ;  /* 0x005ff00401007387 */ /* 0x0003e20000100a00 */
[C---:B0-----:R-:W-:Y:S06]  /*d3100*/  HMMA.16816.F32 R16, R8.reuse, R4, R20 ;  /* 0x000000040810723c */ /* 0x041fec0000001814 */
[----:B-1----:R-:W-:-:S15]  /*d3110*/  HMMA.16816.F32 R4, R8, R2, R24 ;  /* 0x000000020804723c */ /* 0x002fde0000001818 */
[----:B------:R-:W-:-:S02]  /*d3120*/  NOP ;  /* 0x0000000000007918 */ /* 0x000fc40000000000 */
        /* <DEDUP_REMOVED lines=33> */
[----:B------:R-:W4:Y:S01]  /*d3340*/  LDL R26, [R1+0x10] ;  /* 0x00001000011a7983 */ /* 0x000f220000100800 */
[----:B------:R-:W-:-:S03]  /*d3350*/  IMAD.MOV.U32 R27, RZ, RZ, R0 ;  /* 0x000000ffff1b7224 */ /* 0x000fc600078e0000 */
        /* <DEDUP_REMOVED lines=10> */
[----:B------:R-:W2:Y:S04]  /*d3400*/  LDL R26, [R1+0x20] ;  /* 0x00002000011a7983 */ /* 0x000ea80000100800 */
        /* <DEDUP_REMOVED lines=28> */
[----:B------:R-:W-:-:S02]  /*d35d0*/  F2FP.F16.E4M3.UNPACK_B R12, R12 ;  /* 0x0000000cff0c723e */ /* 0x000fc400020006ff */
[----:B------:R-:W-:Y:S02]  /*d35e0*/  F2FP.F16.E4M3.UNPACK_B R13, R13 ;  /* 0x0000000dff0d723e */ /* 0x000fe400020006ff */
[----:B------:R-:W-:Y:S02]  /*d35f0*/  F2FP.F16.E4M3.UNPACK_B R14, R14 ;  /* 0x0000000eff0e723e */ /* 0x000fe400020006ff */
[----:B------:R-:W-:Y:S01]  /*d3600*/  F2FP.F16.E4M3.UNPACK_B R15, R15 ;  /* 0x0000000fff0f723e */ /* 0x000fe200020006ff */
        /* <DEDUP_REMOVED lines=10> */
[----:B------:R-:W-:Y:S01]  /*d36b0*/  HMMA.16816.F32 R4, R12, R24, R4 ;  /* 0x000000180c04723c */ /* 0x000fe20000001804 */
[----:B------:R-:W-:-:S05]  /*d36c0*/  IMAD.MOV.U32 R27, RZ, RZ, R0 ;  /* 0x000000ffff1b7224 */ /* 0x000fca00078e0000 */
[----:B------:R-:W-:Y:S01]  /*d36d0*/  IMAD.MOV.U32 R0, RZ, RZ, R25 ;  /* 0x000000ffff007224 */ /* 0x000fe200078e0019 */
[----:B--2---:R-:W-:Y:S04]  /*d36e0*/  STL.64 [R1+0x5f18], R10 ;  /* 0x005f180a01007387 */ /* 0x004fe80000100a00 */
[----:B----4-:R0:W-:Y:S04]  /*d36f0*/  STL.64 [R1+0x5f10], R8 ;  /* 0x005f100801007387 */ /* 0x0101e80000100a00 */
[----:B0-----:R-:W2:Y:S04]  /*d3700*/  LDL.LU R8, [R1+0xa10] ;  /* 0x000a100001087983 */ /* 0x001ea80000300800 */
[----:B------:R-:W2:Y:S04]  /*d3710*/  LDL.LU R9, [R1+0xa14] ;  /* 0x000a140001097983 */ /* 0x000ea80000300800 */
[----:B------:R-:W2:Y:S04]  /*d3720*/  LDL.LU R10, [R1+0xa18] ;  /* 0x000a1800010a7983 */ /* 0x000ea80000300800 */
[----:B------:R-:W2:Y:S04]  /*d3730*/  LDL.LU R11, [R1+0xa1c] ;  /* 0x000a1c00010b7983 */ /* 0x000ea80000300800 */
[----:B------:R-:W-:Y:S04]  /*d3740*/  STL.64 [R1+0xac0], R4 ;  /* 0x000ac00401007387 */ /* 0x000fe80000100a00 */
[----:B------:R0:W-:Y:S02]  /*d3750*/  STL.64 [R1+0xac8], R6 ;  /* 0x000ac80601007387 */ /* 0x0001e40000100a00 */
[----:B0-----:R-:W-:-:S02]  /*d3760*/  IMAD.MOV.U32 R7, RZ, RZ, R24 ;  /* 0x000000ffff077224 */ /* 0x001fc400078e0018 */
[----:B------:R-:W4:Y:S01]  /*d3770*/  LDL.LU R6, [R1+0x5ff8] ;  /* 0x005ff80001067983 */ /* 0x000f220000300800 */
[----:B------:R-:W-:Y:S03]  /*d3780*/  HMMA.16816.F32 R24, R12, R26, R20 ;  /* 0x0000001a0c18723c */ /* 0x000fe60000001814 */
[----:B------:R-:W4:Y:S04]  /*d3790*/  LDL.LU.64 R4, [R1+0x5ff0] ;  /* 0x005ff00001047983 */ /* 0x000f280000300a00 */
[----:B------:R-:W3:Y:S04]  /*d37a0*/  LDL.LU.64 R22, [R1+0x5fe8] ;  /* 0x005fe80001167983 */ /* 0x000ee80000300a00 */
[----:B------:R-:W3:-:S12]  /*d37b0*/  LDL.LU.64 R20, [R1+0x5fe0] ;  /* 0x005fe00001147983 */ /* 0x000ed80000300a00 */
        /* <DEDUP_REMOVED lines=79> */
[----:B0-----:R-:W2:Y:S04]  /*d3cb0*/  LDL.LU.64 R10, [R1+0x5f18] ;  /* 0x005f1800010a7983 */ /* 0x001ea80000300a00 */
[----:B------:R-:W4:Y:S04]  /*d3cc0*/  LDL.LU.64 R8, [R1+0x5f10] ;  /* 0x005f100001087983 */ /* 0x000f280000300a00 */
[----:B---3--:R-:W-:Y:S04]  /*d3cd0*/  STL [R1+0x5e14], R16 ;  /* 0x005e141001007387 */ /* 0x008fe80000100800 */
[----:B------:R-:W-:Y:S01]  /*d3ce0*/  STL [R1+0x5e10], R17 ;  /* 0x005e101101007387 */ /* 0x000fe20000100800 */
[----:B----4-:R-:W-:-:S02]  /*d3cf0*/  IMAD R8, R8, 0x100, R22 ;  /* 0x0000010008087824 */ /* 0x010fc400078e0216 */
[----:B------:R-:W-:Y:S02]  /*d3d00*/  IMAD R9, R9, 0x100, R23 ;  /* 0x0000010009097824 */ /* 0x000fe400078e0217 */
[----:B------:R-:W-:-:S15]  /*d3d10*/  HMMA.16816.F32 R20, R12, R16, R24 ;  /* 0x000000100c14723c */ /* 0x000fde0000001818 */
[----:B------:R-:W-:-:S08]  /*d3d20*/  NOP ;  /* 0x0000000000007918 */ /* 0x000fd00000000000 */
[----:B------:R0:W-:Y:S04]  /*d3d30*/  STL.64 [R1+0x11a0], R20 ;  /* 0x0011a01401007387 */ /* 0x0001e80000100a00 */
[----:B------:R1:W-:Y:S04]  /*d3d40*/  STL.64 [R1+0x11a8], R22 ;  /* 0x0011a81601007387 */ /* 0x0003e80000100a00 */
        /* <DEDUP_REMOVED lines=9> */
[----:B---3--:R-:W-:Y:S04]  /*d3de0*/  STL.64 [R1+0x5e78], R20 ;  /* 0x005e781401007387 */ /* 0x008fe80000100a00 */
        /* <DEDUP_REMOVED lines=30> */
[----:B----4-:R0:W-:Y:S02]  /*d3fd0*/  STL.64 [R1+0x5ec8], R18 ;  /* 0x005ec81201007387 */ /* 0x0101e40000100a00 */
[----:B0-----:R-:W-:-:S02]  /*d3fe0*/  IMAD.MOV.U32 R18, RZ, RZ, R7 ;  /* 0x000000ffff127224 */ /* 0x001fc400078e0007 */
[----:B------:R-:W-:Y:S01]  /*d3ff0*/  IMAD.MOV.U32 R19, RZ, RZ, R0 ;  /* 0x000000ffff137224 */ /* 0x000fe200078e0000 */
[----:B------:R-:W4:Y:S04]  /*d4000*/  LDL.LU R7, [R1+0x5f08] ;  /* 0x005f080001077983 */ /* 0x000f280000300800 */
[----:B--2---:R0:W-:Y:S04]  /*d4010*/  STL.64 [R1+0x5ec0], R16 ;  /* 0x005ec01001007387 */ /* 0x0041e80000100a00 */
[----:B------:R1:W-:Y:S04]  /*d4020*/  STL.64 [R1+0x5ee0], R18 ;  /* 0x005ee01201007387 */ /* 0x0003e80000100a00 */
        /* <DEDUP_REMOVED lines=16> */
[----:B------:R-:W2:Y:S04]  /*d4130*/  LDL.64 R20, [R1+0x8] ;  /* 0x0000080001147983 */ /* 0x000ea80000100a00 */
[----:B------:R-:W-:Y:S01]  /*d4140*/  STL.64 [R1+0x5ed8], R22 ;  /* 0x005ed81601007387 */ /* 0x000fe20000100a00 */
[----:B------:R-:W-:-:S02]  /*d4150*/  IMAD R10, R10, 0x100, R28 ;  /* 0x000001000a0a7824 */ /* 0x000fc400078e021c */
[----:B------:R-:W-:Y:S01]  /*d4160*/  IMAD R11, R11, 0x100, R29 ;  /* 0x000001000b0b7824 */ /* 0x000fe200078e021d */
[C---:B----4-:R-:W-:Y:S01]  /*d4170*/  HMMA.16816.F32 R16, R12.reuse, R6, R16 ;  /* 0x000000060c10723c */ /* 0x050fe20000001810 */
[----:B--2---:R0:W-:Y:S04]  /*d4180*/  STL.64 [R1+0x5ed0], R20 ;  /* 0x005ed01401007387 */ /* 0x0041e80000100a00 */
[----:B0-----:R-:W2:Y:S04]  /*d4190*/  LDL.LU R20, [R1+0x9e0] ;  /* 0x0009e00001147983 */ /* 0x001ea80000300800 */
[----:B------:R-:W2:Y:S04]  /*d41a0*/  LDL.LU R21, [R1+0x9e4] ;  /* 0x0009e40001157983 */ /* 0x000ea80000300800 */
[----:B------:R-:W2:Y:S04]  /*d41b0*/  LDL.LU R22, [R1+0x9e8] ;  /* 0x0009e80001167983 */ /* 0x000ea80000300800 */
[----:B------:R-:W2:Y:S04]  /*d41c0*/  LDL.LU R23, [R1+0x9ec] ;  /* 0x0009ec0001177983 */ /* 0x000ea80000300800 */
[----:B------:R-:W3:Y:S04]  /*d41d0*/  LDL.64 R28, [R1] ;  /* 0x00000000011c7983 */ /* 0x000ee80000100a00 */
[----:B------:R-:W4:Y:S04]  /*d41e0*/  LDL.LU R24, [R1+0x980] ;  /* 0x0009800001187983 */ /* 0x000f280000300800 */
[----:B------:R-:W4:Y:S04]  /*d41f0*/  LDL.LU R25, [R1+0x984] ;  /* 0x0009840001197983 */ /* 0x000f280000300800 */
[----:B------:R-:W4:Y:S04]  /*d4200*/  LDL.LU R26, [R1+0x988] ;  /* 0x00098800011a7983 */ /* 0x000f280000300800 */
[----:B------:R-:W4:Y:S04]  /*d4210*/  LDL.LU R27, [R1+0x98c] ;  /* 0x00098c00011b7983 */ /* 0x000f280000300800 */
        /* <DEDUP_REMOVED lines=9> */
[----:B------:R-:W2:Y:S04]  /*d42b0*/  LDL.LU.64 R16, [R1+0x5ee8] ;  /* 0x005ee80001107983 */ /* 0x000ea80000300a00 */
[----:B------:R0:W-:Y:S04]  /*d42c0*/  STL.64 [R1+0x5e08], R6 ;  /* 0x005e080601007387 */ /* 0x0001e80000100a00 */
[----:B0-----:R-:W3:Y:S04]  /*d42d0*/  LDL.64 R6, [R1+0x20] ;  /* 0x0000200001067983 */ /* 0x001ee80000100a00 */
[----:B------:R-:W-:Y:S01]  /*d42e0*/  STL.64 [R1+0x5e00], R4 ;  /* 0x005e000401007387 */ /* 0x000fe20000100a00 */
[----:B--2---:R-:W-:Y:S03]  /*d42f0*/  HMMA.16816.F32 R12, R12, R2, R16 ;  /* 0x000000020c0c723c */ /* 0x004fe60000001810 */
[----:B------:R-:W2:Y:S01]  /*d4300*/  LDL.LU.64 R18, [R1+0x5ee0] ;  /* 0x005ee00001127983 */ /* 0x000ea20000300a00 */
[----:B------:R-:W-:-:S02]  /*d4310*/  F2FP.F16.E4M3.UNPACK_B R8, R8 ;  /* 0x00000008ff08723e */ /* 0x000fc400020006ff */
[----:B------:R-:W-:Y:S02]  /*d4320*/  F2FP.F16.E4M3.UNPACK_B R9, R9 ;  /* 0x00000009ff09723e */ /* 0x000fe400020006ff */
[----:B------:R-:W-:Y:S02]  /*d4330*/  F2FP.F16.E4M3.UNPACK_B R10, R10 ;  /* 0x0000000aff0a723e */ /* 0x000fe400020006ff */
[----:B------:R-:W-:-:S13]  /*d4340*/  F2FP.F16.E4M3.UNPACK_B R11, R11 ;  /* 0x0000000bff0b723e */ /* 0x000fda00020006ff */
[----:B------:R0:W-:Y:S04]  /*d4350*/  STL.64 [R1+0x9f0], R12 ;  /* 0x0009f00c01007387 */ /* 0x0001e80000100a00 */
[----:B------:R1:W-:Y:S04]  /*d4360*/  STL.64 [R1+0x9f8], R14 ;  /* 0x0009f80e01007387 */ /* 0x0003e80000100a00 */
[----:B0-----:R-:W4:Y:S04]  /*d4370*/  LDL.64 R12, [R1+0x18] ;  /* 0x00001800010c7983 */ /* 0x001f280000100a00 */
[----:B-1----:R-:W4:Y:S01]  /*d4380*/  LDL.64 R14, [R1+0x10] ;  /* 0x00001000010e7983 */ /* 0x002f220000100a00 */
        /* <DEDUP_REMOVED lines=30> */
[----:B------:R-:W-:-:S03]  /*d4570*/  IMAD.MOV.U32 R5, RZ, RZ, R13 ;  /* 0x000000ffff057224 */ /* 0x000fc600078e000d */
        /* <DEDUP_REMOVED lines=15> */
[----:B------:R-:W4:Y:S01]  /*d4670*/  LDL.LU.64 R20, [R1+0x5e78] ;  /* 0x005e780001147983 */ /* 0x000f220000300a00 */
[----:B------:R-:W-:Y:S01]  /*d4680*/  IMAD.MOV.U32 R15, RZ, RZ, R29 ;  /* 0x000000ffff0f7224 */ /* 0x000fe200078e001d */
[----:B--2---:R-:W-:-:S15]  /*d4690*/  HMMA.16816.F32 R16, R8, R28, R16 ;  /* 0x0000001c0810723c */ /* 0x004fde0000001810 */
[----:B------:R-:W-:-:S08]  /*d46a0*/  NOP ;  /* 0x0000000000007918 */ /* 0x000fd00000000000 */
[----:B------:R0:W-:Y:S04]  /*d46b0*/  STL.64 [R1+0x1130], R16 ;  /* 0x0011301001007387 */ /* 0x0001e80000100a00 */
[----:B------:R1:W-:Y:S01]  /*d46c0*/  STL.64 [R1+0x1138], R18 ;  /* 0x0011381201007387 */ /* 0x0003e20000100a00 */
[----:B0-----:R-:W-:-:S03]  /*d46d0*/  IMAD.MOV.U32 R16, RZ, RZ, R28 ;  /* 0x000000ffff107224 */ /* 0x001fc600078e001c */
[----:B-1----:R-:W2:Y:S04]  /*d46e0*/  LDL.LU.64 R18, [R1+0x5e70] ;  /* 0x005e700001127983 */ /* 0x002ea80000300a00 */
[----:B------:R-:W3:Y:S02]  /*d46f0*/  LDL.LU.64 R28, [R1+0x5e68] ;  /* 0x005e6800011c7983 */ /* 0x000ee40000300a00 */
[----:B---3--:R-:W-:-:S15]  /*d4700*/  HMMA.16816.F32 R24, R8, R28, R24 ;  /* 0x0000001c0818723c */ /* 0x008fde0000001818 */
[----:B------:R-:W-:-:S08]  /*d4710*/  NOP ;  /* 0x0000000000007918 */ /* 0x000fd00000000000 */
        /* <DEDUP_REMOVED lines=18> */
[----:B0-----:R-:W4:Y:S04]  /*d4840*/  LDL.LU R24, [R1+0x940] ;  /* 0x0009400001187983 */ /* 0x001f280000300800 */
[----:B------:R-:W4:Y:S04]  /*d4850*/  LDL.LU R25, [R1+0x944] ;  /* 0x0009440001197983 */ /* 0x000f280000300800 */
[----:B------:R-:W4:Y:S04]  /*d4860*/  LDL.LU R26, [R1+0x948] ;  /* 0x00094800011a7983 */ /* 0x000f280000300800 */
[----:B------:R-:W4:Y:S01]  /*d4870*/  LDL.LU R27, [R1+0x94c] ;  /* 0x00094c00011b7983 */ /* 0x000f220000300800 */
[C---:B---3--:R-:W-:Y:S06]  /*d4880*/  HMMA.16816.F32 R4, R8.reuse, R22, R4 ;  /* 0x000000160804723c */ /* 0x048fec0000001804 */
        /* <DEDUP_REMOVED lines=8> */
[----:B0-----:R-:W2:Y:S04]  /*d4910*/  LDL.LU R24, [R1+0x8a0] ;  /* 0x0008a00001187983 */ /* 0x001ea80000300800 */
[----:B------:R-:W2:Y:S04]  /*d4920*/  LDL.LU R25, [R1+0x8a4] ;  /* 0x0008a40001197983 */ /* 0x000ea80000300800 */
[----:B-1----:R-:W3:Y:S04]  /*d4930*/  LDL.LU R26, [R1+0x8a8] ;  /* 0x0008a800011a7983 */ /* 0x002ee80000300800 */
[----:B------:R-:W3:Y:S04]  /*d4940*/  LDL.LU R27, [R1+0x8ac] ;  /* 0x0008ac00011b7983 */ /* 0x000ee80000300800 */
[----:B---3--:R0:W-:Y:S04]  /*d4950*/  STL.64 [R1+0x5d58], R26 ;  /* 0x005d581a01007387 */ /* 0x0081e80000100a00 */
[----:B--2---:R-:W-:Y:S01]  /*d4960*/  STL.64 [R1+0x5d50], R24 ;  /* 0x005d501801007387 */ /* 0x004fe20000100a00 */
[----:B0-----:R-:W-:-:S02]  /*d4970*/  IMAD.MOV.U32 R26, RZ, RZ, R16 ;  /* 0x000000ffff1a7224 */ /* 0x001fc400078e0010 */
[----:B------:R-:W-:-:S05]  /*d4980*/  IMAD.MOV.U32 R27, RZ, RZ, R15 ;  /* 0x000000ffff1b7224 */ /* 0x000fca00078e000f */
[----:B------:R-:W-:Y:S04]  /*d4990*/  STL.64 [R1+0x5d70], R26 ;  /* 0x005d701a01007387 */ /* 0x000fe80000100a00 */
[----:B------:R-:W-:Y:S04]  /*d49a0*/  STL.64 [R1+0x5d38], R22 ;  /* 0x005d381601007387 */ /* 0x000fe80000100a00 */
[----:B------:R0:W-:Y:S04]  /*d49b0*/  STL.64 [R1+0x5d30], R20 ;  /* 0x005d301401007387 */ /* 0x0001e80000100a00 */
        /* <DEDUP_REMOVED lines=23> */
[----:B----4-:R-:W-:-:S05]  /*d4b30*/  IMAD.MOV.U32 R25, RZ, RZ, R5 ;  /* 0x000000ffff197224 */ /* 0x010fca00078e0005 */
[----:B------:R-:W-:Y:S04]  /*d4b40*/  STL.64 [R1+0x5db8], R24 ;  /* 0x005db81801007387 */ /* 0x000fe80000100a00 */
        /* <DEDUP_REMOVED lines=50> */
[----:B------:R-:W-:Y:S01]  /*d4e70*/  HMMA.16816.F32 R4, R8, R18, R4 ;  /* 0x000000120804723c */ /* 0x000fe20000001804 */
        /* <DEDUP_REMOVED lines=12> */
[----:B------:R-:W4:Y:S04]  /*d4f40*/  LDL.LU R16, [R1+0x5e14] ;  /* 0x005e140001107983 */ /* 0x000f280000300800 */
[----:B------:R-:W4:Y:S02]  /*d4f50*/  LDL.LU R17, [R1+0x5e10] ;  /* 0x005e100001117983 */ /* 0x000f240000300800 */
[----:B----4-:R-:W-:-:S15]  /*d4f60*/  HMMA.16816.F32 R4, R8, R16, R4 ;  /* 0x000000100804723c */ /* 0x010fde0000001804 */
        /* <DEDUP_REMOVED lines=25> */
[----:B------:R-:W4:Y:S01]  /*d5100*/  LDL.LU R7, [R1+0x90c] ;  /* 0x00090c0001077983 */ /* 0x000f220000300800 */
[----:B--2---:R-:W-:Y:S03]  /*d5110*/  HMMA.16816.F32 R8, R8, R2, R24 ;  /* 0x000000020808723c */ /* 0x004fe60000001818 */
[----:B------:R-:W2:Y:S04]  /*d5120*/  LDL.LU.64 R26, [R1+0x5dd8] ;  /* 0x005dd800011a7983 */ /* 0x000ea80000300a00 */
[----:B------:R-:W4:Y:S01]  /*d5130*/  LDL.LU.64 R24, [R1+0x5dd0] ;  /* 0x005dd00001187983 */ /* 0x000f220000300a00 */
        /* <DEDUP_REMOVED lines=12> */
[----:B----4-:R-:W-:Y:S06]  /*d5200*/  HMMA.16816.F32 R4, R12, R24, R4 ;  /* 0x000000180c04723c */ /* 0x010fec0000001804 */
[----:B------:R-:W-:-:S15]  /*d5210*/  IMAD.MOV.U32 R0, RZ, RZ, R25 ;  /* 0x000000ffff007224 */ /* 0x000fde00078e0019 */
[----:B------:R-:W-:-:S02]  /*d5220*/  NOP ;  /* 0x0000000000007918 */ /* 0x000fc40000000000 */
[----:B------:R0:W-:Y:S02]  /*d5230*/  STL.64 [R1+0x900], R4 ;  /* 0x0009000401007387 */ /* 0x0001e40000100a00 */
[----:B0-----:R-:W-:Y:S02]  /*d5240*/  IMAD.MOV.U32 R4, RZ, RZ, R24 ;  /* 0x000000ffff047224 */ /* 0x001fe400078e0018 */
[----:B--2---:R-:W-:Y:S01]  /*d5250*/  HMMA.16816.F32 R24, R12, R26, R20 ;  /* 0x0000001a0c18723c */ /* 0x004fe20000001814 */
[----:B------:R-:W-:Y:S04]  /*d5260*/  STL.64 [R1+0x908], R6 ;  /* 0x0009080601007387 */ /* 0x000fe80000100a00 */
[----:B------:R-:W2:Y:S04]  /*d5270*/  LDL.LU.64 R22, [R1+0x5dc8] ;  /* 0x005dc80001167983 */ /* 0x000ea80000300a00 */
[----:B------:R-:W2:-:S14]  /*d5280*/  LDL.LU.64 R20, [R1+0x5dc0] ;  /* 0x005dc00001147983 */ /* 0x000e9c0000300a00 */
        /* <DEDUP_REMOVED lines=46> */
[----:B0-----:R-:W4:Y:S04]  /*d5570*/  LDL.64 R26, [R1+0x20] ;  /* 0x00002000011a7983 */ /* 0x001f280000100a00 */
[----:B------:R-:W-:Y:S04]  /*d5580*/  STL.64 [R1+0xed0], R8 ;  /* 0x000ed00801007387 */ /* 0x000fe80000100a00 */
[----:B------:R-:W-:Y:S04]  /*d5590*/  STL.64 [R1+0xed8], R10 ;  /* 0x000ed80a01007387 */ /* 0x000fe80000100a00 */
[----:B------:R0:W-:Y:S02]  /*d55a0*/  STL.64 [R1+0x5c48], R24 ;  /* 0x005c481801007387 */ /* 0x0001e40000100a00 */
[----:B0-----:R-:W-:-:S02]  /*d55b0*/  IMAD.MOV.U32 R24, RZ, RZ, R4 ;  /* 0x000000ffff187224 */ /* 0x001fc400078e0004 */
        /* <DEDUP_REMOVED lines=61> */
[----:B---3--:R-:W-:-:S02]  /*d5990*/  IMAD R8, R8, 0x100, R16 ;  /* 0x0000010008087824 */ /* 0x008fc400078e0210 */
[----:B------:R-:W-:Y:S01]  /*d59a0*/  IMAD R9, R9, 0x100, R17 ;  /* 0x0000010009097824 */ /* 0x000fe200078e0211 */
        /* <DEDUP_REMOVED lines=48> */
[----:B------:R-:W-:Y:S04]  /*d5cb0*/  STL.64 [R1+0x830], R12 ;  /* 0x0008300c01007387 */ /* 0x000fe80000100a00 */
[----:B------:R2:W-:Y:S01]  /*d5cc0*/  STL.64 [R1+0x838], R14 ;  /* 0x0008380e01007387 */ /* 0x0005e20000100a00 */
[C---:B----4-:R-:W-:Y:S06]  /*d5cd0*/  HMMA.16816.F32 R4, R8.reuse, R24, R4 ;  /* 0x000000180804723c */ /* 0x050fec0000001804 */
[----:B--2---:R-:W-:-:S15]  /*d5ce0*/  HMMA.16816.F32 R12, R8, R26, R20 ;  /* 0x0000001a080c723c */ /* 0x004fde0000001814 */
        /* <DEDUP_REMOVED lines=20> */
[----:B0-----:R-:W4:Y:S04]  /*d5e30*/  LDL R22, [R1] ;  /* 0x0000000001167983 */ /* 0x001f280000100800 */
[----:B------:R-:W4:Y:S04]  /*d5e40*/  LDL R23, [R1+0x4] ;  /* 0x0000040001177983 */ /* 0x000f280000100800 */
[----:B--2---:R0:W-:Y:S01]  /*d5e50*/  STL.64 [R1+0x5c58], R20 ;  /* 0x005c581401007387 */ /* 0x0041e20000100a00 */
[----:B------:R-:W-:-:S03]  /*d5e60*/  IMAD.MOV.U32 R0, RZ, RZ, R27 ;  /* 0x000000ffff007224 */ /* 0x000fc600078e001b */
[----:B----4-:R1:W-:Y:S04]  /*d5e70*/  STL.64 [R1+0x5c78], R22 ;  /* 0x005c781601007387 */ /* 0x0103e80000100a00 */
[----:B------:R-:W2:Y:S04]  /*d5e80*/  LDL.LU R24, [R1+0x7c0] ;  /* 0x0007c00001187983 */ /* 0x000ea80000300800 */
[----:B------:R-:W2:Y:S04]  /*d5e90*/  LDL.LU R25, [R1+0x7c4] ;  /* 0x0007c40001197983 */ /* 0x000ea80000300800 */
[----:B------:R-:W4:Y:S04]  /*d5ea0*/  LDL.LU R26, [R1+0x7c8] ;  /* 0x0007c800011a7983 */ /* 0x000f280000300800 */
[----:B------:R-:W4:Y:S04]  /*d5eb0*/  LDL.LU R27, [R1+0x7cc] ;  /* 0x0007cc00011b7983 */ /* 0x000f280000300800 */
[----:B0-----:R-:W3:Y:S04]  /*d5ec0*/  LDL.LU R20, [R1+0x7e0] ;  /* 0x0007e00001147983 */ /* 0x001ee80000300800 */
[----:B------:R-:W3:Y:S04]  /*d5ed0*/  LDL.LU R21, [R1+0x7e4] ;  /* 0x0007e40001157983 */ /* 0x000ee80000300800 */
[----:B-1----:R-:W2:Y:S04]  /*d5ee0*/  LDL.LU R22, [R1+0x7e8] ;  /* 0x0007e80001167983 */ /* 0x002ea80000300800 */
[----:B------:R-:W2:Y:S04]  /*d5ef0*/  LDL.LU R23, [R1+0x7ec] ;  /* 0x0007ec0001177983 */ /* 0x000ea80000300800 */
[----:B--2---:R0:W-:Y:S04]  /*d5f00*/  STL.64 [R1+0x5c88], R22 ;  /* 0x005c881601007387 */ /* 0x0041e80000100a00 */
[----:B0-----:R-:W2:Y:S04]  /*d5f10*/  LDL R22, [R1+0x10] ;  /* 0x0000100001167983 */ /* 0x001ea80000100800 */
[----:B------:R-:W2:Y:S04]  /*d5f20*/  LDL R23, [R1+0x14] ;  /* 0x0000140001177983 */ /* 0x000ea80000100800 */
[----:B---3--:R0:W-:Y:S04]  /*d5f30*/  STL.64 [R1+0x5c80], R20 ;  /* 0x005c801401007387 */ /* 0x0081e80000100a00 */
[----:B0-----:R-:W3:Y:S04]  /*d5f40*/  LDL R20, [R1+0x18] ;  /* 0x0000180001147983 */ /* 0x001ee80000100800 */
[----:B------:R-:W3:Y:S04]  /*d5f50*/  LDL R21, [R1+0x1c] ;  /* 0x00001c0001157983 */ /* 0x000ee80000100800 */
[----:B--2---:R-:W-:Y:S04]  /*d5f60*/  STL.64 [R1+0x5ca0], R22 ;  /* 0x005ca01601007387 */ /* 0x004fe80000100a00 */
[----:B------:R-:W2:Y:S04]  /*d5f70*/  LDL.64 R14, [R1+0x8] ;  /* 0x00000800010e7983 */ /* 0x000ea80000100a00 */
[----:B----4-:R-:W-:Y:S04]  /*d5f80*/  STL.64 [R1+0x5c70], R26 ;  /* 0x005c701a01007387 */ /* 0x010fe80000100a00 */
        /* <DEDUP_REMOVED lines=40> */
[----:B------:R-:W-:Y:S04]  /*d6210*/  STL [R1+0x5bdc], R0 ;  /* 0x005bdc0001007387 */ /* 0x000fe80000100800 */
        /* <DEDUP_REMOVED lines=19> */
[----:B------:R-:W3:Y:S04]  /*d6350*/  LDL.LU R14, [R1+0x4fd4] ;  /* 0x004fd400010e7983 */ /* 0x000ee80000300800 */
        /* <DEDUP_REMOVED lines=14> */
[----:B------:R-:W2:Y:S04]  /*d6440*/  LDL.LU.64 R24, [R1+0x5c48] ;  /* 0x005c480001187983 */ /* 0x000ea80000300a00 */
[----:B------:R0:W-:Y:S04]  /*d6450*/  STL.64 [R1+0x5b60], R28 ;  /* 0x005b601c01007387 */ /* 0x0001e80000100a00 */
[----:B0-----:R-:W3:Y:S04]  /*d6460*/  LDL.LU R28, [R1+0x4fd8] ;  /* 0x004fd800011c7983 */ /* 0x001ee80000300800 */
[----:B------:R-:W3:Y:S01]  /*d6470*/  LDL.LU R29, [R1+0x4fe0] ;  /* 0x004fe000011d7983 */ /* 0x000ee20000300800 */
        /* <DEDUP_REMOVED lines=31> */
[----:B------:R0:W-:Y:S01]  /*d6670*/  STL.64 [R1+0x5b30], R20 ;  /* 0x005b301401007387 */ /* 0x0001e20000100a00 */
[----:B------:R-:W-:-:S02]  /*d6680*/  IMAD R12, R12, 0x100, R16 ;  /* 0x000001000c0c7824 */ /* 0x000fc400078e0210 */
[----:B------:R-:W-:Y:S01]  /*d6690*/  IMAD R13, R13, 0x100, R17 ;  /* 0x000001000d0d7824 */ /* 0x000fe200078e0211 */
        /* <DEDUP_REMOVED lines=23> */
[----:B------:R-:W2:Y:S02]  /*d6810*/  LDL.LU R19, [R1+0xccc] ;  /* 0x000ccc0001137983 */ /* 0x000ea40000300800 */
[----:B--2---:R-:W-:Y:S06]  /*d6820*/  HMMA.16816.F32 R16, R8, R6, R16 ;  /* 0x000000060810723c */ /* 0x004fec0000001810 */
[----:B------:R-:W-:Y:S04]  /*d6830*/  STL [R1+0x5af4], R6 ;  /* 0x005af40601007387 */ /* 0x000fe80000100800 */
[----:B------:R-:W-:-:S13]  /*d6840*/  STL [R1+0x5af0], R7 ;  /* 0x005af00701007387 */ /* 0x000fda0000100800 */
[----:B------:R-:W-:Y:S04]  /*d6850*/  STL.64 [R1+0xe50], R16 ;  /* 0x000e501001007387 */ /* 0x000fe80000100a00 */
[----:B------:R4:W-:Y:S04]  /*d6860*/  STL.64 [R1+0xe58], R18 ;  /* 0x000e581201007387 */ /* 0x0009e80000100a00 */
[----:B---3--:R-:W-:Y:S04]  /*d6870*/  STL [R1+0x5af8], R5 ;  /* 0x005af80501007387 */ /* 0x008fe80000100800 */
[----:B------:R0:W-:Y:S01]  /*d6880*/  STL [R1+0x5bd8], R4 ;  /* 0x005bd80401007387 */ /* 0x0001e20000100800 */
[C---:B----4-:R-:W-:Y:S06]  /*d6890*/  HMMA.16816.F32 R16, R8.reuse, R4, R20 ;  /* 0x000000040810723c */ /* 0x050fec0000001814 */
[----:B0-----:R-:W-:-:S15]  /*d68a0*/  HMMA.16816.F32 R4, R8, R2, R24 ;  /* 0x000000020804723c */ /* 0x001fde0000001818 */
        /* <DEDUP_REMOVED lines=22> */
[----:B0-----:R-:W3:Y:S01]  /*d6a10*/  LDL R22, [R1+0x8] ;  /* 0x0000080001167983 */ /* 0x001ee20000100800 */
[----:B------:R-:W-:-:S03]  /*d6a20*/  IMAD.MOV.U32 R23, RZ, RZ, R0 ;  /* 0x000000ffff177224 */ /* 0x000fc600078e0000 */
[----:B------:R-:W4:Y:S04]  /*d6a30*/  LDL.LU R0, [R1+0x5bdc] ;  /* 0x005bdc0001007983 */ /* 0x000f280000300800 */
[----:B------:R-:W4:Y:S04]  /*d6a40*/  LDL R10, [R1+0x18] ;  /* 0x00001800010a7983 */ /* 0x000f280000100800 */
[----:B------:R-:W4:Y:S04]  /*d6a50*/  LDL R11, [R1+0x1c] ;  /* 0x00001c00010b7983 */ /* 0x000f280000100800 */
[----:B--2---:R0:W-:Y:S04]  /*d6a60*/  STL.64 [R1+0x5b78], R20 ;  /* 0x005b781401007387 */ /* 0x0041e80000100a00 */
[----:B0-----:R-:W2:Y:S04]  /*d6a70*/  LDL.64 R20, [R1+0x10] ;  /* 0x0000100001147983 */ /* 0x001ea80000100a00 */
        /* <DEDUP_REMOVED lines=8> */
[----:B---3--:R0:W-:Y:S04]  /*d6b00*/  STL.64 [R1+0x5bc0], R22 ;  /* 0x005bc01601007387 */ /* 0x0081e80000100a00 */
[----:B0-----:R-:W3:Y:S04]  /*d6b10*/  LDL R22, [R1+0x20] ;  /* 0x0000200001167983 */ /* 0x001ee80000100800 */
[----:B--2---:R0:W-:Y:S04]  /*d6b20*/  STL.64 [R1+0x5bb8], R20 ;  /* 0x005bb81401007387 */ /* 0x0041e80000100a00 */
[----:B------:R-:W2:Y:S04]  /*d6b30*/  LDL.64 R28, [R1] ;  /* 0x00000000011c7983 */ /* 0x000ea80000100a00 */
[----:B------:R-:W4:Y:S04]  /*d6b40*/  LDL.LU R24, [R1+0x6e0] ;  /* 0x0006e00001187983 */ /* 0x000f280000300800 */
[----:B------:R-:W4:Y:S04]  /*d6b50*/  LDL.LU R25, [R1+0x6e4] ;  /* 0x0006e40001197983 */ /* 0x000f280000300800 */
[----:B------:R-:W3:Y:S04]  /*d6b60*/  LDL.LU R26, [R1+0x6e8] ;  /* 0x0006e800011a7983 */ /* 0x000ee80000300800 */
[----:B------:R-:W3:Y:S04]  /*d6b70*/  LDL.LU R27, [R1+0x6ec] ;  /* 0x0006ec00011b7983 */ /* 0x000ee80000300800 */
[----:B------:R-:W2:Y:S04]  /*d6b80*/  LDL.LU R4, [R1+0x740] ;  /* 0x0007400001047983 */ /* 0x000ea80000300800 */
[----:B------:R-:W2:Y:S04]  /*d6b90*/  LDL.LU R5, [R1+0x744] ;  /* 0x0007440001057983 */ /* 0x000ea80000300800 */
[----:B------:R-:W2:Y:S04]  /*d6ba0*/  LDL.LU R6, [R1+0x748] ;  /* 0x0007480001067983 */ /* 0x000ea80000300800 */
[----:B------:R-:W2:Y:S04]  /*d6bb0*/  LDL.LU R7, [R1+0x74c] ;  /* 0x00074c0001077983 */ /* 0x000ea80000300800 */
[----:B0-----:R-:W2:Y:S04]  /*d6bc0*/  LDL.64 R20, [R1+0x28] ;  /* 0x0000280001147983 */ /* 0x001ea80000100a00 */
        /* <DEDUP_REMOVED lines=26> */
[----:B--2---:R-:W-:Y:S01]  /*d6d70*/  HMMA.16816.F32 R4, R12, R20, R4 ;  /* 0x000000140c04723c */ /* 0x004fe20000001804 */
[----:B------:R-:W-:-:S05]  /*d6d80*/  IMAD.MOV.U32 R23, RZ, RZ, R0 ;  /* 0x000000ffff177224 */ /* 0x000fca00078e0000 */
[----:B------:R-:W-:Y:S01]  /*d6d90*/  IMAD.MOV.U32 R0, RZ, RZ, R21 ;  /* 0x000000ffff007224 */ /* 0x000fe200078e0015 */
        /* <DEDUP_REMOVED lines=8> */
[----:B------:R0:W-:Y:S04]  /*d6e20*/  STL.64 [R1+0x930], R4 ;  /* 0x0009300401007387 */ /* 0x0001e80000100a00 */
[----:B------:R1:W-:Y:S04]  /*d6e30*/  STL.64 [R1+0x938], R6 ;  /* 0x0009380601007387 */ /* 0x0003e80000100a00 */
[----:B0-----:R-:W4:Y:S01]  /*d6e40*/  LDL.LU R4, [R1+0x5bd8] ;  /* 0x005bd80001047983 */ /* 0x001f220000300800 */
[----:B-1----:R-:W-:-:S02]  /*d6e50*/  IMAD.MOV.U32 R7, RZ, RZ, R20 ;  /* 0x000000ffff077224 */ /* 0x002fc400078e0014 */
[----:B------:R-:W-:Y:S01]  /*d6e60*/  HMMA.16816.F32 R20, R12, R22, R24 ;  /* 0x000000160c14723c */ /* 0x000fe20000001818 */
[----:B------:R-:W2:Y:S04]  /*d6e70*/  LDL.LU.64 R26, [R1+0x5bd0] ;  /* 0x005bd000011a7983 */ /* 0x000ea80000300a00 */
[----:B------:R-:W2:-:S15]  /*d6e80*/  LDL.LU.64 R24, [R1+0x5bc8] ;  /* 0x005bc80001187983 */ /* 0x000e9e0000300a00 */
        /* <DEDUP_REMOVED lines=18> */
[----:B------:R-:W-:-:S05]  /*d6fb0*/  IMAD.MOV.U32 R10, RZ, RZ, R21 ;  /* 0x000000ffff0a7224 */ /* 0x000fca00078e0015 */
[----:B------:R-:W-:Y:S04]  /*d6fc0*/  STL.64 [R1+0x5b08], R10 ;  /* 0x005b080a01007387 */ /* 0x000fe80000100a00 */
[----:B------:R0:W-:Y:S04]  /*d6fd0*/  STL.64 [R1+0x5b00], R8 ;  /* 0x005b000801007387 */ /* 0x0001e80000100a00 */
[----:B0-----:R-:W2:Y:S04]  /*d6fe0*/  LDL.LU R8, [R1+0x690] ;  /* 0x0006900001087983 */ /* 0x001ea80000300800 */
[----:B------:R-:W2:Y:S04]  /*d6ff0*/  LDL.LU R9, [R1+0x694] ;  /* 0x0006940001097983 */ /* 0x000ea80000300800 */
[----:B------:R-:W2:Y:S04]  /*d7000*/  LDL.LU R10, [R1+0x698] ;  /* 0x00069800010a7983 */ /* 0x000ea80000300800 */
[----:B------:R-:W2:Y:S01]  /*d7010*/  LDL.LU R11, [R1+0x69c] ;  /* 0x00069c00010b7983 */ /* 0x000ea20000300800 */
[----:B---3--:R-:W-:Y:S03]  /*d7020*/  HMMA.16816.F32 R20, R12, R22, R24 ;  /* 0x000000160c14723c */ /* 0x008fe60000001818 */
[----:B------:R-:W3:Y:S04]  /*d7030*/  LDL.LU.64 R26, [R1+0x5b90] ;  /* 0x005b9000011a7983 */ /* 0x000ee80000300a00 */
[----:B------:R-:W3:-:S15]  /*d7040*/  LDL.LU.64 R24, [R1+0x5b88] ;  /* 0x005b880001187983 */ /* 0x000ede0000300a00 */
[----:B------:R-:W-:-:S01]  /*d7050*/  NOP ;  /* 0x0000000000007918 */ /* 0x000fc20000000000 */
[----:B------:R-:W-:Y:S04]  /*d7060*/  STL.64 [R1+0x970], R20 ;  /* 0x0009701401007387 */ /* 0x000fe80000100a00 */
[----:B------:R0:W-:Y:S04]  /*d7070*/  STL.64 [R1+0x978], R22 ;  /* 0x0009781601007387 */ /* 0x0001e80000100a00 */
[----:B0-----:R-:W4:Y:S04]  /*d7080*/  LDL.LU.64 R22, [R1+0x5b80] ;  /* 0x005b800001167983 */ /* 0x001f280000300a00 */
[----:B------:R-:W4:Y:S01]  /*d7090*/  LDL.LU.64 R20, [R1+0x5b78] ;  /* 0x005b780001147983 */ /* 0x000f220000300a00 */
[----:B------:R-:W-:-:S02]  /*d70a0*/  IMAD.MOV.U32 R5, RZ, RZ, R28 ;  /* 0x000000ffff057224 */ /* 0x000fc400078e001c */
[----:B------:R-:W-:Y:S01]  /*d70b0*/  IMAD.MOV.U32 R6, RZ, RZ, R29 ;  /* 0x000000ffff067224 */ /* 0x000fe200078e001d */
[----:B----4-:R-:W-:-:S15]  /*d70c0*/  HMMA.16816.F32 R20, R12, R28, R20 ;  /* 0x0000001c0c14723c */ /* 0x010fde0000001814 */
[----:B------:R-:W-:-:S08]  /*d70d0*/  NOP ;  /* 0x0000000000007918 */ /* 0x000fd00000000000 */
[----:B------:R-:W-:Y:S04]  /*d70e0*/  STL.64 [R1+0x980], R20 ;  /* 0x0009801401007387 */ /* 0x000fe80000100a00 */
[----:B------:R0:W-:Y:S04]  /*d70f0*/  STL.64 [R1+0x988], R22 ;  /* 0x0009881601007387 */ /* 0x0001e80000100a00 */
[----:B0-----:R-:W4:Y:S04]  /*d7100*/  LDL.LU.64 R22, [R1+0x5b70] ;  /* 0x005b700001167983 */ /* 0x001f280000300a00 */
[----:B------:R-:W4:Y:S04]  /*d7110*/  LDL.LU.64 R20, [R1+0x5b68] ;  /* 0x005b680001147983 */ /* 0x000f280000300a00 */
        /* <DEDUP_REMOVED lines=46> */
[----:B------:R-:W4:Y:S01]  /*d7400*/  LDL.LU.64 R8, [R1+0x5b00] ;  /* 0x005b000001087983 */ /* 0x000f220000300a00 */
[----:B---3--:R-:W-:Y:S03]  /*d7410*/  HMMA.16816.F32 R24, R12, R16, R24 ;  /* 0x000000100c18723c */ /* 0x008fe60000001818 */
[----:B------:R-:W3:-:S15]  /*d7420*/  LDL.LU R20, [R1+0x5e0] ;  /* 0x0005e00001147983 */ /* 0x000ede0000300800 */
[----:B------:R-:W-:-:S05]  /*d7430*/  NOP ;  /* 0x0000000000007918 */ /* 0x000fca0000000000 */
[----:B------:R0:W-:Y:S04]  /*d7440*/  STL.64 [R1+0xa20], R24 ;  /* 0x000a201801007387 */ /* 0x0001e80000100a00 */
[----:B------:R1:W-:Y:S04]  /*d7450*/  STL.64 [R1+0xa28], R26 ;  /* 0x000a281a01007387 */ /* 0x0003e80000100a00 */
[----:B------:R-:W3:Y:S01]  /*d7460*/  LDL.LU R21, [R1+0x5e4] ;  /* 0x0005e40001157983 */ /* 0x000ee20000300800 */
[----:B----4-:R-:W-:Y:S02]  /*d7470*/  IMAD R8, R8, 0x100, R22 ;  /* 0x0000010008087824 */ /* 0x010fe400078e0216 */
[----:B------:R-:W-:Y:S01]  /*d7480*/  IMAD R9, R9, 0x100, R23 ;  /* 0x0000010009097824 */ /* 0x000fe200078e0217 */
[----:B------:R-:W4:Y:S04]  /*d7490*/  LDL.LU R22, [R1+0x5e8] ;  /* 0x0005e80001167983 */ /* 0x000f280000300800 */
[----:B------:R-:W4:Y:S04]  /*d74a0*/  LDL.LU R23, [R1+0x5ec] ;  /* 0x0005ec0001177983 */ /* 0x000f280000300800 */
[----:B0-----:R-:W2:Y:S04]  /*d74b0*/  LDL.LU R24, [R1+0x600] ;  /* 0x0006000001187983 */ /* 0x001ea80000300800 */
[----:B------:R-:W2:Y:S04]  /*d74c0*/  LDL.LU R25, [R1+0x604] ;  /* 0x0006040001197983 */ /* 0x000ea80000300800 */
[----:B-1----:R-:W3:Y:S04]  /*d74d0*/  LDL.LU R26, [R1+0x608] ;  /* 0x00060800011a7983 */ /* 0x002ee80000300800 */
[----:B------:R-:W3:Y:S04]  /*d74e0*/  LDL.LU R27, [R1+0x60c] ;  /* 0x00060c00011b7983 */ /* 0x000ee80000300800 */
[----:B---3--:R0:W-:Y:S02]  /*d74f0*/  STL.64 [R1+0x5a50], R26 ;  /* 0x005a501a01007387 */ /* 0x0081e40000100a00 */
[----:B0-----:R-:W-:-:S02]  /*d7500*/  IMAD.MOV.U32 R26, RZ, RZ, R5 ;  /* 0x000000ffff1a7224 */ /* 0x001fc400078e0005 */
[----:B------:R-:W-:Y:S01]  /*d7510*/  IMAD.MOV.U32 R27, RZ, RZ, R6 ;  /* 0x000000ffff1b7224 */ /* 0x000fe200078e0006 */
[----:B------:R-:W3:Y:S04]  /*d7520*/  LDL.LU R5, [R1+0x5af8] ;  /* 0x005af80001057983 */ /* 0x000ee80000300800 */
[----:B------:R-:W3:Y:S04]  /*d7530*/  LDL.LU R6, [R1+0x5af4] ;  /* 0x005af40001067983 */ /* 0x000ee80000300800 */
[----:B--2---:R-:W-:Y:S04]  /*d7540*/  STL.64 [R1+0x5a48], R24 ;  /* 0x005a481801007387 */ /* 0x004fe80000100a00 */
[----:B----4-:R-:W-:Y:S04]  /*d7550*/  STL.64 [R1+0x5a30], R22 ;  /* 0x005a301601007387 */ /* 0x010fe80000100a00 */
[----:B------:R0:W-:Y:S04]  /*d7560*/  STL.64 [R1+0x5a28], R20 ;  /* 0x005a281401007387 */ /* 0x0001e80000100a00 */
[----:B0-----:R-:W2:Y:S04]  /*d7570*/  LDL.LU R20, [R1+0x5f0] ;  /* 0x0005f00001147983 */ /* 0x001ea80000300800 */
[----:B------:R-:W2:Y:S04]  /*d7580*/  LDL.LU R21, [R1+0x5f4] ;  /* 0x0005f40001157983 */ /* 0x000ea80000300800 */
[----:B------:R-:W4:Y:S04]  /*d7590*/  LDL.LU R22, [R1+0x5f8] ;  /* 0x0005f80001167983 */ /* 0x000f280000300800 */
[----:B------:R-:W4:Y:S04]  /*d75a0*/  LDL.LU R23, [R1+0x5fc] ;  /* 0x0005fc0001177983 */ /* 0x000f280000300800 */
[----:B------:R-:W3:Y:S04]  /*d75b0*/  LDL.64 R24, [R1+0x8] ;  /* 0x0000080001187983 */ /* 0x000ee80000100a00 */
[----:B------:R-:W-:Y:S04]  /*d75c0*/  STL.64 [R1+0x5a80], R26 ;  /* 0x005a801a01007387 */ /* 0x000fe80000100a00 */
[----:B---3--:R-:W-:Y:S04]  /*d75d0*/  STL.64 [R1+0x5a78], R24 ;  /* 0x005a781801007387 */ /* 0x008fe80000100a00 */
[----:B----4-:R-:W-:Y:S04]  /*d75e0*/  STL.64 [R1+0x5a60], R22 ;  /* 0x005a601601007387 */ /* 0x010fe80000100a00 */
        /* <DEDUP_REMOVED lines=8> */
[----:B------:R0:W-:Y:S02]  /*d7670*/  STL.64 [R1+0x5ab0], R26 ;  /* 0x005ab01a01007387 */ /* 0x0001e40000100a00 */
[----:B0-----:R-:W-:Y:S02]  /*d7680*/  IMAD.MOV.U32 R26, RZ, RZ, R7 ;  /* 0x000000ffff1a7224 */ /* 0x001fe400078e0007 */
[----:B------:R-:W-:Y:S01]  /*d7690*/  IMAD.MOV.U32 R27, RZ, RZ, R0 ;  /* 0x000000ffff1b7224 */ /* 0x000fe200078e0000 */
[----:B----4-:R-:W-:Y:S04]  /*d76a0*/  STL.64 [R1+0x5aa8], R24 ;  /* 0x005aa81801007387 */ /* 0x010fe80000100a00 */
[----:B---3--:R-:W-:Y:S04]  /*d76b0*/  STL.64 [R1+0x5a70], R22 ;  /* 0x005a701601007387 */ /* 0x008fe80000100a00 */
[----:B--2---:R0:W-:Y:S04]  /*d76c0*/  STL.64 [R1+0x5a68], R20 ;  /* 0x005a681401007387 */ /* 0x0041e80000100a00 */
[----:B0-----:R-:W2:Y:S04]  /*d76d0*/  LDL.LU R20, [R1+0x620] ;  /* 0x0006200001147983 */ /* 0x001ea80000300800 */
[----:B------:R-:W2:Y:S04]  /*d76e0*/  LDL.LU R21, [R1+0x624] ;  /* 0x0006240001157983 */ /* 0x000ea80000300800 */
[----:B------:R-:W3:Y:S04]  /*d76f0*/  LDL.LU R22, [R1+0x628] ;  /* 0x0006280001167983 */ /* 0x000ee80000300800 */
[----:B------:R-:W3:Y:S04]  /*d7700*/  LDL.LU R23, [R1+0x62c] ;  /* 0x00062c0001177983 */ /* 0x000ee80000300800 */
[----:B------:R0:W-:Y:S04]  /*d7710*/  STL.64 [R1+0x5ac8], R26 ;  /* 0x005ac81a01007387 */ /* 0x0001e80000100a00 */
[----:B------:R-:W4:Y:S04]  /*d7720*/  LDL.LU R24, [R1+0x670] ;  /* 0x0006700001187983 */ /* 0x000f280000300800 */
[----:B------:R-:W4:Y:S04]  /*d7730*/  LDL.LU R25, [R1+0x674] ;  /* 0x0006740001197983 */ /* 0x000f280000300800 */
[----:B0-----:R-:W2:Y:S04]  /*d7740*/  LDL.LU R26, [R1+0x678] ;  /* 0x00067800011a7983 */ /* 0x001ea80000300800 */
[----:B------:R-:W2:Y:S04]  /*d7750*/  LDL.LU R27, [R1+0x67c] ;  /* 0x00067c00011b7983 */ /* 0x000ea80000300800 */
        /* <DEDUP_REMOVED lines=28> */
[----:B------:R-:W-:-:S03]  /*d7920*/  IMAD R10, R10, 0x100, R7 ;  /* 0x000001000a0a7824 */ /* 0x000fc600078e0207 */
[----:B----4-:R-:W-:Y:S04]  /*d7930*/  STL.64 [R1+0x5ac0], R22 ;  /* 0x005ac01601007387 */ /* 0x010fe80000100a00 */
[----:B---3--:R0:W-:Y:S04]  /*d7940*/  STL.64 [R1+0x5ab8], R20 ;  /* 0x005ab81401007387 */ /* 0x0081e80000100a00 */
[----:B0-----:R-:W3:Y:S04]  /*d7950*/  LDL.LU R20, [R1+0x660] ;  /* 0x0006600001147983 */ /* 0x001ee80000300800 */
[----:B------:R-:W3:Y:S04]  /*d7960*/  LDL.LU R21, [R1+0x664] ;  /* 0x0006640001157983 */ /* 0x000ee80000300800 */
[----:B------:R-:W3:Y:S04]  /*d7970*/  LDL.LU R22, [R1+0x668] ;  /* 0x0006680001167983 */ /* 0x000ee80000300800 */
[----:B------:R-:W3:Y:S04]  /*d7980*/  LDL.LU R23, [R1+0x66c] ;  /* 0x00066c0001177983 */ /* 0x000ee80000300800 */
[----:B------:R-:W-:Y:S04]  /*d7990*/  STL [R1+0x5a04], R16 ;  /* 0x005a041001007387 */ /* 0x000fe80000100800 */
[----:B------:R0:W-:Y:S04]  /*d79a0*/  STL [R1+0x5a00], R17 ;  /* 0x005a001101007387 */ /* 0x0001e80000100800 */
[----:B0-----:R-:W4:Y:S04]  /*d79b0*/  LDL.64 R16, [R1+0x20] ;  /* 0x0000200001107983 */ /* 0x001f280000100a00 */
        /* <DEDUP_REMOVED lines=20> */
[----:B------:R-:W3:Y:S01]  /*d7b00*/  LDL.LU.64 R26, [R1+0x5ac8] ;  /* 0x005ac800011a7983 */ /* 0x000ee20000300a00 */
[----:B------:R-:W-:Y:S01]  /*d7b10*/  IMAD R11, R0, 0x100, R11 ;  /* 0x00000100000b7824 */ /* 0x000fe200078e020b */
[----:B------:R-:W-:-:S02]  /*d7b20*/  F2FP.F16.E4M3.UNPACK_B R8, R8 ;  /* 0x00000008ff08723e */ /* 0x000fc400020006ff */
[----:B------:R-:W-:Y:S02]  /*d7b30*/  F2FP.F16.E4M3.UNPACK_B R9, R9 ;  /* 0x00000009ff09723e */ /* 0x000fe400020006ff */
[----:B------:R-:W-:Y:S02]  /*d7b40*/  F2FP.F16.E4M3.UNPACK_B R10, R10 ;  /* 0x0000000aff0a723e */ /* 0x000fe400020006ff */
[----:B------:R-:W-:-:S12]  /*d7b50*/  F2FP.F16.E4M3.UNPACK_B R11, R11 ;  /* 0x0000000bff0b723e */ /* 0x000fd800020006ff */
[----:B------:R0:W-:Y:S04]  /*d7b60*/  STL.64 [R1+0x780], R12 ;  /* 0x0007800c01007387 */ /* 0x0001e80000100a00 */
[----:B------:R1:W-:Y:S04]  /*d7b70*/  STL.64 [R1+0x788], R14 ;  /* 0x0007880e01007387 */ /* 0x0003e80000100a00 */
[----:B0-----:R-:W2:Y:S04]  /*d7b80*/  LDL.LU R12, [R1+0x5c0] ;  /* 0x0005c000010c7983 */ /* 0x001ea80000300800 */
[----:B------:R-:W2:Y:S04]  /*d7b90*/  LDL.LU R13, [R1+0x5c4] ;  /* 0x0005c400010d7983 */ /* 0x000ea80000300800 */
[----:B-1----:R-:W2:Y:S04]  /*d7ba0*/  LDL.LU R14, [R1+0x5c8] ;  /* 0x0005c800010e7983 */ /* 0x002ea80000300800 */
[----:B------:R-:W2:Y:S01]  /*d7bb0*/  LDL.LU R15, [R1+0x5cc] ;  /* 0x0005cc00010f7983 */ /* 0x000ea20000300800 */
[----:B---3--:R-:W-:Y:S03]  /*d7bc0*/  HMMA.16816.F32 R24, R8, R26, R20 ;  /* 0x0000001a0818723c */ /* 0x008fe60000001814 */
[----:B------:R-:W3:Y:S04]  /*d7bd0*/  LDL.LU.64 R22, [R1+0x5ac0] ;  /* 0x005ac00001167983 */ /* 0x000ee80000300a00 */
[----:B------:R-:W3:-:S15]  /*d7be0*/  LDL.LU.64 R20, [R1+0x5ab8] ;  /* 0x005ab80001147983 */ /* 0x000ede0000300a00 */
[----:B------:R-:W-:-:S01]  /*d7bf0*/  NOP ;  /* 0x0000000000007918 */ /* 0x000fc20000000000 */
[----:B------:R-:W-:Y:S04]  /*d7c00*/  STL.64 [R1+0xa30], R24 ;  /* 0x000a301801007387 */ /* 0x000fe80000100a00 */
[----:B------:R0:W-:Y:S04]  /*d7c10*/  STL.64 [R1+0xa38], R26 ;  /* 0x000a381a01007387 */ /* 0x0001e80000100a00 */
[----:B0-----:R-:W2:Y:S04]  /*d7c20*/  LDL.LU.64 R26, [R1+0x5ab0] ;  /* 0x005ab000011a7983 */ /* 0x001ea80000300a00 */
[----:B------:R-:W3:Y:S01]  /*d7c30*/  LDL.LU.64 R24, [R1+0x5aa8] ;  /* 0x005aa80001187983 */ /* 0x000ee20000300a00 */
[----:B----4-:R-:W-:-:S15]  /*d7c40*/  HMMA.16816.F32 R4, R8, R16, R4 ;  /* 0x000000100804723c */ /* 0x010fde0000001804 */
[----:B------:R-:W-:-:S08]  /*d7c50*/  NOP ;  /* 0x0000000000007918 */ /* 0x000fd00000000000 */
[----:B------:R-:W-:Y:S04]  /*d7c60*/  STL.64 [R1+0xa40], R4 ;  /* 0x000a400401007387 */ /* 0x000fe80000100a00 */
[----:B------:R-:W-:Y:S01]  /*d7c70*/  STL.64 [R1+0xa48], R6 ;  /* 0x000a480601007387 */ /* 0x000fe20000100a00 */
        /* <DEDUP_REMOVED lines=57> */
[----:B------:R-:W2:Y:S04]  /*d8010*/  LDL.LU R27, [R1+0x54c] ;  /* 0x00054c00011b7983 */ /* 0x000ea80000300800 */
[----:B--2---:R0:W-:Y:S04]  /*d8020*/  STL.64 [R1+0x5988], R26 ;  /* 0x0059881a01007387 */ /* 0x0041e80000100a00 */
[----:B----4-:R1:W-:Y:S01]  /*d8030*/  STL.64 [R1+0x5980], R24 ;  /* 0x0059801801007387 */ /* 0x0103e20000100a00 */
[----:B0-----:R-:W-:-:S02]  /*d8040*/  IMAD.MOV.U32 R26, RZ, RZ, R6 ;  /* 0x000000ffff1a7224 */ /* 0x001fc400078e0006 */
[----:B------:R-:W-:-:S05]  /*d8050*/  IMAD.MOV.U32 R27, RZ, RZ, R5 ;  /* 0x000000ffff1b7224 */ /* 0x000fca00078e0005 */
[----:B------:R0:W-:Y:S04]  /*d8060*/  STL.64 [R1+0x5998], R26 ;  /* 0x0059981a01007387 */ /* 0x0001e80000100a00 */
[----:B-1----:R-:W2:Y:S04]  /*d8070*/  LDL.LU R24, [R1+0x5d0] ;  /* 0x0005d00001187983 */ /* 0x002ea80000300800 */
[----:B------:R-:W2:Y:S04]  /*d8080*/  LDL.LU R25, [R1+0x5d4] ;  /* 0x0005d40001197983 */ /* 0x000ea80000300800 */
[----:B0-----:R-:W2:Y:S04]  /*d8090*/  LDL.LU R26, [R1+0x5d8] ;  /* 0x0005d800011a7983 */ /* 0x001ea80000300800 */
[----:B------:R-:W2:Y:S01]  /*d80a0*/  LDL.LU R27, [R1+0x5dc] ;  /* 0x0005dc00011b7983 */ /* 0x000ea20000300800 */
[C---:B---3--:R-:W-:Y:S06]  /*d80b0*/  HMMA.16816.F32 R12, R8.reuse, R20, R12 ;  /* 0x00000014080c723c */ /* 0x048fec000000180c */
[----:B--2---:R-:W-:-:S15]  /*d80c0*/  HMMA.16816.F32 R24, R8, R22, R24 ;  /* 0x000000160818723c */ /* 0x004fde0000001818 */
[----:B------:R-:W-:-:S08]  /*d80d0*/  NOP ;  /* 0x0000000000007918 */ /* 0x000fd00000000000 */
[----:B------:R-:W-:Y:S04]  /*d80e0*/  STL.64 [R1+0xe10], R24 ;  /* 0x000e101801007387 */ /* 0x000fe80000100a00 */
[----:B------:R0:W-:Y:S04]  /*d80f0*/  STL.64 [R1+0xe18], R26 ;  /* 0x000e181a01007387 */ /* 0x0001e80000100a00 */
[----:B------:R-:W-:Y:S04]  /*d8100*/  STL.64 [R1+0xb20], R12 ;  /* 0x000b200c01007387 */ /* 0x000fe80000100a00 */
[----:B------:R-:W-:Y:S04]  /*d8110*/  STL.64 [R1+0xb28], R14 ;  /* 0x000b280e01007387 */ /* 0x000fe80000100a00 */
[----:B0-----:R-:W2:Y:S01]  /*d8120*/  LDL.64 R26, [R1+0x28] ;  /* 0x00002800011a7983 */ /* 0x001ea20000100a00 */
[----:B------:R-:W-:-:S02]  /*d8130*/  IMAD.MOV.U32 R0, RZ, RZ, R17 ;  /* 0x000000ffff007224 */ /* 0x000fc400078e0011 */
[----:B------:R-:W-:Y:S02]  /*d8140*/  IMAD.MOV.U32 R24, RZ, RZ, R4 ;  /* 0x000000ffff187224 */ /* 0x000fe400078e0004 */
[----:B------:R-:W-:Y:S01]  /*d8150*/  IMAD.MOV.U32 R25, RZ, RZ, R0 ;  /* 0x000000ffff197224 */ /* 0x000fe200078e0000 */
        /* <DEDUP_REMOVED lines=17> */
[----:B------:R-:W-:-:S03]  /*d8270*/  IMAD.MOV.U32 R28, RZ, RZ, R16 ;  /* 0x000000ffff1c7224 */ /* 0x000fc600078e0010 */
        /* <DEDUP_REMOVED lines=17> */
[----:B------:R-:W3:Y:S04]  /*d8390*/  LDL.LU R26, [R1+0xc88] ;  /* 0x000c8800011a7983 */ /* 0x000ee80000300800 */
[----:B------:R-:W3:Y:S04]  /*d83a0*/  LDL.LU R27, [R1+0xc8c] ;  /* 0x000c8c00011b7983 */ /* 0x000ee80000300800 */
[----:B------:R0:W-:Y:S04]  /*d83b0*/  STL.64 [R1+0x5940], R22 ;  /* 0x0059401601007387 */ /* 0x0001e80000100a00 */
[----:B0-----:R-:W2:Y:S04]  /*d83c0*/  LDL.64 R22, [R1+0x10] ;  /* 0x0000100001167983 */ /* 0x001ea80000100a00 */
[----:B------:R0:W-:Y:S04]  /*d83d0*/  STL.64 [R1+0x5938], R20 ;  /* 0x0059381401007387 */ /* 0x0001e80000100a00 */
[----:B--2---:R1:W-:Y:S04]  /*d83e0*/  STL.64 [R1+0x5990], R22 ;  /* 0x0059901601007387 */ /* 0x0043e80000100a00 */
[----:B0-----:R-:W2:Y:S04]  /*d83f0*/  LDL.LU R20, [R1+0x560] ;  /* 0x0005600001147983 */ /* 0x001ea80000300800 */
[----:B------:R-:W2:Y:S04]  /*d8400*/  LDL.LU R21, [R1+0x564] ;  /* 0x0005640001157983 */ /* 0x000ea80000300800 */
[----:B-1----:R-:W4:Y:S04]  /*d8410*/  LDL.LU R22, [R1+0x568] ;  /* 0x0005680001167983 */ /* 0x002f280000300800 */
[----:B------:R-:W4:Y:S01]  /*d8420*/  LDL.LU R23, [R1+0x56c] ;  /* 0x00056c0001177983 */ /* 0x000f220000300800 */
[----:B------:R-:W-:Y:S03]  /*d8430*/  HMMA.16816.F32 R4, R8, R18, R4 ;  /* 0x000000120804723c */ /* 0x000fe60000001804 */
[----:B----4-:R-:W-:Y:S04]  /*d8440*/  STL.64 [R1+0x59a8], R22 ;  /* 0x0059a81601007387 */ /* 0x010fe80000100a00 */
[----:B--2---:R0:W-:Y:S04]  /*d8450*/  STL.64 [R1+0x59a0], R20 ;  /* 0x0059a01401007387 */ /* 0x0041e80000100a00 */
[----:B0-----:R-:W2:Y:S04]  /*d8460*/  LDL.LU R20, [R1+0x570] ;  /* 0x0005700001147983 */ /* 0x001ea80000300800 */
[----:B------:R-:W2:Y:S04]  /*d8470*/  LDL.LU R21, [R1+0x574] ;  /* 0x0005740001157983 */ /* 0x000ea80000300800 */
[----:B------:R-:W4:Y:S04]  /*d8480*/  LDL.LU R22, [R1+0x578] ;  /* 0x0005780001167983 */ /* 0x000f280000300800 */
[----:B------:R-:W4:Y:S01]  /*d8490*/  LDL.LU R23, [R1+0x57c] ;  /* 0x00057c0001177983 */ /* 0x000f220000300800 */
[----:B------:R-:W-:-:S02]  /*d84a0*/  IMAD R12, R12, 0x100, R16 ;  /* 0x000001000c0c7824 */ /* 0x000fc400078e0210 */
[----:B------:R-:W-:Y:S01]  /*d84b0*/  IMAD R13, R13, 0x100, R17 ;  /* 0x000001000d0d7824 */ /* 0x000fe200078e0211 */
        /* <DEDUP_REMOVED lines=16> */
[----:B0-----:R-:W3:Y:S04]  /*d85c0*/  LDL.LU.64 R6, [R1+0x59f8] ;  /* 0x0059f80001067983 */ /* 0x001ee80000300a00 */
[----:B------:R-:W4:Y:S04]  /*d85d0*/  LDL.LU.64 R4, [R1+0x59f0] ;  /* 0x0059f00001047983 */ /* 0x000f280000300a00 */
[----:B------:R0:W-:Y:S04]  /*d85e0*/  STL [R1+0x5904], R16 ;  /* 0x0059041001007387 */ /* 0x0001e80000100800 */
[----:B0-----:R-:W2:Y:S04]  /*d85f0*/  LDL.LU R16, [R1+0x5018] ;  /* 0x0050180001107983 */ /* 0x001ea80000300800 */
[----:B------:R-:W-:Y:S01]  /*d8600*/  STL [R1+0x5900], R17 ;  /* 0x0059001101007387 */ /* 0x000fe20000100800 */
        /* <DEDUP_REMOVED lines=21> */
[----:B------:R-:W-:-:S03]  /*d8760*/  F2FP.F16.E4M3.UNPACK_B R15, R15 ;  /* 0x0000000fff0f723e */ /* 0x000fc600020006ff */
[----:B------:R-:W3:-:S15]  /*d8770*/  LDL.LU.64 R24, [R1+0x59c0] ;  /* 0x0059c00001187983 */ /* 0x000ede0000300a00 */
[----:B------:R-:W-:-:S03]  /*d8780*/  NOP ;  /* 0x0000000000007918 */ /* 0x000fc60000000000 */
        /* <DEDUP_REMOVED lines=10> */
[----:B0-----:R-:W3:Y:S04]  /*d8830*/  LDL.LU.64 R22, [R1+0x59b8] ;  /* 0x0059b80001167983 */ /* 0x001ee80000300a00 */
[----:B------:R-:W3:Y:S01]  /*d8840*/  LDL.LU.64 R20, [R1+0x59b0] ;  /* 0x0059b00001147983 */ /* 0x000ee20000300a00 */
[----:B------:R-:W-:-:S05]  /*d8850*/  IMAD.MOV.U32 R0, RZ, RZ, R27 ;  /* 0x000000ffff007224 */ /* 0x000fca00078e001b */
[----:B------:R-:W-:Y:S01]  /*d8860*/  STL [R1+0x58e0], R0 ;  /* 0x0058e00001007387 */ /* 0x000fe20000100800 */
[----:B---3--:R-:W-:Y:S03]  /*d8870*/  HMMA.16816.F32 R24, R12, R24, R20 ;  /* 0x000000180c18723c */ /* 0x008fe60000001814 */
[----:B------:R-:W2:Y:S04]  /*d8880*/  LDL.LU.64 R22, [R1+0x59a8] ;  /* 0x0059a80001167983 */ /* 0x000ea80000300a00 */
[----:B------:R-:W2:-:S15]  /*d8890*/  LDL.LU.64 R20, [R1+0x59a0] ;  /* 0x0059a00001147983 */ /* 0x000e9e0000300a00 */
[----:B------:R-:W-:-:S01]  /*d88a0*/  NOP ;  /* 0x0000000000007918 */ /* 0x000fc20000000000 */
[----:B------:R-:W-:Y:S04]  /*d88b0*/  STL.64 [R1+0xb50], R24 ;  /* 0x000b501801007387 */ /* 0x000fe80000100a00 */
[----:B------:R0:W-:Y:S04]  /*d88c0*/  STL.64 [R1+0xb58], R26 ;  /* 0x000b581a01007387 */ /* 0x0001e80000100a00 */
[----:B0-----:R-:W2:Y:S02]  /*d88d0*/  LDL.LU.64 R26, [R1+0x5998] ;  /* 0x00599800011a7983 */ /* 0x001ea40000300a00 */
[----:B--2---:R-:W-:Y:S02]  /*d88e0*/  HMMA.16816.F32 R24, R12, R26, R20 ;  /* 0x0000001a0c18723c */ /* 0x004fe40000001814 */
[----:B------:R-:W4:-:S15]  /*d88f0*/  LDL.LU.64 R22, [R1+0x5990] ;  /* 0x0059900001167983 */ /* 0x000f1e0000300a00 */
[----:B------:R-:W-:-:S06]  /*d8900*/  NOP ;  /* 0x0000000000007918 */ /* 0x000fcc0000000000 */
[----:B------:R-:W-:Y:S04]  /*d8910*/  STL.64 [R1+0xb60], R24 ;  /* 0x000b601801007387 */ /* 0x000fe80000100a00 */
[----:B------:R0:W-:Y:S04]  /*d8920*/  STL.64 [R1+0xb68], R26 ;  /* 0x000b681a01007387 */ /* 0x0001e80000100a00 */
[----:B0-----:R-:W2:Y:S04]  /*d8930*/  LDL.LU.64 R26, [R1+0x5988] ;  /* 0x00598800011a7983 */ /* 0x001ea80000300a00 */
[----:B------:R-:W2:Y:S01]  /*d8940*/  LDL.LU.64 R24, [R1+0x5980] ;  /* 0x0059800001187983 */ /* 0x000ea20000300a00 */
[----:B----4-:R-:W-:Y:S06]  /*d8950*/  HMMA.16816.F32 R8, R12, R22, R8 ;  /* 0x000000160c08723c */ /* 0x010fec0000001808 */
        /* <DEDUP_REMOVED lines=137> */
[----:B------:R-:W-:Y:S04]  /*d91f0*/  STL [R1+0x57ec], R6 ;  /* 0x0057ec0601007387 */ /* 0x000fe80000100800 */
[----:B------:R-:W-:-:S13]  /*d9200*/  STL [R1+0x57e8], R7 ;  /* 0x0057e80701007387 */ /* 0x000fda0000100800 */
[----:B------:R-:W-:Y:S04]  /*d9210*/  STL.64 [R1+0xc60], R16 ;  /* 0x000c601001007387 */ /* 0x000fe80000100a00 */
[----:B------:R0:W-:Y:S04]  /*d9220*/  STL.64 [R1+0xc68], R18 ;  /* 0x000c681201007387 */ /* 0x0001e80000100a00 */
[----:B------:R1:W-:Y:S01]  /*d9230*/  STL.64 [R1+0x5870], R4 ;  /* 0x0058700401007387 */ /* 0x0003e20000100a00 */
        /* <DEDUP_REMOVED lines=20> */
[----:B0-----:R-:W4:Y:S01]  /*d9380*/  LDL R26, [R1] ;  /* 0x00000000011a7983 */ /* 0x001f220000100800 */
[----:B------:R-:W-:-:S03]  /*d9390*/  IMAD.MOV.U32 R27, RZ, RZ, R0 ;  /* 0x000000ffff1b7224 */ /* 0x000fc600078e0000 */
[----:B------:R-:W2:Y:S04]  /*d93a0*/  LDL.LU R0, [R1+0x58e4] ;  /* 0x0058e40001007983 */ /* 0x000ea80000300800 */
[----:B------:R-:W3:Y:S04]  /*d93b0*/  LDL.LU R4, [R1+0x460] ;  /* 0x0004600001047983 */ /* 0x000ee80000300800 */
[----:B------:R-:W3:Y:S04]  /*d93c0*/  LDL.LU R5, [R1+0x464] ;  /* 0x0004640001057983 */ /* 0x000ee80000300800 */
[----:B------:R-:W4:Y:S04]  /*d93d0*/  LDL.LU R6, [R1+0x468] ;  /* 0x0004680001067983 */ /* 0x000f280000300800 */
[----:B------:R-:W4:Y:S04]  /*d93e0*/  LDL.LU R7, [R1+0x46c] ;  /* 0x00046c0001077983 */ /* 0x000f280000300800 */
[----:B----4-:R0:W-:Y:S04]  /*d93f0*/  STL.64 [R1+0x5880], R6 ;  /* 0x0058800601007387 */ /* 0x0101e80000100a00 */
[----:B0-----:R-:W4:Y:S01]  /*d9400*/  LDL R6, [R1+0x10] ;  /* 0x0000100001067983 */ /* 0x001f220000100800 */
[----:B--2---:R-:W-:-:S03]  /*d9410*/  IMAD.MOV.U32 R7, RZ, RZ, R0 ;  /* 0x000000ffff077224 */ /* 0x004fc600078e0000 */
[----:B------:R-:W2:Y:S04]  /*d9420*/  LDL.LU R0, [R1+0x58e0] ;  /* 0x0058e00001007983 */ /* 0x000ea80000300800 */
[----:B---3--:R0:W-:Y:S04]  /*d9430*/  STL.64 [R1+0x5878], R4 ;  /* 0x0058780401007387 */ /* 0x0081e80000100a00 */
[----:B0-----:R-:W3:Y:S04]  /*d9440*/  LDL.64 R4, [R1+0x18] ;  /* 0x0000180001047983 */ /* 0x001ee80000100a00 */
[----:B----4-:R0:W-:Y:S04]  /*d9450*/  STL.64 [R1+0x58b0], R6 ;  /* 0x0058b00601007387 */ /* 0x0101e80000100a00 */
[----:B0-----:R-:W4:Y:S04]  /*d9460*/  LDL R6, [R1+0x20] ;  /* 0x0000200001067983 */ /* 0x001f280000100800 */
[----:B------:R-:W4:Y:S04]  /*d9470*/  LDL R7, [R1+0x24] ;  /* 0x0000240001077983 */ /* 0x000f280000100800 */
        /* <DEDUP_REMOVED lines=24> */
[----:B------:R-:W-:Y:S01]  /*d9600*/  F2FP.F16.E4M3.UNPACK_B R9, R9 ;  /* 0x00000009ff09723e */ /* 0x000fe200020006ff */
        /* <DEDUP_REMOVED lines=12> */
[----:B------:R-:W-:-:S02]  /*d96d0*/  F2FP.F16.E4M3.UNPACK_B R10, R10 ;  /* 0x0000000aff0a723e */ /* 0x000fc400020006ff */
[----:B------:R-:W-:Y:S01]  /*d96e0*/  F2FP.F16.E4M3.UNPACK_B R11, R11 ;  /* 0x0000000bff0b723e */ /* 0x000fe200020006ff */
[----:B--2---:R-:W-:-:S07]  /*d96f0*/  IMAD.MOV.U32 R5, RZ, RZ, R0 ;  /* 0x000000ffff057224 */ /* 0x004fce00078e0000 */
[C---:B---3--:R-:W-:Y:S01]  /*d9700*/  HMMA.16816.F32 R4, R8.reuse, R4, R24 ;  /* 0x000000040804723c */ /* 0x048fe20000001818 */
        /* <DEDUP_REMOVED lines=13> */
[----:B------:R-:W4:Y:S04]  /*d97e0*/  LDL.LU R13, [R1+0x504c] ;  /* 0x00504c00010d7983 */ /* 0x000f280000300800 */
[----:B------:R-:W2:Y:S04]  /*d97f0*/  LDL.LU R14, [R1+0x5054] ;  /* 0x00505400010e7983 */ /* 0x000ea80000300800 */
[----:B------:R-:W3:Y:S04]  /*d9800*/  LDL.LU.64 R26, [R1+0x58d8] ;  /* 0x0058d800011a7983 */ /* 0x000ee80000300a00 */
[----:B------:R-:W3:Y:S04]  /*d9810*/  LDL.LU.64 R24, [R1+0x58d0] ;  /* 0x0058d00001187983 */ /* 0x000ee80000300a00 */
        /* <DEDUP_REMOVED lines=15> */
[----:B0-----:R-:W3:Y:S04]  /*d9910*/  LDL.LU.64 R26, [R1+0x58a0] ;  /* 0x0058a000011a7983 */ /* 0x001ee80000300a00 */
[----:B------:R-:W3:Y:S01]  /*d9920*/  LDL.LU.64 R24, [R1+0x5898] ;  /* 0x0058980001187983 */ /* 0x000ee20000300a00 */
[----:B------:R-:W-:-:S02]  /*d9930*/  IMAD.MOV.U32 R15, RZ, RZ, R4 ;  /* 0x000000ffff0f7224 */ /* 0x000fc400078e0004 */
[----:B------:R-:W-:-:S03]  /*d9940*/  IMAD.MOV.U32 R0, RZ, RZ, R5 ;  /* 0x000000ffff007224 */ /* 0x000fc600078e0005 */
[----:B--2---:R-:W-:Y:S04]  /*d9950*/  STL.64 [R1+0x57f8], R14 ;  /* 0x0057f80e01007387 */ /* 0x004fe80000100a00 */
[----:B----4-:R0:W-:Y:S04]  /*d9960*/  STL.64 [R1+0x57f0], R12 ;  /* 0x0057f00c01007387 */ /* 0x0101e80000100a00 */
[----:B0-----:R-:W2:Y:S04]  /*d9970*/  LDL.LU R12, [R1+0x3f0] ;  /* 0x0003f000010c7983 */ /* 0x001ea80000300800 */
[----:B------:R-:W2:Y:S04]  /*d9980*/  LDL.LU R13, [R1+0x3f4] ;  /* 0x0003f400010d7983 */ /* 0x000ea80000300800 */
[----:B------:R-:W2:Y:S04]  /*d9990*/  LDL.LU R14, [R1+0x3f8] ;  /* 0x0003f800010e7983 */ /* 0x000ea80000300800 */
[----:B------:R-:W2:Y:S01]  /*d99a0*/  LDL.LU R15, [R1+0x3fc] ;  /* 0x0003fc00010f7983 */ /* 0x000ea20000300800 */
[----:B---3--:R-:W-:Y:S03]  /*d99b0*/  HMMA.16816.F32 R4, R8, R6, R24 ;  /* 0x000000060804723c */ /* 0x008fe60000001818 */
[----:B------:R-:W3:Y:S04]  /*d99c0*/  LDL.LU.64 R26, [R1+0x5890] ;  /* 0x00589000011a7983 */ /* 0x000ee80000300a00 */
[----:B------:R-:W4:-:S15]  /*d99d0*/  LDL.LU.64 R24, [R1+0x5888] ;  /* 0x0058880001187983 */ /* 0x000f1e0000300a00 */
[----:B------:R-:W-:-:S01]  /*d99e0*/  NOP ;  /* 0x0000000000007918 */ /* 0x000fc20000000000 */
[----:B------:R-:W-:Y:S04]  /*d99f0*/  STL.64 [R1+0xcc0], R4 ;  /* 0x000cc00401007387 */ /* 0x000fe80000100a00 */
[----:B------:R0:W-:Y:S04]  /*d9a00*/  STL.64 [R1+0xcc8], R6 ;  /* 0x000cc80601007387 */ /* 0x0001e80000100a00 */
[----:B0-----:R-:W4:Y:S04]  /*d9a10*/  LDL.LU.64 R6, [R1+0x5880] ;  /* 0x0058800001067983 */ /* 0x001f280000300a00 */
[----:B------:R-:W4:Y:S02]  /*d9a20*/  LDL.LU.64 R4, [R1+0x5878] ;  /* 0x0058780001047983 */ /* 0x000f240000300a00 */
[----:B----4-:R-:W-:-:S15]  /*d9a30*/  HMMA.16816.F32 R4, R8, R24, R4 ;  /* 0x000000180804723c */ /* 0x010fde0000001804 */
[----:B------:R-:W-:-:S08]  /*d9a40*/  NOP ;  /* 0x0000000000007918 */ /* 0x000fd00000000000 */
[----:B------:R0:W-:Y:S04]  /*d9a50*/  STL.64 [R1+0xcd0], R4 ;  /* 0x000cd00401007387 */ /* 0x0001e80000100a00 */
[----:B------:R1:W-:Y:S04]  /*d9a60*/  STL.64 [R1+0xcd8], R6 ;  /* 0x000cd80601007387 */ /* 0x0003e80000100a00 */
[----:B0-----:R-:W4:Y:S01]  /*d9a70*/  LDL.LU.64 R4, [R1+0x5870] ;  /* 0x0058700001047983 */ /* 0x001f220000300a00 */
[----:B-1----:R-:W-:Y:S02]  /*d9a80*/  IMAD.MOV.U32 R6, RZ, RZ, R24 ;  /* 0x000000ffff067224 */ /* 0x002fe400078e0018 */
[----:B------:R-:W-:-:S02]  /*d9a90*/  IMAD.MOV.U32 R7, RZ, RZ, R25 ;  /* 0x000000ffff077224 */ /* 0x000fc400078e0019 */
[----:B---3--:R-:W-:Y:S01]  /*d9aa0*/  HMMA.16816.F32 R24, R8, R26, R20 ;  /* 0x0000001a0818723c */ /* 0x008fe20000001814 */
[----:B------:R-:W3:Y:S04]  /*d9ab0*/  LDL.LU.64 R22, [R1+0x5868] ;  /* 0x0058680001167983 */ /* 0x000ee80000300a00 */
[----:B------:R-:W3:-:S15]  /*d9ac0*/  LDL.LU.64 R20, [R1+0x5860] ;  /* 0x0058600001147983 */ /* 0x000ede0000300a00 */
[----:B------:R-:W-:-:S03]  /*d9ad0*/  NOP ;  /* 0x0000000000007918 */ /* 0x000fc60000000000 */
        /* <DEDUP_REMOVED lines=80> */
[----:B0-----:R-:W2:Y:S04]  /*d9fe0*/  LDL.64 R24, [R1+0x10] ;  /* 0x0000100001187983 */ /* 0x001ea80000100a00 */
[----:B------:R-:W-:Y:S01]  /*d9ff0*/  STL.64 [R1+0x5780], R26 ;  /* 0x0057801a01007387 */ /* 0x000fe20000100a00 */
[----:B------:R-:W-:-:S02]  /*da000*/  IMAD R13, R13, 0x100, R28 ;  /* 0x000001000d0d7824 */ /* 0x000fc400078e021c */
[----:B------:R-:W-:Y:S01]  /*da010*/  IMAD R14, R14, 0x100, R29 ;  /* 0x000001000e0e7824 */ /* 0x000fe200078e021d */
[----:B--2---:R-:W-:Y:S04]  /*da020*/  STL.64 [R1+0x5778], R24 ;  /* 0x0057781801007387 */ /* 0x004fe80000100a00 */
[----:B------:R-:W2:Y:S04]  /*da030*/  LDL.64 R28, [R1] ;  /* 0x00000000011c7983 */ /* 0x000ea80000100a00 */
[----:B----4-:R-:W-:Y:S04]  /*da040*/  STL.64 [R1+0x5728], R22 ;  /* 0x0057281601007387 */ /* 0x010fe80000100a00 */
[----:B------:R0:W-:Y:S04]  /*da050*/  STL.64 [R1+0x5720], R20 ;  /* 0x0057201401007387 */ /* 0x0001e80000100a00 */
[----:B0-----:R-:W4:Y:S04]  /*da060*/  LDL.LU R20, [R1+0x350] ;  /* 0x0003500001147983 */ /* 0x001f280000300800 */
[----:B------:R-:W4:Y:S04]  /*da070*/  LDL.LU R21, [R1+0x354] ;  /* 0x0003540001157983 */ /* 0x000f280000300800 */
[----:B------:R-:W3:Y:S04]  /*da080*/  LDL.LU R22, [R1+0x358] ;  /* 0x0003580001167983 */ /* 0x000ee80000300800 */
[----:B------:R-:W3:Y:S04]  /*da090*/  LDL.LU R23, [R1+0x35c] ;  /* 0x00035c0001177983 */ /* 0x000ee80000300800 */
[----:B------:R-:W2:Y:S01]  /*da0a0*/  LDL.64 R24, [R1+0x20] ;  /* 0x0000200001187983 */ /* 0x000ea20000100a00 */
[----:B------:R-:W-:-:S02]  /*da0b0*/  IMAD.MOV.U32 R26, RZ, RZ, R15 ;  /* 0x000000ffff1a7224 */ /* 0x000fc400078e000f */
[----:B------:R-:W-:-:S05]  /*da0c0*/  IMAD.MOV.U32 R27, RZ, RZ, R0 ;  /* 0x000000ffff1b7224 */ /* 0x000fca00078e0000 */
[----:B------:R-:W-:Y:S04]  /*da0d0*/  STL.64 [R1+0x57b0], R26 ;  /* 0x0057b01a01007387 */ /* 0x000fe80000100a00 */
[----:B--2---:R-:W-:Y:S04]  /*da0e0*/  STL.64 [R1+0x57a8], R24 ;  /* 0x0057a81801007387 */ /* 0x004fe80000100a00 */
[----:B---3--:R-:W-:Y:S04]  /*da0f0*/  STL.64 [R1+0x5770], R22 ;  /* 0x0057701601007387 */ /* 0x008fe80000100a00 */
[----:B----4-:R0:W-:Y:S04]  /*da100*/  STL.64 [R1+0x5768], R20 ;  /* 0x0057681401007387 */ /* 0x0101e80000100a00 */
        /* <DEDUP_REMOVED lines=59> */
[----:B------:R-:W2:Y:S04]  /*da4c0*/  LDL.LU.64 R26, [R1+0x57c0] ;  /* 0x0057c000011a7983 */ /* 0x000ea80000300a00 */
[----:B------:R-:W2:Y:S01]  /*da4d0*/  LDL.LU.64 R24, [R1+0x57b8] ;  /* 0x0057b80001187983 */ /* 0x000ea20000300a00 */
[----:B------:R-:W-:Y:S01]  /*da4e0*/  IMAD R15, R0, 0x100, R15 ;  /* 0x00000100000f7824 */ /* 0x000fe200078e020f */
[----:B------:R-:W-:-:S02]  /*da4f0*/  F2FP.F16.E4M3.UNPACK_B R12, R12 ;  /* 0x0000000cff0c723e */ /* 0x000fc400020006ff */
[----:B------:R-:W-:Y:S02]  /*da500*/  F2FP.F16.E4M3.UNPACK_B R13, R13 ;  /* 0x0000000dff0d723e */ /* 0x000fe400020006ff */
[----:B------:R-:W-:Y:S02]  /*da510*/  F2FP.F16.E4M3.UNPACK_B R14, R14 ;  /* 0x0000000eff0e723e */ /* 0x000fe400020006ff */
[----:B------:R-:W-:-:S08]  /*da520*/  F2FP.F16.E4M3.UNPACK_B R15, R15 ;  /* 0x0000000fff0f723e */ /* 0x000fd000020006ff */
        /* <DEDUP_REMOVED lines=21> */
[----:B--2---:R-:W-:Y:S01]  /*da680*/  HMMA.16816.F32 R24, R12, R26, R20 ;  /* 0x0000001a0c18723c */ /* 0x004fe20000001814 */
[----:B------:R-:W2:Y:S04]  /*da690*/  LDL.LU.64 R22, [R1+0x5790] ;  /* 0x0057900001167983 */ /* 0x000ea80000300a00 */
[----:B------:R-:W2:-:S15]  /*da6a0*/  LDL.LU.64 R20, [R1+0x5788] ;  /* 0x0057880001147983 */ /* 0x000e9e0000300a00 */
[----:B------:R-:W-:-:S03]  /*da6b0*/  NOP ;  /* 0x0000000000007918 */ /* 0x000fc60000000000 */
[----:B------:R-:W-:Y:S04]  /*da6c0*/  STL.64 [R1+0xdb0], R24 ;  /* 0x000db01801007387 */ /* 0x000fe80000100a00 */
[----:B------:R0:W-:Y:S04]  /*da6d0*/  STL.64 [R1+0xdb8], R26 ;  /* 0x000db81a01007387 */ /* 0x0001e80000100a00 */
[----:B0-----:R-:W2:Y:S04]  /*da6e0*/  LDL.LU.64 R26, [R1+0x5780] ;  /* 0x00578000011a7983 */ /* 0x001ea80000300a00 */
[----:B------:R-:W4:Y:S01]  /*da6f0*/  LDL.LU.64 R24, [R1+0x5778] ;  /* 0x0057780001187983 */ /* 0x000f220000300a00 */
[----:B------:R-:W-:Y:S01]  /*da700*/  IMAD.MOV.U32 R0, RZ, RZ, R7 ;  /* 0x000000ffff007224 */ /* 0x000fe200078e0007 */
        /* <DEDUP_REMOVED lines=11> */
[----:B0-----:R-:W3:Y:S04]  /*da7c0*/  LDL.LU.64 R26, [R1+0x5760] ;  /* 0x00576000011a7983 */ /* 0x001ee80000300a00 */
[----:B------:R-:W3:Y:S01]  /*da7d0*/  LDL.LU.64 R24, [R1+0x5758] ;  /* 0x0057580001187983 */ /* 0x000ee20000300a00 */
[----:B------:R-:W-:-:S02]  /*da7e0*/  IMAD.MOV.U32 R10, RZ, RZ, R28 ;  /* 0x000000ffff0a7224 */ /* 0x000fc400078e001c */
[----:B------:R-:W-:Y:S01]  /*da7f0*/  IMAD.MOV.U32 R9, RZ, RZ, R29 ;  /* 0x000000ffff097224 */ /* 0x000fe200078e001d */
[----:B---3--:R-:W-:-:S15]  /*da800*/  HMMA.16816.F32 R24, R12, R28, R24 ;  /* 0x0000001c0c18723c */ /* 0x008fde0000001818 */
[----:B------:R-:W-:-:S08]  /*da810*/  NOP ;  /* 0x0000000000007918 */ /* 0x000fd00000000000 */
        /* <DEDUP_REMOVED lines=35> */
[----:B------:R-:W-:Y:S04]  /*daa50*/  STL.64 [R1+0x5608], R22 ;  /* 0x0056081601007387 */ /* 0x000fe80000100a00 */
[----:B------:R0:W-:Y:S04]  /*daa60*/  STL.64 [R1+0x5600], R20 ;  /* 0x0056001401007387 */ /* 0x0001e80000100a00 */
[----:B------:R1:W-:Y:S04]  /*daa70*/  STL.64 [R1+0x15f0], R24 ;  /* 0x0015f01801007387 */ /* 0x0003e80000100a00 */
[----:B------:R3:W-:Y:S04]  /*daa80*/  STL.64 [R1+0x15f8], R26 ;  /* 0x0015f81a01007387 */ /* 0x0007e80000100a00 */
[----:B0-----:R-:W4:Y:S04]  /*daa90*/  LDL.LU R20, [R1+0x260] ;  /* 0x0002600001147983 */ /* 0x001f280000300800 */
[----:B------:R-:W4:Y:S04]  /*daaa0*/  LDL.LU R21, [R1+0x264] ;  /* 0x0002640001157983 */ /* 0x000f280000300800 */
[----:B------:R-:W2:Y:S04]  /*daab0*/  LDL.LU R22, [R1+0x268] ;  /* 0x0002680001167983 */ /* 0x000ea80000300800 */
[----:B------:R-:W2:Y:S04]  /*daac0*/  LDL.LU R23, [R1+0x26c] ;  /* 0x00026c0001177983 */ /* 0x000ea80000300800 */
[----:B-1----:R-:W4:Y:S04]  /*daad0*/  LDL.LU R24, [R1+0x280] ;  /* 0x0002800001187983 */ /* 0x002f280000300800 */
[----:B------:R-:W4:Y:S04]  /*daae0*/  LDL.LU R25, [R1+0x284] ;  /* 0x0002840001197983 */ /* 0x000f280000300800 */
[----:B---3--:R-:W3:Y:S04]  /*daaf0*/  LDL.LU R26, [R1+0x288] ;  /* 0x00028800011a7983 */ /* 0x008ee80000300800 */
[----:B------:R-:W3:Y:S04]  /*dab00*/  LDL.LU R27, [R1+0x28c] ;  /* 0x00028c00011b7983 */ /* 0x000ee80000300800 */
[----:B---3--:R-:W-:Y:S04]  /*dab10*/  STL.64 [R1+0x5638], R26 ;  /* 0x0056381a01007387 */ /* 0x008fe80000100a00 */
[----:B----4-:R0:W-:Y:S04]  /*dab20*/  STL.64 [R1+0x5630], R24 ;  /* 0x0056301801007387 */ /* 0x0101e80000100a00 */
[----:B0-----:R-:W3:Y:S01]  /*dab30*/  LDL.64 R24, [R1+0x8] ;  /* 0x0000080001187983 */ /* 0x001ee20000100a00 */
[----:B------:R-:W-:-:S02]  /*dab40*/  IMAD.MOV.U32 R26, RZ, RZ, R10 ;  /* 0x000000ffff1a7224 */ /* 0x000fc400078e000a */
[----:B------:R-:W-:-:S05]  /*dab50*/  IMAD.MOV.U32 R27, RZ, RZ, R9 ;  /* 0x000000ffff1b7224 */ /* 0x000fca00078e0009 */
[----:B------:R-:W-:Y:S04]  /*dab60*/  STL.64 [R1+0x5668], R26 ;  /* 0x0056681a01007387 */ /* 0x000fe80000100a00 */
[----:B---3--:R-:W-:Y:S04]  /*dab70*/  STL.64 [R1+0x5660], R24 ;  /* 0x0056601801007387 */ /* 0x008fe80000100a00 */
[----:B--2---:R-:W-:Y:S04]  /*dab80*/  STL.64 [R1+0x5618], R22 ;  /* 0x0056181601007387 */ /* 0x004fe80000100a00 */
[----:B------:R0:W-:Y:S04]  /*dab90*/  STL.64 [R1+0x5610], R20 ;  /* 0x0056101401007387 */ /* 0x0001e80000100a00 */
[----:B0-----:R-:W2:Y:S04]  /*daba0*/  LDL.LU R20, [R1+0x270] ;  /* 0x0002700001147983 */ /* 0x001ea80000300800 */
[----:B------:R-:W2:Y:S04]  /*dabb0*/  LDL.LU R21, [R1+0x274] ;  /* 0x0002740001157983 */ /* 0x000ea80000300800 */
[----:B------:R-:W3:Y:S04]  /*dabc0*/  LDL.LU R22, [R1+0x278] ;  /* 0x0002780001167983 */ /* 0x000ee80000300800 */
[----:B------:R-:W3:Y:S01]  /*dabd0*/  LDL.LU R23, [R1+0x27c] ;  /* 0x00027c0001177983 */ /* 0x000ee20000300800 */
[----:B------:R-:W-:-:S02]  /*dabe0*/  IMAD.MOV.U32 R26, RZ, RZ, R8 ;  /* 0x000000ffff1a7224 */ /* 0x000fc400078e0008 */
[----:B------:R-:W-:Y:S01]  /*dabf0*/  IMAD.MOV.U32 R27, RZ, RZ, R7 ;  /* 0x000000ffff1b7224 */ /* 0x000fe200078e0007 */
[----:B---3--:R-:W-:Y:S04]  /*dac00*/  STL.64 [R1+0x5648], R22 ;  /* 0x0056481601007387 */ /* 0x008fe80000100a00 */
[----:B--2---:R0:W-:Y:S04]  /*dac10*/  STL.64 [R1+0x5640], R20 ;  /* 0x0056401401007387 */ /* 0x0041e80000100a00 */
[----:B0-----:R-:W2:Y:S04]  /*dac20*/  LDL.LU R20, [R1+0x290] ;  /* 0x0002900001147983 */ /* 0x001ea80000300800 */
[----:B------:R-:W2:Y:S04]  /*dac30*/  LDL.LU R21, [R1+0x294] ;  /* 0x0002940001157983 */ /* 0x000ea80000300800 */
[----:B------:R-:W3:Y:S04]  /*dac40*/  LDL.LU R22, [R1+0x298] ;  /* 0x0002980001167983 */ /* 0x000ee80000300800 */
[----:B------:R-:W3:Y:S04]  /*dac50*/  LDL.LU R23, [R1+0x29c] ;  /* 0x00029c0001177983 */ /* 0x000ee80000300800 */
[----:B------:R-:W4:Y:S04]  /*dac60*/  LDL.64 R24, [R1+0x18] ;  /* 0x0000180001187983 */ /* 0x000f280000100a00 */
[----:B------:R0:W-:Y:S02]  /*dac70*/  STL.64 [R1+0x5688], R26 ;  /* 0x0056881a01007387 */ /* 0x0001e40000100a00 */
[----:B0-----:R-:W-:-:S02]  /*dac80*/  IMAD.MOV.U32 R26, RZ, RZ, R6 ;  /* 0x000000ffff1a7224 */ /* 0x001fc400078e0006 */
[----:B------:R-:W-:Y:S01]  /*dac90*/  IMAD.MOV.U32 R27, RZ, RZ, R5 ;  /* 0x000000ffff1b7224 */ /* 0x000fe200078e0005 */
[----:B----4-:R0:W-:Y:S04]  /*daca0*/  STL.64 [R1+0x5680], R24 ;  /* 0x0056801801007387 */ /* 0x0101e80000100a00 */
[----:B------:R-:W-:Y:S04]  /*dacb0*/  STL.64 [R1+0x56a0], R26 ;  /* 0x0056a01a01007387 */ /* 0x000fe80000100a00 */
[----:B---3--:R-:W-:Y:S04]  /*dacc0*/  STL.64 [R1+0x5658], R22 ;  /* 0x0056581601007387 */ /* 0x008fe80000100a00 */
[----:B--2---:R1:W-:Y:S01]  /*dacd0*/  STL.64 [R1+0x5650], R20 ;  /* 0x0056501401007387 */ /* 0x0043e20000100a00 */
[----:B0-----:R-:W-:-:S02]  /*dace0*/  IMAD.MOV.U32 R24, RZ, RZ, R4 ;  /* 0x000000ffff187224 */ /* 0x001fc400078e0004 */
[----:B------:R-:W-:Y:S01]  /*dacf0*/  IMAD.MOV.U32 R25, RZ, RZ, R0 ;  /* 0x000000ffff197224 */ /* 0x000fe200078e0000 */
[----:B-1----:R-:W2:Y:S04]  /*dad00*/  LDL.LU R20, [R1+0x2a0] ;  /* 0x0002a00001147983 */ /* 0x002ea80000300800 */
[----:B------:R-:W2:Y:S04]  /*dad10*/  LDL.LU R21, [R1+0x2a4] ;  /* 0x0002a40001157983 */ /* 0x000ea80000300800 */
[----:B------:R-:W3:Y:S04]  /*dad20*/  LDL.LU R22, [R1+0x2a8] ;  /* 0x0002a80001167983 */ /* 0x000ee80000300800 */
[----:B------:R-:W3:Y:S04]  /*dad30*/  LDL.LU R23, [R1+0x2ac] ;  /* 0x0002ac0001177983 */ /* 0x000ee80000300800 */
        /* <DEDUP_REMOVED lines=30> */
[----:B0-----:R-:W4:Y:S04]  /*daf20*/  LDL.LU R24, [R1+0xc20] ;  /* 0x000c200001187983 */ /* 0x001f280000300800 */
        /* <DEDUP_REMOVED lines=15> */
[----:B------:R-:W-:Y:S01]  /*db020*/  HMMA.16816.F32 R4, R12, R18, R4 ;  /* 0x000000120c04723c */ /* 0x000fe20000001804 */
        /* <DEDUP_REMOVED lines=65> */
[----:B------:R-:W3:Y:S02]  /*db440*/  LDL.LU.64 R24, [R1+0x5680] ;  /* 0x0056800001187983 */ /* 0x000ee40000300a00 */
[----:B---3--:R-:W-:Y:S06]  /*db450*/  HMMA.16816.F32 R12, R8, R24, R12 ;  /* 0x00000018080c723c */ /* 0x008fec000000180c */
        /* <DEDUP_REMOVED lines=53> */
[----:B------:R-:W3:Y:S04]  /*db7b0*/  LDL.LU R16, [R1+0x5088] ;  /* 0x0050880001107983 */ /* 0x000ee80000300800 */
[----:B------:R-:W4:Y:S04]  /*db7c0*/  LDL.LU R12, [R1+0x5084] ;  /* 0x00508400010c7983 */ /* 0x000f280000300800 */
[----:B------:R-:W3:Y:S04]  /*db7d0*/  LDL.LU R17, [R1+0x5090] ;  /* 0x0050900001117983 */ /* 0x000ee80000300800 */
[----:B------:R-:W-:Y:S04]  /*db7e0*/  STL.64 [R1+0x55e8], R18 ;  /* 0x0055e81201007387 */ /* 0x000fe80000100a00 */
[----:B---3--:R0:W-:Y:S04]  /*db7f0*/  STL.64 [R1+0x55e0], R16 ;  /* 0x0055e01001007387 */ /* 0x0081e80000100a00 */
[----:B0-----:R-:W3:Y:S04]  /*db800*/  LDL.LU R16, [R1+0x240] ;  /* 0x0002400001107983 */ /* 0x001ee80000300800 */
[----:B------:R-:W3:Y:S04]  /*db810*/  LDL.LU R17, [R1+0x244] ;  /* 0x0002440001117983 */ /* 0x000ee80000300800 */
[----:B------:R-:W2:Y:S04]  /*db820*/  LDL.LU R18, [R1+0x248] ;  /* 0x0002480001127983 */ /* 0x000ea80000300800 */
[----:B------:R-:W2:Y:S01]  /*db830*/  LDL.LU R19, [R1+0x24c] ;  /* 0x00024c0001137983 */ /* 0x000ea20000300800 */
[----:B------:R-:W-:-:S03]  /*db840*/  IMAD.MOV.U32 R29, RZ, RZ, R7 ;  /* 0x000000ffff1d7224 */ /* 0x000fc600078e0007 */
        /* <DEDUP_REMOVED lines=24> */
[----:B0-----:R-:W3:Y:S04]  /*db9d0*/  LDL.LU R24, [R1+0x210] ;  /* 0x0002100001187983 */ /* 0x001ee80000300800 */
[----:B------:R-:W3:Y:S04]  /*db9e0*/  LDL.LU R25, [R1+0x214] ;  /* 0x0002140001197983 */ /* 0x000ee80000300800 */
[----:B------:R-:W2:Y:S04]  /*db9f0*/  LDL.LU R26, [R1+0x218] ;  /* 0x00021800011a7983 */ /* 0x000ea80000300800 */
[----:B------:R-:W2:Y:S01]  /*dba00*/  LDL.LU R27, [R1+0x21c] ;  /* 0x00021c00011b7983 */ /* 0x000ea20000300800 */
[C---:B------:R-:W-:Y:S03]  /*dba10*/  HMMA.16816.F32 R16, R8.reuse, R22, R16 ;  /* 0x000000160810723c */ /* 0x040fe60000001810 */
        /* <DEDUP_REMOVED lines=22> */
[----:B------:R0:W-:Y:S04]  /*dbb80*/  STL.64 [R1+0x5510], R22 ;  /* 0x0055101601007387 */ /* 0x0001e80000100a00 */
[----:B0-----:R-:W2:Y:S04]  /*dbb90*/  LDL.LU.64 R22, [R1+0x20] ;  /* 0x0000200001167983 */ /* 0x001ea80000300a00 */
[----:B------:R0:W-:Y:S04]  /*dbba0*/  STL.64 [R1+0x5508], R20 ;  /* 0x0055081401007387 */ /* 0x0001e80000100a00 */
[----:B0-----:R-:W2:Y:S04]  /*dbbb0*/  LDL R20, [R1+0x28] ;  /* 0x0000280001147983 */ /* 0x001ea80000100800 */
[----:B------:R-:W2:Y:S01]  /*dbbc0*/  LDL R21, [R1+0x2c] ;  /* 0x00002c0001157983 */ /* 0x000ea20000100800 */
[----:B---3--:R-:W-:Y:S01]  /*dbbd0*/  HMMA.16816.F32 R4, R8, R18, R4 ;  /* 0x000000120804723c */ /* 0x008fe20000001804 */
[----:B----4-:R-:W-:-:S02]  /*dbbe0*/  IMAD R12, R12, 0x100, R16 ;  /* 0x000001000c0c7824 */ /* 0x010fc400078e0210 */
[----:B------:R-:W-:-:S15]  /*dbbf0*/  IMAD R13, R13, 0x100, R17 ;  /* 0x000001000d0d7824 */ /* 0x000fde00078e0211 */
[----:B------:R-:W-:-:S05]  /*dbc00*/  NOP ;  /* 0x0000000000007918 */ /* 0x000fca0000000000 */
        /* <DEDUP_REMOVED lines=10> */
[----:B0-----:R-:W3:Y:S04]  /*dbcb0*/  LDL.LU.64 R6, [R1+0x55c0] ;  /* 0x0055c00001067983 */ /* 0x001ee80000300a00 */
[----:B------:R-:W4:Y:S04]  /*dbcc0*/  LDL.LU.64 R4, [R1+0x55b8] ;  /* 0x0055b80001047983 */ /* 0x000f280000300a00 */
[----:B------:R0:W-:Y:S04]  /*dbcd0*/  STL [R1+0x54d0], R17 ;  /* 0x0054d01101007387 */ /* 0x0001e80000100800 */
[----:B0-----:R-:W4:Y:S01]  /*dbce0*/  LDL.LU R17, [R1+0x50a0] ;  /* 0x0050a00001117983 */ /* 0x001f220000300800 */
[----:B---3--:R-:W-:-:S03]  /*dbcf0*/  IMAD R14, R14, 0x100, R7 ;  /* 0x000001000e0e7824 */ /* 0x008fc600078e0207 */
[----:B------:R-:W2:Y:S02]  /*dbd00*/  LDL.LU R7, [R1+0x55b0] ;  /* 0x0055b00001077983 */ /* 0x000ea40000300800 */
        /* <DEDUP_REMOVED lines=24> */
[----:B0-----:R-:W4:Y:S04]  /*dbe90*/  LDL.LU R8, [R1+0x200] ;  /* 0x0002000001087983 */ /* 0x001f280000300800 */
[----:B------:R-:W4:Y:S04]  /*dbea0*/  LDL.LU R9, [R1+0x204] ;  /* 0x0002040001097983 */ /* 0x000f280000300800 */
[----:B-1----:R-:W4:Y:S04]  /*dbeb0*/  LDL.LU R10, [R1+0x208] ;  /* 0x00020800010a7983 */ /* 0x002f280000300800 */
[----:B------:R-:W4:Y:S01]  /*dbec0*/  LDL.LU R11, [R1+0x20c] ;  /* 0x00020c00010b7983 */ /* 0x000f220000300800 */
[----:B------:R-:W-:Y:S01]  /*dbed0*/  IMAD R15, R15, 0x100, R17 ;  /* 0x000001000f0f7824 */ /* 0x000fe200078e0211 */
[----:B------:R-:W-:-:S02]  /*dbee0*/  F2FP.F16.E4M3.UNPACK_B R12, R12 ;  /* 0x0000000cff0c723e */ /* 0x000fc400020006ff */
[----:B------:R-:W-:Y:S02]  /*dbef0*/  F2FP.F16.E4M3.UNPACK_B R13, R13 ;  /* 0x0000000dff0d723e */ /* 0x000fe400020006ff */
[----:B------:R-:W-:Y:S02]  /*dbf00*/  F2FP.F16.E4M3.UNPACK_B R14, R14 ;  /* 0x0000000eff0e723e */ /* 0x000fe400020006ff */
[----:B------:R-:W-:Y:S01]  /*dbf10*/  F2FP.F16.E4M3.UNPACK_B R15, R15 ;  /* 0x0000000fff0f723e */ /* 0x000fe200020006ff */
[----:B------:R0:W-:Y:S04]  /*dbf20*/  STL [R1+0x54ac], R2 ;  /* 0x0054ac0201007387 */ /* 0x0001e80000100800 */
[----:B------:R1:W-:Y:S02]  /*dbf30*/  STL [R1+0x54a8], R3 ;  /* 0x0054a80301007387 */ /* 0x0003e40000100800 */
[----:B---3--:R-:W-:Y:S06]  /*dbf40*/  HMMA.16816.F32 R4, R12, R22, R4 ;  /* 0x000000160c04723c */ /* 0x008fec0000001804 */
[----:B0-----:R-:W-:-:S02]  /*dbf50*/  IMAD.MOV.U32 R2, RZ, RZ, R22 ;  /* 0x000000ffff027224 */ /* 0x001fc400078e0016 */
[----:B-1----:R-:W-:Y:S01]  /*dbf60*/  IMAD.MOV.U32 R3, RZ, RZ, R23 ;  /* 0x000000ffff037224 */ /* 0x002fe200078e0017 */
[----:B----4-:R-:W-:-:S15]  /*dbf70*/  HMMA.16816.F32 R8, R12, R20, R8 ;  /* 0x000000140c08723c */ /* 0x010fde0000001808 */
[----:B------:R-:W-:-:S08]  /*dbf80*/  NOP ;  /* 0x0000000000007918 */ /* 0x000fd00000000000 */
[----:B------:R-:W-:Y:S04]  /*dbf90*/  STL.64 [R1+0x1790], R8 ;  /* 0x0017900801007387 */ /* 0x000fe80000100a00 */
[----:B------:R2:W-:Y:S02]  /*dbfa0*/  STL.64 [R1+0x1798], R10 ;  /* 0x0017980a01007387 */ /* 0x0005e40000100a00 */
[----:B--2---:R-:W-:Y:S02]  /*dbfb0*/  HMMA.16816.F32 R8, R12, R28, R24 ;  /* 0x0000001c0c08723c */ /* 0x004fe40000001818 */
        /* <DEDUP_REMOVED lines=22> */
[----:B------:R-:W2:Y:S04]  /*dc120*/  LDL.LU R24, [R1+0x1a0] ;  /* 0x0001a00001187983 */ /* 0x000ea80000300800 */
[----:B------:R-:W2:Y:S04]  /*dc130*/  LDL.LU R25, [R1+0x1a4] ;  /* 0x0001a40001197983 */ /* 0x000ea80000300800 */
[----:B------:R-:W4:Y:S04]  /*dc140*/  LDL.LU R26, [R1+0x1a8] ;  /* 0x0001a800011a7983 */ /* 0x000f280000300800 */
[----:B------:R-:W4:Y:S04]  /*dc150*/  LDL.LU R27, [R1+0x1ac] ;  /* 0x0001ac00011b7983 */ /* 0x000f280000300800 */
[----:B----4-:R1:W-:Y:S04]  /*dc160*/  STL.64 [R1+0x5558], R26 ;  /* 0x0055581a01007387 */ /* 0x0103e80000100a00 */
[----:B--2---:R2:W-:Y:S04]  /*dc170*/  STL.64 [R1+0x5550], R24 ;  /* 0x0055501801007387 */ /* 0x0045e80000100a00 */
[----:B0-----:R-:W4:Y:S04]  /*dc180*/  LDL.LU R20, [R1+0x1b0] ;  /* 0x0001b00001147983 */ /* 0x001f280000300800 */
[----:B------:R-:W4:Y:S04]  /*dc190*/  LDL.LU R21, [R1+0x1b4] ;  /* 0x0001b40001157983 */ /* 0x000f280000300800 */
[----:B------:R-:W3:Y:S04]  /*dc1a0*/  LDL.LU R22, [R1+0x1b8] ;  /* 0x0001b80001167983 */ /* 0x000ee80000300800 */
[----:B------:R-:W3:Y:S04]  /*dc1b0*/  LDL.LU R23, [R1+0x1bc] ;  /* 0x0001bc0001177983 */ /* 0x000ee80000300800 */
[----:B------:R-:W2:Y:S04]  /*dc1c0*/  LDL.LU.64 R10, [R1+0x10] ;  /* 0x00001000010a7983 */ /* 0x000ea80000300a00 */
[----:B---3--:R-:W-:Y:S04]  /*dc1d0*/  STL.64 [R1+0x5568], R22 ;  /* 0x0055681601007387 */ /* 0x008fe80000100a00 */
[----:B----4-:R-:W-:Y:S04]  /*dc1e0*/  STL.64 [R1+0x5560], R20 ;  /* 0x0055601401007387 */ /* 0x010fe80000100a00 */
[----:B-1----:R-:W3:Y:S01]  /*dc1f0*/  LDL R26, [R1+0x8] ;  /* 0x00000800011a7983 */ /* 0x002ee20000100800 */
[----:B------:R-:W-:-:S03]  /*dc200*/  IMAD.MOV.U32 R27, RZ, RZ, R0 ;  /* 0x000000ffff1b7224 */ /* 0x000fc600078e0000 */
[----:B------:R-:W4:Y:S04]  /*dc210*/  LDL.LU R0, [R1+0x557c] ;  /* 0x00557c0001007983 */ /* 0x000f280000300800 */
[----:B---3--:R0:W-:Y:S04]  /*dc220*/  STL.64 [R1+0x5570], R26 ;  /* 0x0055701a01007387 */ /* 0x0081e80000100a00 */
[----:B--2---:R-:W2:Y:S04]  /*dc230*/  LDL.LU R24, [R1+0x1d0] ;  /* 0x0001d00001187983 */ /* 0x004ea80000300800 */
[----:B------:R-:W2:Y:S04]  /*dc240*/  LDL.LU R25, [R1+0x1d4] ;  /* 0x0001d40001197983 */ /* 0x000ea80000300800 */
[----:B0-----:R-:W2:Y:S04]  /*dc250*/  LDL.LU R26, [R1+0x1d8] ;  /* 0x0001d800011a7983 */ /* 0x001ea80000300800 */
[----:B------:R-:W2:Y:S04]  /*dc260*/  LDL.LU R27, [R1+0x1dc] ;  /* 0x0001dc00011b7983 */ /* 0x000ea80000300800 */
[----:B------:R-:W3:Y:S04]  /*dc270*/  LDL.LU R20, [R1+0x1c0] ;  /* 0x0001c00001147983 */ /* 0x000ee80000300800 */
[----:B------:R-:W3:Y:S04]  /*dc280*/  LDL.LU R21, [R1+0x1c4] ;  /* 0x0001c40001157983 */ /* 0x000ee80000300800 */
[----:B------:R-:W3:Y:S04]  /*dc290*/  LDL.LU R22, [R1+0x1c8] ;  /* 0x0001c80001167983 */ /* 0x000ee80000300800 */
[----:B------:R-:W3:Y:S04]  /*dc2a0*/  LDL.LU R23, [R1+0x1cc] ;  /* 0x0001cc0001177983 */ /* 0x000ee80000300800 */
[----:B------:R-:W3:Y:S04]  /*dc2b0*/  LDL.LU.64 R28, [R1] ;  /* 0x00000000011c7983 */ /* 0x000ee80000300a00 */
[----:B------:R-:W-:Y:S04]  /*dc2c0*/  STL.64 [R1+0x54e0], R6 ;  /* 0x0054e00601007387 */ /* 0x000fe80000100a00 */
[----:B------:R0:W-:Y:S04]  /*dc2d0*/  STL.64 [R1+0x54d8], R4 ;  /* 0x0054d80401007387 */ /* 0x0001e80000100a00 */
[----:B0-----:R-:W2:Y:S04]  /*dc2e0*/  LDL.LU R4, [R1+0x150] ;  /* 0x0001500001047983 */ /* 0x001ea80000300800 */
[----:B------:R-:W2:Y:S04]  /*dc2f0*/  LDL.LU R5, [R1+0x154] ;  /* 0x0001540001057983 */ /* 0x000ea80000300800 */
[----:B------:R-:W3:Y:S01]  /*dc300*/  LDL.LU R6, [R1+0x158] ;  /* 0x0001580001067983 */ /* 0x000ee20000300800 */
[----:B----4-:R-:W-:-:S03]  /*dc310*/  IMAD.MOV.U32 R7, RZ, RZ, R0 ;  /* 0x000000ffff077224 */ /* 0x010fc600078e0000 */
[----:B------:R-:W4:Y:S04]  /*dc320*/  LDL.LU R0, [R1+0x5578] ;  /* 0x0055780001007983 */ /* 0x000f280000300800 */
        /* <DEDUP_REMOVED lines=12> */
[----:B------:R-:W3:Y:S04]  /*dc3f0*/  LDL.LU R17, [R1+0x50a8] ;  /* 0x0050a80001117983 */ /* 0x000ee80000300800 */
[----:B------:R-:W3:Y:S01]  /*dc400*/  LDL.LU R8, [R1+0x50a4] ;  /* 0x0050a40001087983 */ /* 0x000ee20000300800 */
[----:B----4-:R-:W-:-:S03]  /*dc410*/  IMAD.MOV.U32 R7, RZ, RZ, R0 ;  /* 0x000000ffff077224 */ /* 0x010fc600078e0000 */
[----:B------:R-:W4:Y:S04]  /*dc420*/  LDL.LU R9, [R1+0x50b0] ;  /* 0x0050b00001097983 */ /* 0x000f280000300800 */
[----:B------:R-:W4:Y:S04]  /*dc430*/  LDL.LU R0, [R1+0x50ac] ;  /* 0x0050ac0001007983 */ /* 0x000f280000300800 */
[----:B------:R-:W-:Y:S04]  /*dc440*/  STL.64 [R1+0x1760], R24 ;  /* 0x0017601801007387 */ /* 0x000fe80000100a00 */
[----:B------:R0:W-:Y:S04]  /*dc450*/  STL.64 [R1+0x1768], R26 ;  /* 0x0017681a01007387 */ /* 0x0001e80000100a00 */
[----:B0-----:R-:W2:Y:S01]  /*dc460*/  LDL.LU.64 R26, [R1+0x5570] ;  /* 0x00557000011a7983 */ /* 0x001ea20000300a00 */
[----:B------:R-:W-:-:S02]  /*dc470*/  IMAD.MOV.U32 R2, RZ, RZ, R11 ;  /* 0x000000ffff027224 */ /* 0x000fc400078e000b */
[----:B------:R-:W-:Y:S02]  /*dc480*/  IMAD.MOV.U32 R3, RZ, RZ, R10 ;  /* 0x000000ffff037224 */ /* 0x000fe400078e000a */
[----:B------:R-:W4:Y:S04]  /*dc490*/  LDL.LU R10, [R1+0x50b4] ;  /* 0x0050b400010a7983 */ /* 0x000f280000300800 */
[----:B------:R-:W4:Y:S04]  /*dc4a0*/  LDL.LU R11, [R1+0x50bc] ;  /* 0x0050bc00010b7983 */ /* 0x000f280000300800 */
[----:B------:R0:W-:Y:S04]  /*dc4b0*/  STL [R1+0x54bc], R2 ;  /* 0x0054bc0201007387 */ /* 0x0001e80000100800 */
[----:B------:R1:W-:Y:S01]  /*dc4c0*/  STL [R1+0x54b8], R3 ;  /* 0x0054b80301007387 */ /* 0x0003e20000100800 */
[----:B--2---:R-:W-:Y:S03]  /*dc4d0*/  HMMA.16816.F32 R24, R12, R26, R20 ;  /* 0x0000001a0c18723c */ /* 0x004fe60000001814 */
[----:B------:R-:W2:Y:S04]  /*dc4e0*/  LDL.LU.64 R22, [R1+0x5568] ;  /* 0x0055680001167983 */ /* 0x000ea80000300a00 */
[----:B------:R-:W2:Y:S01]  /*dc4f0*/  LDL.LU.64 R20, [R1+0x5560] ;  /* 0x0055600001147983 */ /* 0x000ea20000300a00 */
[----:B0-----:R-:W-:-:S02]  /*dc500*/  IMAD.MOV.U32 R2, RZ, RZ, R28 ;  /* 0x000000ffff027224 */ /* 0x001fc400078e001c */
[----:B-1----:R-:W-:-:S13]  /*dc510*/  IMAD.MOV.U32 R3, RZ, RZ, R29 ;  /* 0x000000ffff037224 */ /* 0x002fda00078e001d */
        /* <DEDUP_REMOVED lines=48> */
[----:B------:R0:W-:Y:S01]  /*dc820*/  STL.64 [R1+0x53d0], R20 ;  /* 0x0053d01401007387 */ /* 0x0001e20000100a00 */
[----:B------:R-:W-:-:S03]  /*dc830*/  IMAD R8, R8, 0x100, R17 ;  /* 0x0000010008087824 */ /* 0x000fc600078e0211 */
        /* <DEDUP_REMOVED lines=15> */
[----:B0-----:R-:W3:Y:S04]  /*dc930*/  LDL.LU.64 R6, [R1+0x54c8] ;  /* 0x0054c80001067983 */ /* 0x001ee80000300a00 */
[----:B------:R-:W2:Y:S04]  /*dc940*/  LDL.LU.64 R4, [R1+0x54c0] ;  /* 0x0054c00001047983 */ /* 0x000ea80000300a00 */
[----:B------:R0:W-:Y:S04]  /*dc950*/  STL.64 [R1+0x53b8], R18 ;  /* 0x0053b81201007387 */ /* 0x0001e80000100a00 */
[----:B0-----:R-:W3:Y:S04]  /*dc960*/  LDL.LU R18, [R1+0x50b8] ;  /* 0x0050b80001127983 */ /* 0x001ee80000300800 */
[----:B------:R-:W2:Y:S04]  /*dc970*/  LDL.LU R19, [R1+0x50c0] ;  /* 0x0050c00001137983 */ /* 0x000ea80000300800 */
[----:B------:R0:W-:Y:S01]  /*dc980*/  STL.64 [R1+0x53b0], R16 ;  /* 0x0053b01001007387 */ /* 0x0001e20000100a00 */
[----:B----4-:R-:W-:Y:S01]  /*dc990*/  IMAD R9, R0, 0x100, R9 ;  /* 0x0000010000097824 */ /* 0x010fe200078e0209 */
[----:B------:R-:W-:-:S02]  /*dc9a0*/  F2FP.F16.E4M3.UNPACK_B R8, R8 ;  /* 0x00000008ff08723e */ /* 0x000fc400020006ff */
[----:B------:R-:W4:Y:S02]  /*dc9b0*/  LDL.LU R0, [R1+0x1d68] ;  /* 0x001d680001007983 */ /* 0x000f240000300800 */
[----:B------:R-:W-:Y:S01]  /*dc9c0*/  F2FP.F16.E4M3.UNPACK_B R9, R9 ;  /* 0x00000009ff09723e */ /* 0x000fe200020006ff */
[----:B---3--:R-:W-:Y:S02]  /*dc9d0*/  IMAD R10, R10, 0x100, R18 ;  /* 0x000001000a0a7824 */ /* 0x008fe400078e0212 */
[----:B--2---:R-:W-:Y:S02]  /*dc9e0*/  IMAD R11, R11, 0x100, R19 ;  /* 0x000001000b0b7824 */ /* 0x004fe400078e0213 */
[----:B0-----:R-:W-:Y:S01]  /*dc9f0*/  HMMA.16816.F32 R16, R12, R6, R20 ;  /* 0x000000060c10723c */ /* 0x001fe20000001814 */
[----:B------:R-:W-:Y:S02]  /*dca00*/  F2FP.F16.E4M3.UNPACK_B R10, R10 ;  /* 0x0000000aff0a723e */ /* 0x000fe400020006ff */
[----:B------:R-:W-:-:S05]  /*dca10*/  F2FP.F16.E4M3.UNPACK_B R11, R11 ;  /* 0x0000000bff0b723e */ /* 0x000fca00020006ff */
[----:B------:R-:W-:-:S15]  /*dca20*/  STL.64 [R1+0x54a0], R10 ;  /* 0x0054a00a01007387 */ /* 0x000fde0000100a00 */
[----:B------:R0:W-:Y:S04]  /*dca30*/  STL.64 [R1+0x1870], R16 ;  /* 0x0018701001007387 */ /* 0x0001e80000100a00 */
[----:B------:R-:W-:Y:S04]  /*dca40*/  STL.64 [R1+0x1878], R18 ;  /* 0x0018781201007387 */ /* 0x000fe80000100a00 */
[----:B------:R1:W-:Y:S04]  /*dca50*/  STL.64 [R1+0x5498], R8 ;  /* 0x0054980801007387 */ /* 0x0003e80000100a00 */
[----:B0-----:R-:W2:Y:S01]  /*dca60*/  LDL.LU R16, [R1+0x80] ;  /* 0x0000800001107983 */ /* 0x001ea20000300800 */
[----:B-1----:R-:W-:-:S15]  /*dca70*/  HMMA.16816.F32 R8, R12, R4, R24 ;  /* 0x000000040c08723c */ /* 0x002fde0000001818 */
[----:B------:R-:W-:-:S08]  /*dca80*/  NOP ;  /* 0x0000000000007918 */ /* 0x000fd00000000000 */
        /* <DEDUP_REMOVED lines=13> */
[----:B----4-:R0:W-:Y:S02]  /*dcb60*/  STL.64 [R1+0x5408], R26 ;  /* 0x0054081a01007387 */ /* 0x0101e40000100a00 */
[----:B0-----:R-:W-:-:S02]  /*dcb70*/  IMAD.MOV.U32 R26, RZ, RZ, R2 ;  /* 0x000000ffff1a7224 */ /* 0x001fc400078e0002 */
[----:B------:R-:W-:Y:S01]  /*dcb80*/  IMAD.MOV.U32 R27, RZ, RZ, R3 ;  /* 0x000000ffff1b7224 */ /* 0x000fe200078e0003 */
[----:B------:R-:W4:Y:S04]  /*dcb90*/  LDL.LU R2, [R1+0x54bc] ;  /* 0x0054bc0001027983 */ /* 0x000f280000300800 */
[----:B------:R-:W4:Y:S04]  /*dcba0*/  LDL.LU R3, [R1+0x54b8] ;  /* 0x0054b80001037983 */ /* 0x000f280000300800 */
[----:B---3--:R-:W-:Y:S04]  /*dcbb0*/  STL.64 [R1+0x5400], R24 ;  /* 0x0054001801007387 */ /* 0x008fe80000100a00 */
[----:B------:R-:W-:Y:S04]  /*dcbc0*/  STL.64 [R1+0x5420], R26 ;  /* 0x0054201a01007387 */ /* 0x000fe80000100a00 */
        /* <DEDUP_REMOVED lines=14> */
[----:B------:R-:W3:Y:S01]  /*dccb0*/  LDL.LU R23, [R1+0xdc] ;  /* 0x0000dc0001177983 */ /* 0x000ee20000300800 */
[----:B------:R-:W-:-:S02]  /*dccc0*/  IMAD.MOV.U32 R26, RZ, RZ, R3 ;  /* 0x000000ffff1a7224 */ /* 0x000fc400078e0003 */
[----:B------:R-:W-:Y:S01]  /*dccd0*/  IMAD.MOV.U32 R27, RZ, RZ, R2 ;  /* 0x000000ffff1b7224 */ /* 0x000fe200078e0002 */
[----:B------:R-:W4:Y:S04]  /*dcce0*/  LDL.LU R3, [R1+0x54b4] ;  /* 0x0054b40001037983 */ /* 0x000f280000300800 */
[----:B------:R-:W4:Y:S04]  /*dccf0*/  LDL.LU R2, [R1+0x54b0] ;  /* 0x0054b00001027983 */ /* 0x000f280000300800 */
        /* <DEDUP_REMOVED lines=53> */
[----:B0-----:R-:W2:Y:S04]  /*dd050*/  LDL.LU R4, [R1+0x60] ;  /* 0x0000600001047983 */ /* 0x001ea80000300800 */
[----:B------:R-:W2:Y:S04]  /*dd060*/  LDL.LU R5, [R1+0x64] ;  /* 0x0000640001057983 */ /* 0x000ea80000300800 */
[----:B------:R-:W3:Y:S04]  /*dd070*/  LDL.LU R6, [R1+0x68] ;  /* 0x0000680001067983 */ /* 0x000ee80000300800 */
[----:B------:R-:W3:Y:S01]  /*dd080*/  LDL.LU R7, [R1+0x6c] ;  /* 0x00006c0001077983 */ /* 0x000ee20000300800 */
[----:B----4-:R-:W-:Y:S03]  /*dd090*/  HMMA.16816.F32 R12, R12, R2, R8 ;  /* 0x000000020c0c723c */ /* 0x010fe60000001808 */
        /* <DEDUP_REMOVED lines=10> */
[----:B0-----:R-:W4:Y:S04]  /*dd140*/  LDL.LU R12, [R1+0x1d48] ;  /* 0x001d4800010c7983 */ /* 0x001f280000300800 */
[----:B------:R-:W4:Y:S04]  /*dd150*/  LDL.LU R13, [R1+0x1d50] ;  /* 0x001d5000010d7983 */ /* 0x000f280000300800 */
[----:B-1----:R-:W4:Y:S04]  /*dd160*/  LDL.LU R14, [R1+0x1d58] ;  /* 0x001d5800010e7983 */ /* 0x002f280000300800 */
[----:B------:R-:W4:Y:S01]  /*dd170*/  LDL.LU R15, [R1+0x1d60] ;  /* 0x001d6000010f7983 */ /* 0x000f220000300800 */
[----:B---3--:R-:W-:Y:S03]  /*dd180*/  HMMA.16816.F32 R24, R8, R24, R20 ;  /* 0x000000180818723c */ /* 0x008fe60000001814 */
[----:B------:R-:W3:Y:S04]  /*dd190*/  LDL.LU.64 R22, [R1+0x5490] ;  /* 0x0054900001167983 */ /* 0x000ee80000300a00 */
[----:B------:R-:W3:-:S15]  /*dd1a0*/  LDL.LU.64 R20, [R1+0x5488] ;  /* 0x0054880001147983 */ /* 0x000ede0000300a00 */
[----:B------:R-:W-:-:S01]  /*dd1b0*/  NOP ;  /* 0x0000000000007918 */ /* 0x000fc20000000000 */
        /* <DEDUP_REMOVED lines=45> */
[----:B------:R-:W4:Y:S01]  /*dd490*/  LDL.LU R29, [R1+0x1d40] ;  /* 0x001d4000011d7983 */ /* 0x000f220000300800 */
[----:B---3--:R-:W-:-:S15]  /*dd4a0*/  HMMA.16816.F32 R20, R8, R26, R20 ;  /* 0x0000001a0814723c */ /* 0x008fde0000001814 */
[----:B------:R-:W-:-:S08]  /*dd4b0*/  NOP ;  /* 0x0000000000007918 */ /* 0x000fd00000000000 */
[----:B------:R-:W-:Y:S04]  /*dd4c0*/  STL.64 [R1+0x680], R20 ;  /* 0x0006801401007387 */ /* 0x000fe80000100a00 */
[----:B------:R0:W-:Y:S04]  /*dd4d0*/  STL.64 [R1+0x688], R22 ;  /* 0x0006881601007387 */ /* 0x0001e80000100a00 */
[----:B0-----:R-:W2:Y:S04]  /*dd4e0*/  LDL.LU.64 R22, [R1+0x53e8] ;  /* 0x0053e80001167983 */ /* 0x001ea80000300a00 */
[----:B------:R-:W2:Y:S02]  /*dd4f0*/  LDL.LU.64 R20, [R1+0x53e0] ;  /* 0x0053e00001147983 */ /* 0x000ea40000300a00 */
[----:B--2---:R-:W-:Y:S02]  /*dd500*/  HMMA.16816.F32 R24, R8, R24, R20 ;  /* 0x000000180818723c */ /* 0x004fe40000001814 */
[----:B------:R-:W2:Y:S04]  /*dd510*/  LDL.LU.64 R22, [R1+0x53d8] ;  /* 0x0053d80001167983 */ /* 0x000ea80000300a00 */
        /* <DEDUP_REMOVED lines=40> */
[----:B----4-:R-:W-:-:S02]  /*dd7a0*/  IADD3 R29, P2, R29, UR13, RZ ;  /* 0x0000000d1d1d7c10 */ /* 0x010fc4000ff5e0ff */
[----:B------:R-:W-:Y:S02]  /*dd7b0*/  IADD3 R12, P1, R12, UR13, RZ ;  /* 0x0000000d0c0c7c10 */ /* 0x000fe4000ff3e0ff */
[----:B------:R-:W-:Y:S01]  /*dd7c0*/  IADD3 R13, P6, R13, UR13, RZ ;  /* 0x0000000d0d0d7c10 */ /* 0x000fe2000ffde0ff */
[----:B--2---:R-:W-:-:S15]  /*dd7d0*/  HMMA.16816.F32 R16, R8, R6, R16 ;  /* 0x000000060810723c */ /* 0x004fde0000001810 */
[----:B------:R-:W-:-:S08]  /*dd7e0*/  NOP ;  /* 0x0000000000007918 */ /* 0x000fd00000000000 */
[----:B------:R-:W-:Y:S04]  /*dd7f0*/  STL.64 [R1+0x510], R16 ;  /* 0x0005101001007387 */ /* 0x000fe80000100a00 */
[----:B------:R3:W-:Y:S02]  /*dd800*/  STL.64 [R1+0x518], R18 ;  /* 0x0005181201007387 */ /* 0x0007e40000100a00 */
[C---:B---3--:R-:W-:Y:S06]  /*dd810*/  HMMA.16816.F32 R16, R8.reuse, R4, R20 ;  /* 0x000000040810723c */ /* 0x048fec0000001814 */
[----:B------:R-:W-:-:S15]  /*dd820*/  HMMA.16816.F32 R4, R8, R2, R24 ;  /* 0x000000020804723c */ /* 0x000fde0000001818 */
[----:B------:R-:W-:-:S02]  /*dd830*/  NOP ;  /* 0x0000000000007918 */ /* 0x000fc40000000000 */
[----:B------:R-:W-:Y:S04]  /*dd840*/  STL.64 [R1+0x500], R16 ;  /* 0x0005001001007387 */ /* 0x000fe80000100a00 */
[----:B------:R-:W-:Y:S04]  /*dd850*/  STL.64 [R1+0x508], R18 ;  /* 0x0005081201007387 */ /* 0x000fe80000100a00 */
[----:B------:R-:W-:Y:S04]  /*dd860*/  STL.64 [R1+0x490], R4 ;  /* 0x0004900401007387 */ /* 0x000fe80000100a00 */
[----:B------:R-:W-:Y:S04]  /*dd870*/  STL.64 [R1+0x498], R6 ;  /* 0x0004980601007387 */ /* 0x000fe80000100a00 */
[----:B------:R-:W-:Y:S04]  /*dd880*/  STL [R1+0x1d40], R29 ;  /* 0x001d401d01007387 */ /* 0x000fe80000100800 */
[----:B------:R-:W-:Y:S04]  /*dd890*/  STL [R1+0x1d48], R12 ;  /* 0x001d480c01007387 */ /* 0x000fe80000100800 */
[----:B------:R-:W-:Y:S04]  /*dd8a0*/  STL [R1+0x1d50], R13 ;  /* 0x001d500d01007387 */ /* 0x000fe80000100800 */
[----:B------:R-:W2:Y:S01]  /*dd8b0*/  LDL.LU R8, [R1+0x1d78] ;  /* 0x001d780001087983 */ /* 0x000ea20000300800 */
[----:B------:R-:W-:-:S02]  /*dd8c0*/  IADD3 R14, P5, R14, UR13, RZ ;  /* 0x0000000d0e0e7c10 */ /* 0x000fc4000ffbe0ff */
[----:B------:R-:W-:-:S03]  /*dd8d0*/  IADD3 R15, P0, R15, UR13, RZ ;  /* 0x0000000d0f0f7c10 */ /* 0x000fc6000ff1e0ff */
[----:B------:R-:W-:Y:S04]  /*dd8e0*/  STL [R1+0x1d58], R14 ;  /* 0x001d580e01007387 */ /* 0x000fe80000100800 */
[----:B--2---:R0:W-:Y:S04]  /*dd8f0*/  STL [R1+0x5384], R8 ;  /* 0x0053840801007387 */ /* 0x0041e80000100800 */
[----:B------:R-:W-:Y:S04]  /*dd900*/  STL [R1+0x1d60], R15 ;  /* 0x001d600f01007387 */ /* 0x000fe80000100800 */
[----:B0-----:R-:W2:Y:S01]  /*dd910*/  LDL.LU R8, [R1+0x1d3c] ;  /* 0x001d3c0001087983 */ /* 0x001ea20000300800 */
[----:B------:R-:W-:-:S05]  /*dd920*/  IADD3 R0, P4, R0, UR13, RZ ;  /* 0x0000000d00007c10 */ /* 0x000fca000ff9e0ff */
[----:B------:R-:W-:Y:S04]  /*dd930*/  STL [R1+0x1d68], R0 ;  /* 0x001d680001007387 */ /* 0x000fe80000100800 */
        /* <DEDUP_REMOVED lines=30> */
[----:B--2---:R-:W-:-:S05]  /*ddb20*/  IADD3 R8, P3, R8, UR13, RZ ;  /* 0x0000000d08087c10 */ /* 0x004fca000ff7e0ff */
[----:B------:R0:W-:Y:S04]  /*ddb30*/  STL [R1+0x1d70], R8 ;  /* 0x001d700801007387 */ /* 0x0001e80000100800 */
[----:B0-----:R-:W2:Y:S02]  /*ddb40*/  LDL.LU R8, [R1+0x5388] ;  /* 0x0053880001087983 */ /* 0x001ea40000300800 */
[----:B--2---:R-:W-:-:S05]  /*ddb50*/  IADD3.X R8, R8, UR23, RZ, P2, !PT ;  /* 0x0000001708087c10 */ /* 0x004fca00097fe4ff */
[----:B------:R0:W-:Y:S04]  /*ddb60*/  STL [R1+0x1d3c], R8 ;  /* 0x001d3c0801007387 */ /* 0x0001e80000100800 */
[----:B0-----:R-:W2:Y:S01]  /*ddb70*/  LDL.LU R8, [R1+0x5384] ;  /* 0x0053840001087983 */ /* 0x001ea20000300800 */
[----:B---3--:R-:W-:Y:S02]  /*ddb80*/  IADD3.X R9, R9, UR23, RZ, P1, !PT ;  /* 0x0000001709097c10 */ /* 0x008fe40008ffe4ff */
[----:B----4-:R-:W-:Y:S02]  /*ddb90*/  IADD3 R10, P1, R10, UR13, RZ ;  /* 0x0000000d0a0a7c10 */ /* 0x010fe4000ff3e0ff */
[----:B------:R-:W-:Y:S02]  /*ddba0*/  IADD3.X R11, R11, UR23, RZ, P6, !PT ;  /* 0x000000170b0b7c10 */ /* 0x000fe4000b7fe4ff */
[----:B------:R-:W-:-:S02]  /*ddbb0*/  IADD3 R2, P6, R2, UR13, RZ ;  /* 0x0000000d02027c10 */ /* 0x000fc4000ffde0ff */
[----:B------:R-:W-:Y:S02]  /*ddbc0*/  IADD3.X R3, R3, UR23, RZ, P5, !PT ;  /* 0x0000001703037c10 */ /* 0x000fe4000affe4ff */
[----:B------:R-:W-:Y:S02]  /*ddbd0*/  IADD3 R4, P5, R4, UR13, RZ ;  /* 0x0000000d04047c10 */ /* 0x000fe4000ffbe0ff */
[----:B------:R-:W-:Y:S02]  /*ddbe0*/  IADD3.X R5, R5, UR23, RZ, P0, !PT ;  /* 0x0000001705057c10 */ /* 0x000fe400087fe4ff */
[----:B------:R-:W-:Y:S02]  /*ddbf0*/  IADD3 R6, P0, R6, UR13, RZ ;  /* 0x0000000d06067c10 */ /* 0x000fe4000ff1e0ff */
        /* <DEDUP_REMOVED lines=15> */
[----:B--2---:R-:W-:-:S05]  /*ddcf0*/  IADD3 R8, P2, R8, UR13, RZ ;  /* 0x0000000d08087c10 */ /* 0x004fca000ff5e0ff */
        /* <DEDUP_REMOVED lines=9> */
[----:B------:R-:W-:-:S03]  /*ddd90*/  IADD3.X R19, R19, UR23, RZ, P2, !PT ;  /* 0x0000001713137c10 */ /* 0x000fc600097fe4ff */
[----:B------:R-:W-:Y:S01]  /*ddda0*/  STL [R1+0x1d64], R7 ;  /* 0x001d640701007387 */ /* 0x000fe20000100800 */
[----:B------:R-:W-:-:S03]  /*dddb0*/  IADD3 R20, P2, R20, UR13, RZ ;  /* 0x0000000d14147c10 */ /* 0x000fc6000ff5e0ff */
        /* <DEDUP_REMOVED lines=16> */
[----:B0-----:R-:W2:Y:S01]  /*ddec0*/  LDL.LU R8, [R1+0x42e8] ;  /* 0x0042e80001087983 */ /* 0x001ea20000300800 */
[----:B------:R-:W-:-:S02]  /*dded0*/  IADD3 R14, P3, R14, UR13, RZ ;  /* 0x0000000d0e0e7c10 */ /* 0x000fc4000ff7e0ff */
[----:B------:R-:W-:-:S03]  /*ddee0*/  IADD3.X R15, R15, UR23, RZ, P2, !PT ;  /* 0x000000170f0f7c10 */ /* 0x000fc600097fe4ff */
        /* <DEDUP_REMOVED lines=36> */
[----:B--2---:R-:W-:-:S05]  /*de130*/  IADD3.X R8, R8, UR23, RZ, P1, !PT ;  /* 0x0000001708087c10 */ /* 0x004fca0008ffe4ff */
[----:B------:R0:W-:Y:S04]  /*de140*/  STL [R1+0x42f0], R8 ;  /* 0x0042f00801007387 */ /* 0x0001e80000100800 */
[----:B0-----:R-:W2:Y:S02]  /*de150*/  LDL.LU R8, [R1+0x5380] ;  /* 0x0053800001087983 */ /* 0x001ea40000300800 */
[----:B--2---:R-:W-:-:S05]  /*de160*/  IADD3 R8, P1, R8, UR13, RZ ;  /* 0x0000000d08087c10 */ /* 0x004fca000ff3e0ff */
[----:B------:R0:W-:Y:S04]  /*de170*/  STL [R1+0x42bc], R8 ;  /* 0x0042bc0801007387 */ /* 0x0001e80000100800 */
[----:B0-----:R-:W2:Y:S01]  /*de180*/  LDL.LU R8, [R1+0x537c] ;  /* 0x00537c0001087983 */ /* 0x001ea20000300800 */
[----:B----4-:R-:W-:Y:S02]  /*de190*/  IADD3.X R10, R10, UR23, RZ, P5, !PT ;  /* 0x000000170a0a7c10 */ /* 0x010fe4000affe4ff */
[----:B---3--:R-:W-:Y:S02]  /*de1a0*/  IADD3 R11, P5, R11, UR13, RZ ;  /* 0x0000000d0b0b7c10 */ /* 0x008fe4000ffbe0ff */
        /* <DEDUP_REMOVED lines=20> */
[----:B--2---:R-:W-:Y:S02]  /*de2f0*/  IADD3.X R8, R8, UR23, RZ, P6, !PT ;  /* 0x0000001708087c10 */ /* 0x004fe4000b7fe4ff */
[----:B------:R-:W-:-:S03]  /*de300*/  IADD3 R9, P6, R9, UR13, RZ ;  /* 0x0000000d09097c10 */ /* 0x000fc6000ffde0ff */
        /* <DEDUP_REMOVED lines=29> */
[----:B------:R-:W-:-:S02]  /*de4e0*/  IADD3.X R14, R14, UR23, RZ, P1, !PT ;  /* 0x000000170e0e7c10 */ /* 0x000fc40008ffe4ff */
[----:B------:R-:W-:-:S03]  /*de4f0*/  IADD3 R15, P1, R15, UR13, RZ ;  /* 0x0000000d0f0f7c10 */ /* 0x000fc6000ff3e0ff */
[----:B------:R-:W-:Y:S04]  /*de500*/  STL [R1+0x4280], R14 ;  /* 0x0042800e01007387 */ /* 0x000fe80000100800 */
[----:B--2---:R0:W-:Y:S04]  /*de510*/  STL [R1+0x5374], R8 ;  /* 0x0053740801007387 */ /* 0x0041e80000100800 */
[----:B------:R-:W-:Y:S04]  /*de520*/  STL [R1+0x424c], R15 ;  /* 0x00424c0f01007387 */ /* 0x000fe80000100800 */
[----:B0-----:R-:W2:Y:S01]  /*de530*/  LDL.LU R8, [R1+0x4270] ;  /* 0x0042700001087983 */ /* 0x001ea20000300800 */
[----:B------:R-:W-:-:S05]  /*de540*/  IADD3.X R0, R0, UR23, RZ, P6, !PT ;  /* 0x0000001700007c10 */ /* 0x000fca000b7fe4ff */
        /* <DEDUP_REMOVED lines=4620> */
[----:B--2---:R-:W-:Y:S02]  /*f0610*/  IADD3.X R8, R8, UR23, RZ, P0, !PT ;  /* 0x0000001708087c10 */ /* 0x004fe400087fe4ff */
        /* <DEDUP_REMOVED lines=31> */
[----:B0-----:R-:W2:Y:S04]  /*f0810*/  LDL.LU R15, [R1+0x2b1c] ;  /* 0x002b1c00010f7983 */ /* 0x001ea80000300800 */
[----:B------:R-:W3:Y:S01]  /*f0820*/  LDL.LU R8, [R1+0x2b14] ;  /* 0x002b140001087983 */ /* 0x000ee20000300800 */
[----:B------:R-:W-:-:S03]  /*f0830*/  IADD3.X R0, R0, UR23, RZ, P0, !PT ;  /* 0x0000001700007c10 */ /* 0x000fc600087fe4ff */
[----:B---3--:R0:W-:Y:S04]  /*f0840*/  STL [R1+0x51f8], R8 ;  /* 0x0051f80801007387 */ /* 0x0081e80000100800 */
[----:B------:R1:W-:Y:S04]  /*f0850*/  STL [R1+0x2b50], R0 ;  /* 0x002b500001007387 */ /* 0x0003e80000100800 */
        /* <DEDUP_REMOVED lines=24> */
[----:B--2---:R-:W-:-:S03]  /*f09e0*/  IADD3 R15, P0, R15, UR13, RZ ;  /* 0x0000000d0f0f7c10 */ /* 0x004fc6000ff1e0ff */
[----:B------:R-:W2:Y:S04]  /*f09f0*/  LDL.LU R12, [R1+0x2ab4] ;  /* 0x002ab400010c7983 */ /* 0x000ea80000300800 */
[----:B------:R-:W2:Y:S04]  /*f0a00*/  LDL.LU R13, [R1+0x2ae0] ;  /* 0x002ae000010d7983 */ /* 0x000ea80000300800 */
[----:B------:R-:W2:Y:S04]  /*f0a10*/  LDL.LU R14, [R1+0x2aac] ;  /* 0x002aac00010e7983 */ /* 0x000ea80000300800 */
[----:B-1----:R-:W2:Y:S04]  /*f0a20*/  LDL.LU R0, [R1+0x2ad8] ;  /* 0x002ad80001007983 */ /* 0x002ea80000300800 */
[----:B------:R0:W-:Y:S04]  /*f0a30*/  STL [R1+0x2b1c], R15 ;  /* 0x002b1c0f01007387 */ /* 0x0001e80000100800 */
[----:B0-----:R-:W2:Y:S01]  /*f0a40*/  LDL.LU R15, [R1+0x2aa4] ;  /* 0x002aa400010f7983 */ /* 0x001ea20000300800 */
[----:B---3--:R-:W-:-:S05]  /*f0a50*/  IADD3.X R8, R8, UR23, RZ, P4, !PT ;  /* 0x0000001708087c10 */ /* 0x008fca000a7fe4ff */
[----:B------:R0:W-:Y:S04]  /*f0a60*/  STL [R1+0x2b48], R8 ;  /* 0x002b480801007387 */ /* 0x0001e80000100800 */
[----:B0-----:R-:W3:Y:S01]  /*f0a70*/  LDL.LU R8, [R1+0x51f8] ;  /* 0x0051f80001087983 */ /* 0x001ee20000300800 */
[----:B----4-:R-:W-:Y:S02]  /*f0a80*/  IADD3.X R9, R9, UR23, RZ, P3, !PT ;  /* 0x0000001709097c10 */ /* 0x010fe40009ffe4ff */
        /* <DEDUP_REMOVED lines=20> */
[----:B--2---:R-:W-:-:S02]  /*f0bd0*/  IADD3 R12, P5, R12, UR13, RZ ;  /* 0x0000000d0c0c7c10 */ /* 0x004fc4000ffbe0ff */
[----:B------:R-:W-:Y:S02]  /*f0be0*/  IADD3.X R13, R13, UR23, RZ, P0, !PT ;  /* 0x000000170d0d7c10 */ /* 0x000fe400087fe4ff */
[----:B------:R-:W-:Y:S02]  /*f0bf0*/  IADD3 R14, P0, R14, UR13, RZ ;  /* 0x0000000d0e0e7c10 */ /* 0x000fe4000ff1e0ff */
[----:B---3--:R-:W-:-:S05]  /*f0c00*/  IADD3 R8, P4, R8, UR13, RZ ;  /* 0x0000000d08087c10 */ /* 0x008fca000ff9e0ff */
        /* <DEDUP_REMOVED lines=24> */
[----:B------:R-:W-:Y:S04]  /*f0d90*/  STL [R1+0x2af0], R27 ;  /* 0x002af01b01007387 */ /* 0x000fe80000100800 */
[----:B------:R-:W-:Y:S04]  /*f0da0*/  STL [R1+0x2abc], R28 ;  /* 0x002abc1c01007387 */ /* 0x000fe80000100800 */
[----:B------:R-:W-:Y:S04]  /*f0db0*/  STL [R1+0x2ae8], R29 ;  /* 0x002ae81d01007387 */ /* 0x000fe80000100800 */
[----:B------:R-:W-:Y:S04]  /*f0dc0*/  STL [R1+0x2ab4], R12 ;  /* 0x002ab40c01007387 */ /* 0x000fe80000100800 */
[----:B------:R0:W-:Y:S04]  /*f0dd0*/  STL [R1+0x2ad8], R0 ;  /* 0x002ad80001007387 */ /* 0x0001e80000100800 */
[----:B------:R-:W-:Y:S04]  /*f0de0*/  STL [R1+0x2ae0], R13 ;  /* 0x002ae00d01007387 */ /* 0x000fe80000100800 */
[----:B0-----:R-:W2:Y:S04]  /*f0df0*/  LDL.LU R0, [R1+0x2ad0] ;  /* 0x002ad00001007983 */ /* 0x001ea80000300800 */
[----:B------:R-:W-:Y:S04]  /*f0e00*/  STL [R1+0x2aac], R14 ;  /* 0x002aac0e01007387 */ /* 0x000fe80000100800 */
[----:B------:R-:W3:Y:S01]  /*f0e10*/  LDL.LU R8, [R1+0x2ac8] ;  /* 0x002ac80001087983 */ /* 0x000ee20000300800 */
[----:B------:R-:W-:-:S03]  /*f0e20*/  IADD3 R15, P4, R15, UR13, RZ ;  /* 0x0000000d0f0f7c10 */ /* 0x000fc6000ff9e0ff */
[----:B---3--:R0:W-:Y:S04]  /*f0e30*/  STL [R1+0x51f4], R8 ;  /* 0x0051f40801007387 */ /* 0x0081e80000100800 */
[----:B0-----:R-:W3:Y:S04]  /*f0e40*/  LDL.LU R8, [R1+0x2a9c] ;  /* 0x002a9c0001087983 */ /* 0x001ee80000300800 */
[----:B------:R0:W-:Y:S04]  /*f0e50*/  STL [R1+0x2aa4], R15 ;  /* 0x002aa40f01007387 */ /* 0x0001e80000100800 */
        /* <DEDUP_REMOVED lines=23> */
[----:B--2---:R-:W-:-:S03]  /*f0fd0*/  IADD3.X R0, R0, UR23, RZ, P3, !PT ;  /* 0x0000001700007c10 */ /* 0x004fc60009ffe4ff */
[----:B------:R-:W2:Y:S04]  /*f0fe0*/  LDL.LU R12, [R1+0x2a68] ;  /* 0x002a6800010c7983 */ /* 0x000ea80000300800 */
[----:B------:R-:W2:Y:S04]  /*f0ff0*/  LDL.LU R13, [R1+0x2a34] ;  /* 0x002a3400010d7983 */ /* 0x000ea80000300800 */
[----:B0-----:R-:W2:Y:S04]  /*f1000*/  LDL.LU R15, [R1+0x2a60] ;  /* 0x002a6000010f7983 */ /* 0x001ea80000300800 */
[----:B------:R-:W2:Y:S04]  /*f1010*/  LDL.LU R14, [R1+0x2a2c] ;  /* 0x002a2c00010e7983 */ /* 0x000ea80000300800 */
[----:B------:R0:W-:Y:S04]  /*f1020*/  STL [R1+0x2ad0], R0 ;  /* 0x002ad00001007387 */ /* 0x0001e80000100800 */
[----:B0-----:R-:W2:Y:S01]  /*f1030*/  LDL.LU R0, [R1+0x2a58] ;  /* 0x002a580001007983 */ /* 0x001ea20000300800 */
[----:B---3--:R-:W-:-:S05]  /*f1040*/  IADD3 R8, P3, R8, UR13, RZ ;  /* 0x0000000d08087c10 */ /* 0x008fca000ff7e0ff */
        /* <DEDUP_REMOVED lines=22> */
[----:B--2---:R-:W-:Y:S02]  /*f11b0*/  IADD3.X R15, R15, UR23, RZ, P3, !PT ;  /* 0x000000170f0f7c10 */ /* 0x004fe40009ffe4ff */
[----:B------:R-:W-:-:S02]  /*f11c0*/  IADD3.X R12, R12, UR23, RZ, P4, !PT ;  /* 0x000000170c0c7c10 */ /* 0x000fc4000a7fe4ff */
[----:B------:R-:W-:Y:S02]  /*f11d0*/  IADD3 R13, P4, R13, UR13, RZ ;  /* 0x0000000d0d0d7c10 */ /* 0x000fe4000ff9e0ff */
[----:B---3--:R-:W-:Y:S02]  /*f11e0*/  IADD3.X R8, R8, UR23, RZ, P2, !PT ;  /* 0x0000001708087c10 */ /* 0x008fe400097fe4ff */
        /* <DEDUP_REMOVED lines=32> */
[----:B------:R-:W-:-:S02]  /*f13f0*/  IADD3 R14, P3, R14, UR13, RZ ;  /* 0x0000000d0e0e7c10 */ /* 0x000fc4000ff7e0ff */
[----:B------:R-:W-:Y:S01]  /*f1400*/  IADD3.X R0, R0, UR23, RZ, P2, !PT ;  /* 0x0000001700007c10 */ /* 0x000fe200097fe4ff */
[----:B---3--:R0:W-:Y:S04]  /*f1410*/  STL [R1+0x51f0], R8 ;  /* 0x0051f00801007387 */ /* 0x0081e80000100800 */
[----:B------:R-:W-:Y:S04]  /*f1420*/  STL [R1+0x2a2c], R14 ;  /* 0x002a2c0e01007387 */ /* 0x000fe80000100800 */
        /* <DEDUP_REMOVED lines=27> */
[----:B0-----:R-:W2:Y:S04]  /*f15e0*/  LDL.LU R0, [R1+0x29e8] ;  /* 0x0029e80001007983 */ /* 0x001ea80000300800 */
[----:B------:R-:W2:Y:S04]  /*f15f0*/  LDL.LU R13, [R1+0x29b4] ;  /* 0x0029b400010d7983 */ /* 0x000ea80000300800 */
[----:B------:R-:W2:Y:S04]  /*f1600*/  LDL.LU R14, [R1+0x29e0] ;  /* 0x0029e000010e7983 */ /* 0x000ea80000300800 */
        /* <DEDUP_REMOVED lines=60> */
[----:B------:R-:W-:-:S03]  /*f19d0*/  IADD3.X R14, R14, UR23, RZ, P1, !PT ;  /* 0x000000170e0e7c10 */ /* 0x000fc60008ffe4ff */
[----:B------:R-:W-:Y:S01]  /*f19e0*/  STL [R1+0x29b4], R13 ;  /* 0x0029b40d01007387 */ /* 0x000fe20000100800 */
[----:B------:R-:W-:-:S03]  /*f19f0*/  IADD3 R15, P1, R15, UR13, RZ ;  /* 0x0000000d0f0f7c10 */ /* 0x000fc6000ff3e0ff */
        /* <DEDUP_REMOVED lines=28> */
[----:B0-----:R-:W2:Y:S04]  /*f1bc0*/  LDL.LU R15, [R1+0x2970] ;  /* 0x00297000010f7983 */ /* 0x001ea80000300800 */
[----:B------:R-:W2:Y:S04]  /*f1bd0*/  LDL.LU R12, [R1+0x293c] ;  /* 0x00293c00010c7983 */ /* 0x000ea80000300800 */
[----:B------:R-:W2:Y:S04]  /*f1be0*/  LDL.LU R13, [R1+0x2968] ;  /* 0x00296800010d7983 */ /* 0x000ea80000300800 */
        /* <DEDUP_REMOVED lines=25> */
[----:B------:R-:W-:Y:S02]  /*f1d80*/  IADD3.X R28, R28, UR23, RZ, P2, !PT ;  /* 0x000000171c1c7c10 */ /* 0x000fe400097fe4ff */
[----:B------:R-:W-:Y:S02]  /*f1d90*/  IADD3 R29, P2, R29, UR13, RZ ;  /* 0x0000000d1d1d7c10 */ /* 0x000fe4000ff5e0ff */
[----:B------:R-:W-:-:S02]  /*f1da0*/  IADD3 R12, P1, R12, UR13, RZ ;  /* 0x0000000d0c0c7c10 */ /* 0x000fc4000ff3e0ff */
        /* <DEDUP_REMOVED lines=30> */
[----:B------:R-:W-:Y:S04]  /*f1f90*/  STL [R1+0x293c], R12 ;  /* 0x00293c0c01007387 */ /* 0x000fe80000100800 */
[----:B------:R-:W3:Y:S01]  /*f1fa0*/  LDL.LU R8, [R1+0x2924] ;  /* 0x0029240001087983 */ /* 0x000ee20000300800 */
[----:B------:R-:W-:-:S02]  /*f1fb0*/  IADD3.X R13, R13, UR23, RZ, P6, !PT ;  /* 0x000000170d0d7c10 */ /* 0x000fc4000b7fe4ff */
[----:B------:R-:W-:-:S03]  /*f1fc0*/  IADD3 R14, P6, R14, UR13, RZ ;  /* 0x0000000d0e0e7c10 */ /* 0x000fc6000ffde0ff */
[----:B------:R-:W-:Y:S01]  /*f1fd0*/  STL [R1+0x2968], R13 ;  /* 0x0029680d01007387 */ /* 0x000fe20000100800 */
[----:B------:R-:W-:-:S03]  /*f1fe0*/  IADD3.X R0, R0, UR23, RZ, P5, !PT ;  /* 0x0000001700007c10 */ /* 0x000fc6000affe4ff */
        /* <DEDUP_REMOVED lines=27> */
[----:B0-----:R-:W2:Y:S04]  /*f21a0*/  LDL.LU R0, [R1+0x28f8] ;  /* 0x0028f80001007983 */ /* 0x001ea80000300800 */
[----:B------:R-:W2:Y:S04]  /*f21b0*/  LDL.LU R29, [R1+0x28c4] ;  /* 0x0028c400011d7983 */ /* 0x000ea80000300800 */
[----:B------:R-:W2:Y:S04]  /*f21c0*/  LDL.LU R12, [R1+0x28f0] ;  /* 0x0028f000010c7983 */ /* 0x000ea80000300800 */
[----:B------:R-:W2:Y:S04]  /*f21d0*/  LDL.LU R13, [R1+0x28bc] ;  /* 0x0028bc00010d7983 */ /* 0x000ea80000300800 */
[----:B------:R0:W-:Y:S04]  /*f21e0*/  STL [R1+0x292c], R15 ;  /* 0x00292c0f01007387 */ /* 0x0001e80000100800 */
[----:B------:R-:W2:Y:S04]  /*f21f0*/  LDL.LU R14, [R1+0x28e8] ;  /* 0x0028e800010e7983 */ /* 0x000ea80000300800 */
        /* <DEDUP_REMOVED lines=26> */
[----:B------:R-:W-:Y:S02]  /*f23a0*/  IADD3.X R12, R12, UR23, RZ, P5, !PT ;  /* 0x000000170c0c7c10 */ /* 0x000fe4000affe4ff */
        /* <DEDUP_REMOVED lines=66> */
[----:B------:R-:W2:Y:S04]  /*f27d0*/  LDL.LU R13, [R1+0x2870] ;  /* 0x00287000010d7983 */ /* 0x000ea80000300800 */
[----:B------:R-:W2:Y:S04]  /*f27e0*/  LDL.LU R14, [R1+0x283c] ;  /* 0x00283c00010e7983 */ /* 0x000ea80000300800 */
        /* <DEDUP_REMOVED lines=21> */
[----:B------:R-:W-:Y:S02]  /*f2940*/  IADD3.X R26, R26, UR23, RZ, P6, !PT ;  /* 0x000000171a1a7c10 */ /* 0x000fe4000b7fe4ff */
[----:B------:R-:W-:Y:S02]  /*f2950*/  IADD3 R27, P6, R27, UR13, RZ ;  /* 0x0000000d1b1b7c10 */ /* 0x000fe4000ffde0ff */
[----:B------:R-:W-:Y:S02]  /*f2960*/  IADD3 R28, P5, R28, UR13, RZ ;  /* 0x0000000d1c1c7c10 */ /* 0x000fe4000ffbe0ff */
[----:B------:R-:W-:Y:S02]  /*f2970*/  IADD3.X R29, R29, UR23, RZ, P0, !PT ;  /* 0x000000171d1d7c10 */ /* 0x000fe400087fe4ff */
        /* <DEDUP_REMOVED lines=68> */
[----:B------:R-:W2:Y:S04]  /*f2dc0*/  LDL.LU R13, [R1+0x27c4] ;  /* 0x0027c400010d7983 */ /* 0x000ea80000300800 */
        /* <DEDUP_REMOVED lines=117> */
[----:B------:R-:W-:Y:S02]  /*f3520*/  IADD3 R26, P4, R26, UR13, RZ ;  /* 0x0000000d1a1a7c10 */ /* 0x000fe4000ff9e0ff */
[----:B------:R-:W-:Y:S02]  /*f3530*/  IADD3.X R27, R27, UR23, RZ, P3, !PT ;  /* 0x000000171b1b7c10 */ /* 0x000fe40009ffe4ff */
        /* <DEDUP_REMOVED lines=587> */
[----:B------:R-:W-:Y:S01]  /*f59f0*/  STL [R1+0x249c], R17 ;  /* 0x00249c1101007387 */ /* 0x000fe20000100800 */
[----:B------:R-:W-:-:S03]  /*f5a00*/  IADD3 R20, P0, R20, UR13, RZ ;  /* 0x0000000d14147c10 */ /* 0x000fc6000ff1e0ff */
        /* <DEDUP_REMOVED lines=116> */
[----:B------:R1:W-:Y:S04]  /*f6150*/  STL [R1+0x2410], R14 ;  /* 0x0024100e01007387 */ /* 0x0003e80000100800 */
        /* <DEDUP_REMOVED lines=29> */
[----:B-1----:R-:W2:Y:S04]  /*f6330*/  LDL.LU R14, [R1+0x2398] ;  /* 0x00239800010e7983 */ /* 0x002ea80000300800 */
[----:B0-----:R-:W2:Y:S04]  /*f6340*/  LDL.LU R15, [R1+0x4370] ;  /* 0x00437000010f7983 */ /* 0x001ea80000300800 */
[----:B------:R-:W2:Y:S01]  /*f6350*/  LDL.LU R0, [R1+0x2390] ;  /* 0x0023900001007983 */ /* 0x000ea20000300800 */
        /* <DEDUP_REMOVED lines=18> */
[----:B------:R-:W-:-:S02]  /*f6480*/  IADD3.X R26, R26, UR23, RZ, P5, !PT ;  /* 0x000000171a1a7c10 */ /* 0x000fc4000affe4ff */
[----:B------:R-:W-:Y:S02]  /*f6490*/  IADD3.X R28, R28, UR23, RZ, P0, !PT ;  /* 0x000000171c1c7c10 */ /* 0x000fe400087fe4ff */
[----:B------:R-:W-:Y:S02]  /*f64a0*/  IADD3.X R12, R12, UR23, RZ, P4, !PT ;  /* 0x000000170c0c7c10 */ /* 0x000fe4000a7fe4ff */
        /* <DEDUP_REMOVED lines=12> */
[----:B------:R0:W-:Y:S02]  /*f6570*/  STL [R1+0x23d0], R21 ;  /* 0x0023d01501007387 */ /* 0x0001e40000100800 */
[----:B0-----:R-:W0:Y:S01]  /*f6580*/  LDC R21, c[0x0][0x23c] ;  /* 0x00008f00ff157b82 */ /* 0x001e220000000800 */
[----:B------:R-:W-:-:S02]  /*f6590*/  IADD3.X R19, R19, UR23, RZ, P2, !PT ;  /* 0x0000001713137c10 */ /* 0x000fc400097fe4ff */
[----:B------:R-:W-:Y:S01]  /*f65a0*/  IADD3 R20, P2, R20, UR13, RZ ;  /* 0x0000000d14147c10 */ /* 0x000fe2000ff5e0ff */
        /* <DEDUP_REMOVED lines=8> */
[----:B0-----:R-:W-:-:S05]  /*f6630*/  IMAD.SHL.U32 R4, R21, 0x80, RZ ;  /* 0x0000008015047824 */ /* 0x001fca00078e00ff */
[C---:B------:R-:W-:Y:S02]  /*f6640*/  IADD3 R25, P6, R4.reuse, R25, RZ ;  /* 0x0000001904197210 */ /* 0x040fe40007fde0ff */
[C---:B------:R-:W-:Y:S02]  /*f6650*/  IADD3 R27, P5, R4.reuse, R27, RZ ;  /* 0x0000001b041b7210 */ /* 0x040fe40007fbe0ff */
[C---:B------:R-:W-:Y:S02]  /*f6660*/  IADD3 R29, P0, R4.reuse, R29, RZ ;  /* 0x0000001d041d7210 */ /* 0x040fe40007f1e0ff */
[----:B------:R-:W-:Y:S01]  /*f6670*/  IADD3 R13, P4, R4, R13, RZ ;  /* 0x0000000d040d7210 */ /* 0x000fe20007f9e0ff */
[----:B------:R-:W-:Y:S04]  /*f6680*/  STL [R1+0x4b38], R25 ;  /* 0x004b381901007387 */ /* 0x000fe80000100800 */
[----:B------:R-:W-:Y:S04]  /*f6690*/  STL [R1+0x23b0], R26 ;  /* 0x0023b01a01007387 */ /* 0x000fe80000100800 */
[----:B------:R-:W-:Y:S04]  /*f66a0*/  STL [R1+0x4ba0], R27 ;  /* 0x004ba01b01007387 */ /* 0x000fe80000100800 */
[----:B------:R-:W-:Y:S04]  /*f66b0*/  STL [R1+0x23a8], R28 ;  /* 0x0023a81c01007387 */ /* 0x000fe80000100800 */
[----:B------:R-:W-:Y:S04]  /*f66c0*/  STL [R1+0x4360], R29 ;  /* 0x0043601d01007387 */ /* 0x000fe80000100800 */
[----:B------:R-:W-:Y:S04]  /*f66d0*/  STL [R1+0x23a0], R12 ;  /* 0x0023a00c01007387 */ /* 0x000fe80000100800 */
[----:B------:R-:W-:Y:S04]  /*f66e0*/  STL [R1+0x4368], R13 ;  /* 0x0043680d01007387 */ /* 0x000fe80000100800 */
[----:B------:R-:W2:Y:S01]  /*f66f0*/  LDL.LU R8, [R1+0x4b1c] ;  /* 0x004b1c0001087983 */ /* 0x000ea20000300800 */
[----:B------:R-:W-:-:S02]  /*f6700*/  IADD3.X R14, R14, UR23, RZ, P3, !PT ;  /* 0x000000170e0e7c10 */ /* 0x000fc40009ffe4ff */
[----:B------:R-:W-:-:S03]  /*f6710*/  IADD3 R15, P3, R4, R15, RZ ;  /* 0x0000000f040f7210 */ /* 0x000fc60007f7e0ff */
        /* <DEDUP_REMOVED lines=36> */
[----:B--2---:R-:W-:-:S05]  /*f6960*/  IADD3 R8, P2, R4, R8, RZ ;  /* 0x0000000804087210 */ /* 0x004fca0007f5e0ff */
[----:B------:R0:W-:Y:S04]  /*f6970*/  STL [R1+0x4380], R8 ;  /* 0x0043800801007387 */ /* 0x0001e80000100800 */
[----:B0-----:R-:W2:Y:S02]  /*f6980*/  LDL.LU R8, [R1+0x51b8] ;  /* 0x0051b80001087983 */ /* 0x001ea40000300800 */
[----:B--2---:R-:W-:-:S05]  /*f6990*/  IADD3.X R8, R8, UR23, RZ, P1, !PT ;  /* 0x0000001708087c10 */ /* 0x004fca0008ffe4ff */
[----:B------:R0:W-:Y:S04]  /*f69a0*/  STL [R1+0x2388], R8 ;  /* 0x0023880801007387 */ /* 0x0001e80000100800 */
[----:B0-----:R-:W2:Y:S02]  /*f69b0*/  LDL.LU R8, [R1+0x51b4] ;  /* 0x0051b40001087983 */ /* 0x001ea40000300800 */
[----:B--2---:R-:W-:-:S05]  /*f69c0*/  IADD3 R8, P1, R4, R8, RZ ;  /* 0x0000000804087210 */ /* 0x004fca0007f3e0ff */
[----:B------:R0:W-:Y:S04]  /*f69d0*/  STL [R1+0x437c], R8 ;  /* 0x00437c0801007387 */ /* 0x0001e80000100800 */
[----:B0-----:R-:W2:Y:S01]  /*f69e0*/  LDL.LU R8, [R1+0x51b0] ;  /* 0x0051b00001087983 */ /* 0x001ea20000300800 */
[----:B------:R-:W-:-:S05]  /*f69f0*/  SHF.R.S32.HI R2, RZ, 0x1f, R4 ;  /* 0x0000001fff027819 */ /* 0x000fca0000011404 */
[----:B----4-:R-:W-:Y:S01]  /*f6a00*/  IMAD.X R10, R2, 0x1, R10, P5 ;  /* 0x00000001020a7824 */ /* 0x010fe200028e060a */
[----:B---3--:R-:W-:Y:S01]  /*f6a10*/  IADD3 R11, P5, R4, R11, RZ ;  /* 0x0000000b040b7210 */ /* 0x008fe20007fbe0ff */
[----:B------:R-:W-:Y:S01]  /*f6a20*/  IMAD.X R3, R2, 0x1, R3, P0 ;  /* 0x0000000102037824 */ /* 0x000fe200000e0603 */
[----:B------:R-:W-:Y:S01]  /*f6a30*/  IADD3 R5, P0, R4, R5, RZ ;  /* 0x0000000504057210 */ /* 0x000fe20007f1e0ff */
        /* <DEDUP_REMOVED lines=18> */
[----:B------:R-:W-:-:S02]  /*f6b60*/  IMAD.X R0, R2, 0x1, R0, P1 ;  /* 0x0000000102007824 */ /* 0x000fc400008e0600 */
[----:B--2---:R-:W-:Y:S01]  /*f6b70*/  IMAD.X R8, R2, 0x1, R8, P6 ;  /* 0x0000000102087824 */ /* 0x004fe200030e0608 */
[----:B------:R-:W-:-:S04]  /*f6b80*/  IADD3 R9, P6, R4, R9, RZ ;  /* 0x0000000904097210 */ /* 0x000fc80007fde0ff */
        /* <DEDUP_REMOVED lines=10> */
[----:B------:R-:W-:-:S03]  /*f6c30*/  IMAD.X R22, R2, 0x1, R22, P6 ;  /* 0x0000000102167824 */ /* 0x000fc600030e0616 */
[----:B------:R-:W-:Y:S01]  /*f6c40*/  STL [R1+0x4358], R18 ;  /* 0x0043581201007387 */ /* 0x000fe20000100800 */
[----:B------:R-:W-:-:S03]  /*f6c50*/  IADD3 R23, P6, R4, R23, RZ ;  /* 0x0000001704177210 */ /* 0x000fc60007fde0ff */
        /* <DEDUP_REMOVED lines=17> */
[----:B------:R-:W3:Y:S04]  /*f6d70*/  LDL.LU R8, [R1+0x43fc] ;  /* 0x0043fc0001087983 */ /* 0x000ee80000300800 */
[----:B------:R-:W-:Y:S04]  /*f6d80*/  STL [R1+0x4388], R0 ;  /* 0x0043880001007387 */ /* 0x000fe80000100800 */
[----:B---3--:R0:W-:Y:S04]  /*f6d90*/  STL [R1+0x51a0], R8 ;  /* 0x0051a00801007387 */ /* 0x0081e80000100800 */
[----:B0-----:R-:W3:Y:S04]  /*f6da0*/  LDL.LU R8, [R1+0x4398] ;  /* 0x0043980001087983 */ /* 0x001ee80000300800 */
[----:B---3--:R0:W-:Y:S04]  /*f6db0*/  STL [R1+0x51a4], R8 ;  /* 0x0051a40801007387 */ /* 0x0081e80000100800 */
[----:B0-----:R-:W3:Y:S01]  /*f6dc0*/  LDL.LU R8, [R1+0x4400] ;  /* 0x0044000001087983 */ /* 0x001ee20000300800 */
[----:B--2---:R-:W-:-:S03]  /*f6dd0*/  IADD3 R2, P1, R4, R2, RZ ;  /* 0x0000000204027210 */ /* 0x004fc60007f3e0ff */
[----:B---3--:R0:W-:Y:S04]  /*f6de0*/  STL [R1+0x51a8], R8 ;  /* 0x0051a80801007387 */ /* 0x0081e80000100800 */
        /* <DEDUP_REMOVED lines=28> */
[----:B0-----:R-:W2:Y:S02]  /*f6fb0*/  LDL.LU R2, [R1+0x51ac] ;  /* 0x0051ac0001027983 */ /* 0x001ea40000300800 */
[----:B--2---:R-:W-:-:S05]  /*f6fc0*/  IMAD.X R8, R2, 0x1, R8, P6 ;  /* 0x0000000102087824 */ /* 0x004fca00030e0608 */
[----:B------:R0:W-:Y:S04]  /*f6fd0*/  STL [R1+0x4384], R8 ;  /* 0x0043840801007387 */ /* 0x0001e80000100800 */
[----:B0-----:R-:W2:Y:S02]  /*f6fe0*/  LDL.LU R8, [R1+0x51a8] ;  /* 0x0051a80001087983 */ /* 0x001ea40000300800 */
[----:B--2---:R-:W-:-:S05]  /*f6ff0*/  IADD3 R8, P6, R4, R8, RZ ;  /* 0x0000000804087210 */ /* 0x004fca0007fde0ff */
[----:B------:R0:W-:Y:S04]  /*f7000*/  STL [R1+0x4400], R8 ;  /* 0x0044000801007387 */ /* 0x0001e80000100800 */
[----:B0-----:R-:W2:Y:S02]  /*f7010*/  LDL.LU R8, [R1+0x51a4] ;  /* 0x0051a40001087983 */ /* 0x001ea40000300800 */
[----:B--2---:R-:W-:-:S05]  /*f7020*/  IMAD.X R8, R2, 0x1, R8, P5 ;  /* 0x0000000102087824 */ /* 0x004fca00028e0608 */
[----:B------:R0:W-:Y:S04]  /*f7030*/  STL [R1+0x4398], R8 ;  /* 0x0043980801007387 */ /* 0x0001e80000100800 */
[----:B0-----:R-:W2:Y:S01]  /*f7040*/  LDL.LU R8, [R1+0x51a0] ;  /* 0x0051a00001087983 */ /* 0x001ea20000300800 */
[----:B---3--:R-:W-:Y:S01]  /*f7050*/  IMAD.X R9, R2, 0x1, R9, P0 ;  /* 0x0000000102097824 */ /* 0x008fe200000e0609 */
[----:B----4-:R-:W-:Y:S01]  /*f7060*/  IADD3 R10, P0, R4, R10, RZ ;  /* 0x0000000a040a7210 */ /* 0x010fe20007f1e0ff */
        /* <DEDUP_REMOVED lines=21> */
[----:B------:R-:W-:-:S02]  /*f71c0*/  IADD3 R0, P6, R4, R0, RZ ;  /* 0x0000000004007210 */ /* 0x000fc40007fde0ff */
[----:B--2---:R-:W-:-:S05]  /*f71d0*/  IADD3 R8, P5, R4, R8, RZ ;  /* 0x0000000804087210 */ /* 0x004fca0007fbe0ff */
        /* <DEDUP_REMOVED lines=36> */
[----:B--2---:R-:W-:-:S03]  /*f7420*/  IMAD.X R4, R2, 0x1, R4, P5 ;  /* 0x0000000102047824 */ /* 0x004fc600028e0604 */
[----:B---3--:R0:W-:Y:S04]  /*f7430*/  STL [R1+0x5198], R8 ;  /* 0x0051980801007387 */ /* 0x0081e80000100800 */
        /* <DEDUP_REMOVED lines=27> */
[----:B------:R0:W-:Y:S04]  /*f75f0*/  STL [R1+0x4408], R4 ;  /* 0x0044080401007387 */ /* 0x0001e80000100800 */
[----:B0-----:R-:W2:Y:S02]  /*f7600*/  LDL.LU R4, [R1+0x519c] ;  /* 0x00519c0001047983 */ /* 0x001ea40000300800 */
[----:B--2---:R-:W-:-:S05]  /*f7610*/  IADD3 R8, P5, R4, R8, RZ ;  /* 0x0000000804087210 */ /* 0x004fca0007fbe0ff */
[----:B------:R0:W-:Y:S04]  /*f7620*/  STL [R1+0x4470], R8 ;  /* 0x0044700801007387 */ /* 0x0001e80000100800 */
[----:B0-----:R-:W2:Y:S02]  /*f7630*/  LDL.LU R8, [R1+0x5198] ;  /* 0x0051980001087983 */ /* 0x001ea40000300800 */
[----:B--2---:R-:W-:-:S05]  /*f7640*/  IMAD.X R8, R2, 0x1, R8, P0 ;  /* 0x0000000102087824 */ /* 0x004fca00000e0608 */
[----:B------:R0:W-:Y:S04]  /*f7650*/  STL [R1+0x4404], R8 ;  /* 0x0044040801007387 */ /* 0x0001e80000100800 */
[----:B0-----:R-:W2:Y:S02]  /*f7660*/  LDL.LU R8, [R1+0x5194] ;  /* 0x0051940001087983 */ /* 0x001ea40000300800 */
[----:B--2---:R-:W-:-:S05]  /*f7670*/  IADD3 R8, P0, R4, R8, RZ ;  /* 0x0000000804087210 */ /* 0x004fca0007f1e0ff */
[----:B------:R0:W-:Y:S04]  /*f7680*/  STL [R1+0x447c], R8 ;  /* 0x00447c0801007387 */ /* 0x0001e80000100800 */
[----:B0-----:R-:W2:Y:S01]  /*f7690*/  LDL.LU R8, [R1+0x5190] ;  /* 0x0051900001087983 */ /* 0x001ea20000300800 */
        /* <DEDUP_REMOVED lines=1166> */
[----:B------:R0:W-:Y:S04]  /*fbf80*/  STL [R1+0x4a3c], R0 ;  /* 0x004a3c0001007387 */ /* 0x0001e80000100800 */
[----:B0-----:R-:W3:Y:S04]  /*fbf90*/  LDL.LU R0, [R1+0x49e8] ;  /* 0x0049e80001007983 */ /* 0x001ee80000300800 */
        /* <DEDUP_REMOVED lines=61> */
[C---:B------:R-:W-:Y:S02]  /*fc370*/  IMAD.X R28, R2.reuse, 0x1, R28, P3 ;  /* 0x00000001021c7824 */ /* 0x040fe400018e061c */
[C---:B------:R-:W-:Y:S02]  /*fc380*/  IMAD.X R29, R2.reuse, 0x1, R29, P2 ;  /* 0x00000001021d7824 */ /* 0x040fe400010e061d */
[C---:B------:R-:W-:Y:S02]  /*fc390*/  IMAD.X R12, R2.reuse, 0x1, R12, P1 ;  /* 0x00000001020c7824 */ /* 0x040fe400008e060c */
[C---:B------:R-:W-:Y:S02]  /*fc3a0*/  IMAD.X R15, R2.reuse, 0x1, R15, P0 ;  /* 0x00000001020f7824 */ /* 0x040fe400000e060f */
[C---:B------:R-:W-:Y:S02]  /*fc3b0*/  IMAD.X R14, R2.reuse, 0x1, R14, P5 ;  /* 0x00000001020e7824 */ /* 0x040fe400028e060e */
[----:B--2---:R-:W-:Y:S01]  /*fc3c0*/  IMAD.X R0, R2, 0x1, R0, P6 ;  /* 0x0000000102007824 */ /* 0x004fe200030e0600 */
[----:B------:R-:W-:-:S04]  /*fc3d0*/  IADD3 R8, P6, R4, R8, RZ ;  /* 0x0000000804087210 */ /* 0x000fc80007fde0ff */
[----:B------:R0:W-:Y:S01]  /*fc3e0*/  STL [R1+0x49e8], R0 ;  /* 0x0049e80001007387 */ /* 0x0001e20000100800 */
[----:B------:R-:W-:-:S03]  /*fc3f0*/  IMAD.X R21, R2, 0x1, R21, P6 ;  /* 0x0000000102157824 */ /* 0x000fc600030e0615 */
        /* <DEDUP_REMOVED lines=11> */
[----:B------:R-:W-:-:S03]  /*fc4b0*/  IADD3 R22, P6, R4, R22, RZ ;  /* 0x0000001604167210 */ /* 0x000fc60007fde0ff */
[----:B------:R-:W-:Y:S04]  /*fc4c0*/  STL [R1+0x4a7c], R18 ;  /* 0x004a7c1201007387 */ /* 0x000fe80000100800 */
[----:B------:R-:W-:Y:S04]  /*fc4d0*/  STL [R1+0x4a18], R19 ;  /* 0x004a181301007387 */ /* 0x000fe80000100800 */
[----:B------:R0:W-:Y:S04]  /*fc4e0*/  STL [R1+0x4a80], R20 ;  /* 0x004a801401007387 */ /* 0x0001e80000100800 */
[----:B------:R1:W-:Y:S04]  /*fc4f0*/  STL [R1+0x4a14], R21 ;  /* 0x004a141501007387 */ /* 0x0003e80000100800 */
[----:B------:R3:W-:Y:S04]  /*fc500*/  STL [R1+0x4a8c], R22 ;  /* 0x004a8c1601007387 */ /* 0x0007e80000100800 */
[----:B------:R-:W-:Y:S04]  /*fc510*/  STL [R1+0x4a28], R23 ;  /* 0x004a281701007387 */ /* 0x000fe80000100800 */
[----:B------:R-:W-:Y:S04]  /*fc520*/  STL [R1+0x4a90], R24 ;  /* 0x004a901801007387 */ /* 0x000fe80000100800 */
[----:B------:R-:W-:Y:S04]  /*fc530*/  STL [R1+0x4a24], R25 ;  /* 0x004a241901007387 */ /* 0x000fe80000100800 */
[----:B------:R-:W-:Y:S04]  /*fc540*/  STL [R1+0x4a9c], R26 ;  /* 0x004a9c1a01007387 */ /* 0x000fe80000100800 */
[----:B------:R-:W-:Y:S01]  /*fc550*/  STL [R1+0x4a38], R27 ;  /* 0x004a381b01007387 */ /* 0x000fe20000100800 */
[----:B------:R-:W-:-:S03]  /*fc560*/  IMAD.X R13, R2, 0x1, R13, P6 ;  /* 0x00000001020d7824 */ /* 0x000fc600030e060d */
[----:B------:R-:W-:Y:S04]  /*fc570*/  STL [R1+0x4a34], R28 ;  /* 0x004a341c01007387 */ /* 0x000fe80000100800 */
[----:B------:R-:W-:Y:S04]  /*fc580*/  STL [R1+0x4a48], R29 ;  /* 0x004a481d01007387 */ /* 0x000fe80000100800 */
[----:B------:R-:W-:Y:S04]  /*fc590*/  STL [R1+0x4a44], R12 ;  /* 0x004a440c01007387 */ /* 0x000fe80000100800 */
[----:B------:R4:W-:Y:S04]  /*fc5a0*/  STL [R1+0x4a68], R15 ;  /* 0x004a680f01007387 */ /* 0x0009e80000100800 */
[----:B------:R4:W-:Y:S04]  /*fc5b0*/  STL [R1+0x4a58], R13 ;  /* 0x004a580d01007387 */ /* 0x0009e80000100800 */
[----:B------:R4:W-:Y:S04]  /*fc5c0*/  STL [R1+0x4a54], R14 ;  /* 0x004a540e01007387 */ /* 0x0009e80000100800 */
[----:B0-----:R-:W2:Y:S04]  /*fc5d0*/  LDL.LU R20, [R1+0x4aa0] ;  /* 0x004aa00001147983 */ /* 0x001ea80000300800 */
[----:B-1----:R-:W2:Y:S04]  /*fc5e0*/  LDL.LU R21, [R1+0x4aac] ;  /* 0x004aac0001157983 */ /* 0x002ea80000300800 */
[----:B---3--:R-:W3:Y:S04]  /*fc5f0*/  LDL.LU R22, [R1+0x4ab0] ;  /* 0x004ab00001167983 */ /* 0x008ee80000300800 */
[----:B----4-:R-:W4:Y:S04]  /*fc600*/  LDL.LU R15, [R1+0x4abc] ;  /* 0x004abc00010f7983 */ /* 0x010f280000300800 */
        /* <DEDUP_REMOVED lines=9> */
[----:B--2---:R-:W-:Y:S04]  /*fc6a0*/  STL [R1+0x50cc], R0 ;  /* 0x0050cc0001007387 */ /* 0x004fe80000100800 */
[----:B------:R-:W2:Y:S01]  /*fc6b0*/  LDL.LU R27, [R1+0x2120] ;  /* 0x00212000011b7983 */ /* 0x000ea20000300800 */
[----:B------:R-:W-:-:S02]  /*fc6c0*/  IADD3 R20, P1, R4, R20, RZ ;  /* 0x0000001404147210 */ /* 0x000fc40007f3e0ff */
[C---:B------:R-:W-:Y:S02]  /*fc6d0*/  IADD3 R21, P6, R4.reuse, R21, RZ ;  /* 0x0000001504157210 */ /* 0x040fe40007fde0ff */
[C---:B---3--:R-:W-:Y:S02]  /*fc6e0*/  IADD3 R22, P5, R4.reuse, R22, RZ ;  /* 0x0000001604167210 */ /* 0x048fe40007fbe0ff */
[C---:B----4-:R-:W-:Y:S02]  /*fc6f0*/  IADD3 R15, P0, R4.reuse, R15, RZ ;  /* 0x0000000f040f7210 */ /* 0x050fe40007f1e0ff */
[C---:B------:R-:W-:Y:S02]  /*fc700*/  IADD3 R23, P4, R4.reuse, R23, RZ ;  /* 0x0000001704177210 */ /* 0x040fe40007f9e0ff */
[C---:B------:R-:W-:Y:S02]  /*fc710*/  IADD3 R24, P3, R4.reuse, R24, RZ ;  /* 0x0000001804187210 */ /* 0x040fe40007f7e0ff */
[----:B------:R-:W-:Y:S01]  /*fc720*/  IADD3 R25, P2, R4, R25, RZ ;  /* 0x0000001904197210 */ /* 0x000fe20007f5e0ff */
[----:B------:R-:W-:Y:S01]  /*fc730*/  IMAD.X R26, R2, 0x1, R26, P1 ;  /* 0x00000001021a7824 */ /* 0x000fe200008e061a */
[----:B------:R-:W-:Y:S01]  /*fc740*/  IADD3 R28, P1, R4, R28, RZ ;  /* 0x0000001c041c7210 */ /* 0x000fe20007f3e0ff */
[----:B------:R-:W-:-:S02]  /*fc750*/  IMAD.X R29, R2, 0x1, R29, P6 ;  /* 0x00000001021d7824 */ /* 0x000fc400030e061d */
[----:B--2---:R-:W-:-:S05]  /*fc760*/  VIADD R27, R27, 0x1 ;  /* 0x000000011b1b7836 */ /* 0x004fca0000000000 */
[----:B------:R-:W-:Y:S04]  /*fc770*/  STL [R1+0x2120], R27 ;  /* 0x0021201b01007387 */ /* 0x000fe80000100800 */
[----:B------:R-:W-:Y:S04]  /*fc780*/  STL [R1+0x4aa0], R20 ;  /* 0x004aa01401007387 */ /* 0x000fe80000100800 */
[----:B------:R-:W-:Y:S04]  /*fc790*/  STL [R1+0x50d0], R27 ;  /* 0x0050d01b01007387 */ /* 0x000fe80000100800 */
[----:B------:R-:W-:Y:S04]  /*fc7a0*/  STL [R1+0x4aac], R21 ;  /* 0x004aac1501007387 */ /* 0x000fe80000100800 */
[----:B------:R-:W-:Y:S04]  /*fc7b0*/  STL [R1+0x4ab0], R22 ;  /* 0x004ab01601007387 */ /* 0x000fe80000100800 */
[----:B------:R0:W-:Y:S04]  /*fc7c0*/  STL [R1+0x4abc], R15 ;  /* 0x004abc0f01007387 */ /* 0x0001e80000100800 */
[----:B0-----:R-:W2:Y:S01]  /*fc7d0*/  LDL.LU R15, [R1+0x4a88] ;  /* 0x004a8800010f7983 */ /* 0x001ea20000300800 */
[----:B------:R-:W-:Y:S01]  /*fc7e0*/  IADD3 R12, P6, R4, R12, RZ ;  /* 0x0000000c040c7210 */ /* 0x000fe20007fde0ff */
[----:B------:R-:W-:Y:S01]  /*fc7f0*/  IMAD.X R13, R2, 0x1, R13, P5 ;  /* 0x00000001020d7824 */ /* 0x000fe200028e060d */
[----:B------:R-:W-:Y:S01]  /*fc800*/  IADD3 R14, P5, R4, R14, RZ ;  /* 0x0000000e040e7210 */ /* 0x000fe20007fbe0ff */
[----:B------:R-:W-:Y:S04]  /*fc810*/  STL [R1+0x4ac0], R23 ;  /* 0x004ac01701007387 */ /* 0x000fe80000100800 */
[----:B------:R-:W-:Y:S04]  /*fc820*/  STL [R1+0x4acc], R24 ;  /* 0x004acc1801007387 */ /* 0x000fe80000100800 */
[----:B------:R-:W-:Y:S04]  /*fc830*/  STL [R1+0x4ad0], R25 ;  /* 0x004ad01901007387 */ /* 0x000fe80000100800 */
[----:B------:R-:W-:Y:S04]  /*fc840*/  STL [R1+0x4a64], R26 ;  /* 0x004a641a01007387 */ /* 0x000fe80000100800 */
[----:B------:R-:W-:Y:S04]  /*fc850*/  STL [R1+0x4adc], R28 ;  /* 0x004adc1c01007387 */ /* 0x000fe80000100800 */
[----:B------:R-:W-:Y:S04]  /*fc860*/  STL [R1+0x4a78], R29 ;  /* 0x004a781d01007387 */ /* 0x000fe80000100800 */
[----:B------:R-:W3:Y:S04]  /*fc870*/  LDL.LU R27, [R1+0x4a98] ;  /* 0x004a9800011b7983 */ /* 0x000ee80000300800 */
[----:B------:R-:W-:Y:S04]  /*fc880*/  STL [R1+0x4ae0], R12 ;  /* 0x004ae00c01007387 */ /* 0x000fe80000100800 */
[----:B---3--:R0:W-:Y:S04]  /*fc890*/  STL [R1+0x50d4], R27 ;  /* 0x0050d41b01007387 */ /* 0x0081e80000100800 */
[----:B------:R-:W-:Y:S04]  /*fc8a0*/  STL [R1+0x4a74], R13 ;  /* 0x004a740d01007387 */ /* 0x000fe80000100800 */
[----:B0-----:R-:W3:Y:S04]  /*fc8b0*/  LDL.LU R27, [R1+0x4afc] ;  /* 0x004afc00011b7983 */ /* 0x001ee80000300800 */
[----:B------:R-:W-:Y:S04]  /*fc8c0*/  STL [R1+0x4aec], R14 ;  /* 0x004aec0e01007387 */ /* 0x000fe80000100800 */
        /* <DEDUP_REMOVED lines=31> */
[----:B0-----:R-:W3:Y:S01]  /*fcac0*/  LDL.LU R15, [R1+0x4b14] ;  /* 0x004b1400010f7983 */ /* 0x001ee20000300800 */
        /* <DEDUP_REMOVED lines=22> */
[----:B--2---:R-:W-:-:S05]  /*fcc30*/  IMAD.X R27, R2, 0x1, R27, P3 ;  /* 0x00000001021b7824 */ /* 0x004fca00018e061b */
[----:B------:R0:W-:Y:S04]  /*fcc40*/  STL [R1+0x4a98], R27 ;  /* 0x004a981b01007387 */ /* 0x0001e80000100800 */
[----:B0-----:R-:W2:Y:S01]  /*fcc50*/  LDL.LU R27, [R1+0x50d0] ;  /* 0x0050d000011b7983 */ /* 0x001ea20000300800 */
[----:B------:R-:W-:-:S05]  /*fcc60*/  IADD3 R0, P3, R4, R0, RZ ;  /* 0x0000000004007210 */ /* 0x000fca0007f7e0ff */
[----:B------:R0:W-:Y:S01]  /*fcc70*/  STL [R1+0x4b00], R0 ;  /* 0x004b000001007387 */ /* 0x0001e20000100800 */
[----:B------:R-:W-:-:S03]  /*fcc80*/  IMAD.X R23, R2, 0x1, R23, P3 ;  /* 0x0000000102177824 */ /* 0x000fc600018e0617 */
[----:B0-----:R1:W5:Y:S01]  /*fcc90*/  LDL.LU R0, [R1+0x50cc] ;  /* 0x0050cc0001007983 */ /* 0x0013620000300800 */
[----:B------:R-:W-:Y:S01]  /*fcca0*/  IADD3 R20, P3, R4, R20, RZ ;  /* 0x0000001404147210 */ /* 0x000fe20007f7e0ff */
[----:B------:R-:W-:Y:S01]  /*fccb0*/  IMAD.X R24, R2, 0x1, R24, P1 ;  /* 0x0000000102187824 */ /* 0x000fe200008e0618 */
[C---:B------:R-:W-:Y:S01]  /*fccc0*/  IADD3 R22, P2, R4.reuse, R22, RZ ;  /* 0x0000001604167210 */ /* 0x040fe20007f5e0ff */
[----:B------:R-:W-:Y:S01]  /*fccd0*/  STL [R1+0x4a94], R8 ;  /* 0x004a940801007387 */ /* 0x000fe20000100800 */
[----:B------:R-:W-:Y:S01]  /*fcce0*/  IADD3 R25, P1, R4, R25, RZ ;  /* 0x0000001904197210 */ /* 0x000fe20007f3e0ff */
[C---:B------:R-:W-:Y:S02]  /*fccf0*/  IMAD.X R26, R2.reuse, 0x1, R26, P6 ;  /* 0x00000001021a7824 */ /* 0x040fe400030e061a */
[----:B------:R-:W-:Y:S01]  /*fcd00*/  STL [R1+0x4b0c], R9 ;  /* 0x004b0c0901007387 */ /* 0x000fe20000100800 */
[C---:B------:R-:W-:Y:S02]  /*fcd10*/  IMAD.X R28, R2.reuse, 0x1, R28, P5 ;  /* 0x00000001021c7824 */ /* 0x040fe400028e061c */
[C---:B------:R-:W-:Y:S01]  /*fcd20*/  IMAD.X R29, R2.reuse, 0x1, R29, P0 ;  /* 0x00000001021d7824 */ /* 0x040fe200000e061d */
[----:B------:R-:W-:Y:S01]  /*fcd30*/  STL [R1+0x4aa8], R10 ;  /* 0x004aa80a01007387 */ /* 0x000fe20000100800 */
[----:B------:R-:W-:-:S02]  /*fcd40*/  IMAD.X R12, R2, 0x1, R12, P4 ;  /* 0x00000001020c7824 */ /* 0x000fc400020e060c */
[C---:B------:R-:W-:Y:S01]  /*fcd50*/  IMAD.X R15, R2.reuse, 0x1, R15, P1 ;  /* 0x00000001020f7824 */ /* 0x040fe200008e060f */
[----:B------:R-:W-:Y:S01]  /*fcd60*/  STL [R1+0x4b10], R11 ;  /* 0x004b100b01007387 */ /* 0x000fe20000100800 */
[C---:B------:R-:W-:Y:S02]  /*fcd70*/  IMAD.X R13, R2.reuse, 0x1, R13, P3 ;  /* 0x00000001020d7824 */ /* 0x040fe400018e060d */
[----:B------:R-:W-:Y:S01]  /*fcd80*/  IMAD.X R14, R2, 0x1, R14, P2 ;  /* 0x00000001020e7824 */ /* 0x000fe200010e060e */
[----:B------:R-:W-:Y:S04]  /*fcd90*/  STL [R1+0x4aa4], R3 ;  /* 0x004aa40301007387 */ /* 0x000fe80000100800 */
[----:B------:R-:W-:Y:S04]  /*fcda0*/  STL [R1+0x4b18], R5 ;  /* 0x004b180501007387 */ /* 0x000fe80000100800 */
[----:B------:R-:W-:Y:S04]  /*fcdb0*/  STL [R1+0x4ab8], R6 ;  /* 0x004ab80601007387 */ /* 0x000fe80000100800 */
[----:B------:R-:W-:Y:S04]  /*fcdc0*/  STL [R1+0x4b20], R7 ;  /* 0x004b200701007387 */ /* 0x000fe80000100800 */
[----:B------:R-:W-:Y:S04]  /*fcdd0*/  STL [R1+0x4ab4], R16 ;  /* 0x004ab41001007387 */ /* 0x000fe80000100800 */
[----:B------:R-:W-:Y:S04]  /*fcde0*/  STL [R1+0x4b28], R17 ;  /* 0x004b281101007387 */ /* 0x000fe80000100800 */
[----:B------:R0:W-:Y:S04]  /*fcdf0*/  STL [R1+0x4ac4], R23 ;  /* 0x004ac41701007387 */ /* 0x0001e80000100800 */
[----:B------:R1:W-:Y:S04]  /*fce00*/  STL [R1+0x4ac8], R18 ;  /* 0x004ac81201007387 */ /* 0x0003e80000100800 */
[----:B------:R1:W-:Y:S01]  /*fce10*/  STL [R1+0x4b24], R19 ;  /* 0x004b241301007387 */ /* 0x0003e20000100800 */
[----:B0-----:R-:W0:Y:S03]  /*fce20*/  LDC R23, c[0x0][0x230] ;  /* 0x00008c00ff177b82 */ /* 0x001e260000000800 */
[----:B------:R1:W-:Y:S04]  /*fce30*/  STL [R1+0x4b30], R20 ;  /* 0x004b301401007387 */ /* 0x0003e80000100800 */
[----:B------:R1:W-:Y:S04]  /*fce40*/  STL [R1+0x4ad8], R21 ;  /* 0x004ad81501007387 */ /* 0x0003e80000100800 */
[----:B------:R1:W-:Y:S04]  /*fce50*/  STL [R1+0x4b2c], R22 ;  /* 0x004b2c1601007387 */ /* 0x0003e80000100800 */
[----:B------:R1:W-:Y:S04]  /*fce60*/  STL [R1+0x4ad4], R24 ;  /* 0x004ad41801007387 */ /* 0x0003e80000100800 */
[----:B------:R1:W-:Y:S04]  /*fce70*/  STL [R1+0x4b34], R25 ;  /* 0x004b341901007387 */ /* 0x0003e80000100800 */
[----:B------:R1:W-:Y:S01]  /*fce80*/  STL [R1+0x4ae8], R26 ;  /* 0x004ae81a01007387 */ /* 0x0003e20000100800 */
[----:B0-----:R-:W-:-:S03]  /*fce90*/  VIADD R23, R23, 0x7f ;  /* 0x0000007f17177836 */ /* 0x001fc60000000000 */
[----:B------:R1:W-:Y:S02]  /*fcea0*/  STL [R1+0x4ae4], R28 ;  /* 0x004ae41c01007387 */ /* 0x0003e40000100800 */
[----:B------:R-:W-:Y:S02]  /*fceb0*/  SHF.R.S32.HI R3, RZ, 0x1f, R23 ;  /* 0x0000001fff037819 */ /* 0x000fe40000011417 */
[----:B------:R1:W-:Y:S02]  /*fcec0*/  STL [R1+0x4af8], R29 ;  /* 0x004af81d01007387 */ /* 0x0003e40000100800 */
[----:B------:R-:W-:Y:S02]  /*fced0*/  LEA.HI R3, R3, R23, RZ, 0x7 ;  /* 0x0000001703037211 */ /* 0x000fe400078f38ff */
[----:B------:R1:W-:Y:S02]  /*fcee0*/  STL [R1+0x4af4], R12 ;  /* 0x004af40c01007387 */ /* 0x0003e40000100800 */
[----:B------:R-:W-:-:S02]  /*fcef0*/  SHF.R.S32.HI R3, RZ, 0x7, R3 ;  /* 0x00000007ff037819 */ /* 0x000fc40000011403 */
[----:B------:R1:W-:Y:S04]  /*fcf00*/  STL [R1+0x4b14], R15 ;  /* 0x004b140f01007387 */ /* 0x0003e80000100800 */
[----:B------:R1:W-:Y:S04]  /*fcf10*/  STL [R1+0x4b08], R13 ;  /* 0x004b080d01007387 */ /* 0x0003e80000100800 */
[----:B------:R1:W-:Y:S01]  /*fcf20*/  STL [R1+0x4b04], R14 ;  /* 0x004b040e01007387 */ /* 0x0003e20000100800 */
[----:B--2---:R-:W-:-:S13]  /*fcf30*/  ISETP.NE.U32.AND P6, PT, R27, R3, PT ;  /* 0x000000031b00720c */ /* 0x004fda0003fc5070 */
[----:B-1----:R-:W-:Y:S05]  /*fcf40*/  @P6 BRA `(.L_x_1) ;  /* 0xfffff2e400986947 */ /* 0x002fea000383ffff */
.L_x_0:
[----:B------:R-:W2:Y:S01]  /*fcf50*/  LDL.LU R12, [R1+0xfe4] ;  /* 0x000fe400010c7983 */ /* 0x000ea20000300800 */
[----:B------:R-:W-:Y:S01]  /*fcf60*/  ULDC UR4, c[0x0][0x248] ;  /* 0x0000920000047ab9 */ /* 0x000fe20000000800 */
[----:B------:R-:W-:Y:S01]  /*fcf70*/  ULDC UR5, c[0x0][0x248] ;  /* 0x0000920000057ab9 */ /* 0x000fe20000000800 */
[----:B------:R-:W-:Y:S01]  /*fcf80*/  ULDC UR6, c[0x0][0x248] ;  /* 0x0000920000067ab9 */ /* 0x000fe20000000800 */
[----:B------:R-:W3:Y:S01]  /*fcf90*/  LDL.LU R13, [R1+0xfec] ;  /* 0x000fec00010d7983 */ /* 0x000ee20000300800 */
[----:B------:R-:W-:Y:S01]  /*fcfa0*/  ULDC.64 UR26, c[0x0][0x228] ;  /* 0x00008a00001a7ab9 */ /* 0x000fe20000000a00 */
[----:B------:R-:W-:Y:S01]  /*fcfb0*/  ULDC UR7, c[0x0][0x248] ;  /* 0x0000920000077ab9 */ /* 0x000fe20000000800 */
[----:B------:R-:W-:Y:S01]  /*fcfc0*/  ULDC UR8, c[0x0][0x248] ;  /* 0x0000920000087ab9 */ /* 0x000fe20000000800 */
[----:B0----5:R-:W4:Y:S01]  /*fcfd0*/  LDL.LU R0, [R1+0xfb0] ;  /* 0x000fb00001007983 */ /* 0x021f220000300800 */
[----:B------:R-:W-:Y:S01]  /*fcfe0*/  ULDC UR9, c[0x0][0x248] ;  /* 0x0000920000097ab9 */ /* 0x000fe20000000800 */
[----:B------:R-:W-:Y:S01]  /*fcff0*/  ULDC UR10, c[0x0][0x248] ;  /* 0x00009200000a7ab9 */ /* 0x000fe20000000800 */
[----:B------:R-:W-:Y:S01]  /*fd000*/  ULDC UR12, c[0x0][0x248] ;  /* 0x00009200000c7ab9 */ /* 0x000fe20000000800 */
[----:B------:R-:W4:Y:S01]  /*fd010*/  LDL.LU R14, [R1+0xfb4] ;  /* 0x000fb400010e7983 */ /* 0x000f220000300800 */
[----:B------:R-:W-:Y:S01]  /*fd020*/  ULDC UR13, c[0x0][0x248] ;  /* 0x00009200000d7ab9 */ /* 0x000fe20000000800 */
[----:B------:R-:W-:Y:S01]  /*fd030*/  ULDC UR14, c[0x0][0x248] ;  /* 0x00009200000e7ab9 */ /* 0x000fe20000000800 */
[----:B------:R-:W-:Y:S01]  /*fd040*/  ULDC UR15, c[0x0][0x248] ;  /* 0x00009200000f7ab9 */ /* 0x000fe20000000800 */
[----:B------:R-:W2:Y:S01]  /*fd050*/  LDL.LU R11, [R1+0xfb8] ;  /* 0x000fb800010b7983 */ /* 0x000ea20000300800 */
[----:B------:R-:W-:Y:S01]  /*fd060*/  ULDC UR16, c[0x0][0x248] ;  /* 0x0000920000107ab9 */ /* 0x000fe20000000800 */
[----:B------:R-:W-:Y:S01]  /*fd070*/  ULDC UR17, c[0x0][0x248] ;  /* 0x0000920000117ab9 */ /* 0x000fe20000000800 */
[----:B------:R-:W-:Y:S01]  /*fd080*/  ULDC UR20, c[0x0][0x248] ;  /* 0x0000920000147ab9 */ /* 0x000fe20000000800 */
[----:B------:R-:W2:Y:S01]  /*fd090*/  LDL.LU R10, [R1+0xfbc] ;  /* 0x000fbc00010a7983 */ /* 0x000ea20000300800 */
[----:B------:R-:W-:Y:S01]  /*fd0a0*/  ULDC UR21, c[0x0][0x248] ;  /* 0x0000920000157ab9 */ /* 0x000fe20000000800 */
[----:B------:R-:W-:Y:S01]  /*fd0b0*/  ULDC UR23, c[0x0][0x248] ;  /* 0x0000920000177ab9 */ /* 0x000fe20000000800 */
[----:B------:R-:W-:Y:S01]  /*fd0c0*/  ULDC UR11, c[0x0][0x228] ;  /* 0x00008a00000b7ab9 */ /* 0x000fe20000000800 */
[----:B------:R-:W4:Y:S01]  /*fd0d0*/  LDL.LU R9, [R1+0xfa0] ;  /* 0x000fa00001097983 */ /* 0x000f220000300800 */
[----:B------:R-:W-:Y:S01]  /*fd0e0*/  ULDC UR33, c[0x0][0x248] ;  /* 0x0000920000217ab9 */ /* 0x000fe20000000800 */
[----:B------:R-:W-:Y:S01]  /*fd0f0*/  ULDC UR29, c[0x0][0x228] ;  /* 0x00008a00001d7ab9 */ /* 0x000fe20000000800 */
[----:B------:R-:W-:Y:S01]  /*fd100*/  ULDC UR61, c[0x0][0x228] ;  /* 0x00008a00003d7ab9 */ /* 0x000fe20000000800 */
[----:B------:R-:W4:Y:S01]  /*fd110*/  LDL.LU R8, [R1+0xfa4] ;  /* 0x000fa40001087983 */ /* 0x000f220000300800 */
[----:B------:R-:W-:Y:S01]  /*fd120*/  ULDC UR28, c[0x0][0x228] ;  /* 0x00008a00001c7ab9 */ /* 0x000fe20000000800 */
[----:B------:R-:W-:Y:S01]  /*fd130*/  ULDC UR56, c[0x0][0x228] ;  /* 0x00008a0000387ab9 */ /* 0x000fe20000000800 */
[----:B------:R-:W-:Y:S01]  /*fd140*/  ULDC UR57, c[0x0][0x228] ;  /* 0x00008a0000397ab9 */ /* 0x000fe20000000800 */
[----:B------:R-:W3:Y:S01]  /*fd150*/  LDL.LU R7, [R1+0xfa8] ;  /* 0x000fa80001077983 */ /* 0x000ee20000300800 */
[----:B------:R-:W-:Y:S01]  /*fd160*/  ULDC UR58, c[0x0][0x228] ;  /* 0x00008a00003a7ab9 */ /* 0x000fe20000000800 */
[----:B------:R-:W-:Y:S01]  /*fd170*/  ULDC UR59, c[0x0][0x228] ;  /* 0x00008a00003b7ab9 */ /* 0x000fe20000000800 */
[----:B------:R-:W-:Y:S01]  /*fd180*/  ULDC UR60, c[0x0][0x228] ;  /* 0x00008a00003c7ab9 */ /* 0x000fe20000000800 */
[----:B------:R-:W3:Y:S01]  /*fd190*/  LDL.LU R6, [R1+0xfac] ;  /* 0x000fac0001067983 */ /* 0x000ee20000300800 */
        /* <DEDUP_REMOVED lines=29> */
[----:B0-----:R-:W4:Y:S01]  /*fd370*/  LDL.LU R15, [R1+0xfcc] ;  /* 0x000fcc00010f7983 */ /* 0x001f220000300800 */
[----:B------:R-:W-:Y:S01]  /*fd380*/  ULDC UR37, c[0x0][0x228] ;  /* 0x00008a0000257ab9 */ /* 0x000fe20000000800 */
[----:B------:R-:W-:Y:S01]  /*fd390*/  ULDC UR36, c[0x0][0x228] ;  /* 0x00008a0000247ab9 */ /* 0x000fe20000000800 */
[----:B------:R-:W-:Y:S01]  /*fd3a0*/  ULDC UR32, c[0x0][0x228] ;  /* 0x00008a0000207ab9 */ /* 0x000fe20000000800 */
[----:B------:R0:W-:Y:S01]  /*fd3b0*/  STL.64 [R1+0x5130], R28 ;  /* 0x0051301c01007387 */ /* 0x0001e20000100a00 */
[----:B------:R-:W-:-:S03]  /*fd3c0*/  ULDC UR34, c[0x0][0x228] ;  /* 0x00008a0000227ab9 */ /* 0x000fc60000000800 */
[----:B0-----:R-:W4:Y:S04]  /*fd3d0*/  LDL.LU R28, [R1+0xfc4] ;  /* 0x000fc400011c7983 */ /* 0x001f280000300800 */
[----:B------:R-:W4:Y:S04]  /*fd3e0*/  LDL.LU R29, [R1+0xfc8] ;  /* 0x000fc800011d7983 */ /* 0x000f280000300800 */
[----:B------:R0:W-:Y:S04]  /*fd3f0*/  STL.64 [R1+0x5128], R26 ;  /* 0x0051281a01007387 */ /* 0x0001e80000100a00 */
[----:B0-----:R-:W4:Y:S04]  /*fd400*/  LDL.LU R26, [R1+0xfdc] ;  /* 0x000fdc00011a7983 */ /* 0x001f280000300800 */
[----:B------:R-:W4:Y:S04]  /*fd410*/  LDL.LU R27, [R1+0xfc0] ;  /* 0x000fc000011b7983 */ /* 0x000f280000300800 */
[----:B------:R0:W-:Y:S04]  /*fd420*/  STL.64 [R1+0x5120], R24 ;  /* 0x0051201801007387 */ /* 0x0001e80000100a00 */
[----:B0-----:R-:W4:Y:S04]  /*fd430*/  LDL.LU R24, [R1+0xfd4] ;  /* 0x000fd40001187983 */ /* 0x001f280000300800 */
[----:B------:R-:W4:Y:S04]  /*fd440*/  LDL.LU R25, [R1+0xfd8] ;  /* 0x000fd80001197983 */ /* 0x000f280000300800 */
[----:B------:R0:W-:Y:S04]  /*fd450*/  STL [R1+0x511c], R23 ;  /* 0x00511c1701007387 */ /* 0x0001e80000100800 */
[----:B0-----:R-:W4:Y:S04]  /*fd460*/  LDL.LU R23, [R1+0xfd0] ;  /* 0x000fd00001177983 */ /* 0x001f280000300800 */
[----:B------:R0:W-:Y:S04]  /*fd470*/  STL [R1+0x5118], R22 ;  /* 0x0051181601007387 */ /* 0x0001e80000100800 */
[----:B0-----:R-:W4:Y:S04]  /*fd480*/  LDL.LU R22, [R1+0xfe8] ;  /* 0x000fe80001167983 */ /* 0x001f280000300800 */
[----:B------:R0:W-:Y:S04]  /*fd490*/  STL.64 [R1+0x5110], R20 ;  /* 0x0051101401007387 */ /* 0x0001e80000100a00 */
[----:B0-----:R-:W4:Y:S04]  /*fd4a0*/  LDL.LU R21, [R1+0xfe0] ;  /* 0x000fe00001157983 */ /* 0x001f280000300800 */
[----:B------:R-:W-:Y:S04]  /*fd4b0*/  STL [R1+0x510c], R19 ;  /* 0x00510c1301007387 */ /* 0x000fe80000100800 */
[----:B------:R-:W-:Y:S04]  /*fd4c0*/  STL [R1+0x5108], R18 ;  /* 0x0051081201007387 */ /* 0x000fe80000100800 */
[----:B------:R0:W-:Y:S01]  /*fd4d0*/  STL.64 [R1+0x5100], R16 ;  /* 0x0051001001007387 */ /* 0x0001e20000100a00 */
[----:B--2---:R-:W-:-:S02]  /*fd4e0*/  F2FP.SATFINITE.E4M3.F32.PACK_AB_MERGE_C R10, R10, R11, RZ ;  /* 0x0000000b0a0a723e */ /* 0x004fc400048070ff */
[----:B---3--:R-:W-:Y:S02]  /*fd4f0*/  F2FP.SATFINITE.E4M3.F32.PACK_AB_MERGE_C R6, R6, R7, RZ ;  /* 0x000000070606723e */ /* 0x008fe400048070ff */
[----:B----4-:R-:W-:Y:S02]  /*fd500*/  F2FP.SATFINITE.E4M3.F32.PACK_AB_MERGE_C R4, R4, R5, RZ ;  /* 0x000000050404723e */ /* 0x010fe400048070ff */
[----:B0-----:R-:W-:Y:S02]  /*fd510*/  F2FP.SATFINITE.E4M3.F32.PACK_AB_MERGE_C R16, R28, R27, RZ ;  /* 0x0000001b1c10723e */ /* 0x001fe400048070ff */
[----:B------:R-:W-:Y:S02]  /*fd520*/  F2FP.SATFINITE.E4M3.F32.PACK_AB_MERGE_C R13, R13, R22, RZ ;  /* 0x000000160d0d723e */ /* 0x000fe400048070ff */
[----:B------:R-:W-:-:S05]  /*fd530*/  F2FP.SATFINITE.E4M3.F32.PACK_AB_MERGE_C R12, R12, R21, RZ ;  /* 0x000000150c0c723e */ /* 0x000fca00048070ff */
[----:B------:R0:W-:Y:S04]  /*fd540*/  STL [R1+0x5b8c], R12 ;  /* 0x005b8c0c01007387 */ /* 0x0001e80000100800 */
[----:B------:R1:W-:Y:S01]  /*fd550*/  STL [R1+0x5b90], R13 ;  /* 0x005b900d01007387 */ /* 0x0003e20000100800 */
[----:B0-----:R-:W-:Y:S02]  /*fd560*/  F2FP.SATFINITE.E4M3.F32.PACK_AB_MERGE_C R12, R26, R25, RZ ;  /* 0x000000191a0c723e */ /* 0x001fe400048070ff */
[----:B-1----:R-:W-:-:S05]  /*fd570*/  F2FP.SATFINITE.E4M3.F32.PACK_AB_MERGE_C R13, R24, R23, RZ ;  /* 0x00000017180d723e */ /* 0x002fca00048070ff */
[----:B------:R0:W-:Y:S04]  /*fd580*/  STL [R1+0x2754], R13 ;  /* 0x0027540d01007387 */ /* 0x0001e80000100800 */
[----:B------:R1:W-:Y:S04]  /*fd590*/  STL [R1+0x2770], R12 ;  /* 0x0027700c01007387 */ /* 0x0003e80000100800 */
[----:B------:R-:W-:Y:S01]  /*fd5a0*/  STL [R1+0x670], R16 ;  /* 0x0006701001007387 */ /* 0x000fe20000100800 */
[----:B0-----:R-:W-:Y:S02]  /*fd5b0*/  F2FP.SATFINITE.E4M3.F32.PACK_AB_MERGE_C R13, R15, R29, RZ ;  /* 0x0000001d0f0d723e */ /* 0x001fe400048070ff */
[----:B-1----:R-:W-:-:S03]  /*fd5c0*/  F2FP.SATFINITE.E4M3.F32.PACK_AB_MERGE_C R12, R14, R0, RZ ;  /* 0x000000000e0c723e */ /* 0x002fc600048070ff */
[----:B------:R0:W-:Y:S01]  /*fd5d0*/  STL [R1+0x674], R13 ;  /* 0x0006740d01007387 */ /* 0x0001e20000100800 */
[----:B------:R-:W-:-:S03]  /*fd5e0*/  F2FP.SATFINITE.E4M3.F32.PACK_AB_MERGE_C R0, R8, R9, RZ ;  /* 0x000000090800723e */ /* 0x000fc600048070ff */
[----:B------:R-:W-:Y:S04]  /*fd5f0*/  STL [R1+0x454], R12 ;  /* 0x0004540c01007387 */ /* 0x000fe80000100800 */
[----:B------:R-:W-:Y:S04]  /*fd600*/  STL [R1+0x4f0], R10 ;  /* 0x0004f00a01007387 */ /* 0x000fe80000100800 */
[----:B------:R1:W-:Y:S04]  /*fd610*/  STL [R1+0x438], R0 ;  /* 0x0004380001007387 */ /* 0x0003e80000100800 */
[----:B------:R-:W-:Y:S04]  /*fd620*/  STL [R1+0x444], R6 ;  /* 0x0004440601007387 */ /* 0x000fe80000100800 */
[----:B0-----:R-:W2:Y:S01]  /*fd630*/  LDL.LU R13, [R1+0x1034] ;  /* 0x00103400010d7983 */ /* 0x001ea20000300800 */
[----:B-1----:R-:W-:-:S03]  /*fd640*/  F2FP.SATFINITE.E4M3.F32.PACK_AB_MERGE_C R0, R2, R3, RZ ;  /* 0x000000030200723e */ /* 0x002fc600048070ff */
[----:B------:R-:W-:Y:S04]  /*fd650*/  STL [R1+0x390], R4 ;  /* 0x0003900401007387 */ /* 0x000fe80000100800 */
[----:B--2---:R0:W-:Y:S04]  /*fd660*/  STL [R1+0x5bb8], R13 ;  /* 0x005bb80d01007387 */ /* 0x0041e80000100800 */
[----:B------:R-:W-:Y:S04]  /*fd670*/  STL [R1+0x398], R0 ;  /* 0x0003980001007387 */ /* 0x000fe80000100800 */
[----:B0-----:R-:W2:Y:S04]  /*fd680*/  LDL.LU R13, [R1+0xf4c] ;  /* 0x000f4c00010d7983 */ /* 0x001ea80000300800 */
[----:B--2---:R0:W-:Y:S04]  /*fd690*/  STL [R1+0x5bc0], R13 ;  /* 0x005bc00d01007387 */ /* 0x0041e80000100800 */
[----:B0-----:R-:W2:Y:S04]  /*fd6a0*/  LDL.LU R13, [R1+0xf44] ;  /* 0x000f4400010d7983 */ /* 0x001ea80000300800 */
[----:B--2---:R0:W-:Y:S04]  /*fd6b0*/  STL [R1+0x5bc8], R13 ;  /* 0x005bc80d01007387 */ /* 0x0041e80000100800 */
[----:B0-----:R-:W2:Y:S04]  /*fd6c0*/  LDL.LU R13, [R1+0xf5c] ;  /* 0x000f5c00010d7983 */ /* 0x001ea80000300800 */
[----:B--2---:R0:W-:Y:S04]  /*fd6d0*/  STL [R1+0x5bd0], R13 ;  /* 0x005bd00d01007387 */ /* 0x0041e80000100800 */
[----:B0-----:R-:W2:Y:S04]  /*fd6e0*/  LDL.LU R13, [R1+0xf54] ;  /* 0x000f5400010d7983 */ /* 0x001ea80000300800 */
[----:B--2---:R0:W-:Y:S04]  /*fd6f0*/  STL [R1+0x5bd8], R13 ;  /* 0x005bd80d01007387 */ /* 0x0041e80000100800 */
[----:B0-----:R-:W2:Y:S04]  /*fd700*/  LDL R13, [R1+0xf6c] ;  /* 0x000f6c00010d7983 */ /* 0x001ea80000100800 */
        /* <DEDUP_REMOVED lines=10> */
[----:B------:R-:W3:Y:S04]  /*fd7b0*/  LDL.LU R12, [R1+0x1038] ;  /* 0x00103800010c7983 */ /* 0x000ee80000300800 */
[----:B---3--:R0:W-:Y:S04]  /*fd7c0*/  STL [R1+0x5bb4], R12 ;  /* 0x005bb40c01007387 */ /* 0x0081e80000100800 */
[----:B0-----:R-:W3:Y:S04]  /*fd7d0*/  LDL.LU R12, [R1+0x1030] ;  /* 0x00103000010c7983 */ /* 0x001ee80000300800 */
        /* <DEDUP_REMOVED lines=19> */
[----:B0-----:R-:W2:Y:S04]  /*fd910*/  LDL.LU R12, [R1+0xf80] ;  /* 0x000f8000010c7983 */ /* 0x001ea80000300800 */
[----:B------:R-:W3:Y:S04]  /*fd920*/  LDL.LU R16, [R1+0x103c] ;  /* 0x00103c0001107983 */ /* 0x000ee80000300800 */
[----:B------:R-:W4:Y:S04]  /*fd930*/  LDL.LU R17, [R1+0xff0] ;  /* 0x000ff00001117983 */ /* 0x000f280000300800 */
[----:B------:R-:W4:Y:S04]  /*fd940*/  LDL.LU R18, [R1+0xff4] ;  /* 0x000ff40001127983 */ /* 0x000f280000300800 */
[----:B------:R-:W4:Y:S04]  /*fd950*/  LDL.LU R19, [R1+0xff8] ;  /* 0x000ff80001137983 */ /* 0x000f280000300800 */
[----:B------:R-:W4:Y:S04]  /*fd960*/  LDL R20, [R1+0xffc] ;  /* 0x000ffc0001147983 */ /* 0x000f280000100800 */
        /* <DEDUP_REMOVED lines=22> */
[----:B--2---:R-:W-:-:S03]  /*fdad0*/  F2FP.SATFINITE.E4M3.F32.PACK_AB_MERGE_C R13, R13, R12, RZ ;  /* 0x0000000c0d0d723e */ /* 0x004fc600048070ff */
[----:B------:R-:W2:Y:S04]  /*fdae0*/  LDL.LU R12, [R1+0x5c04] ;  /* 0x005c0400010c7983 */ /* 0x000ea80000300800 */
[----:B------:R0:W-:Y:S04]  /*fdaf0*/  STL [R1+0x374], R13 ;  /* 0x0003740d01007387 */ /* 0x0001e80000100800 */
[----:B0-----:R-:W2:Y:S02]  /*fdb00*/  LDL.LU R13, [R1+0x5c00] ;  /* 0x005c0000010d7983 */ /* 0x001ea40000300800 */
[----:B--2---:R-:W-:-:S02]  /*fdb10*/  F2FP.SATFINITE.E4M3.F32.PACK_AB_MERGE_C R13, R13, R12, RZ ;  /* 0x0000000c0d0d723e */ /* 0x004fc400048070ff */
        /* <DEDUP_REMOVED lines=36> */
[----:B------:R-:W3:Y:S04]  /*fdd60*/  LDL.LU R12, [R1+0x5bb4] ;  /* 0x005bb400010c7983 */ /* 0x000ee80000300800 */
[----:B------:R3:W-:Y:S02]  /*fdd70*/  STL [R1+0x29c4], R13 ;  /* 0x0029c40d01007387 */ /* 0x0007e40000100800 */
[----:B---3--:R-:W-:Y:S02]  /*fdd80*/  F2FP.SATFINITE.E4M3.F32.PACK_AB_MERGE_C R13, R16, R12, RZ ;  /* 0x0000000c100d723e */ /* 0x008fe400048070ff */
[----:B----4-:R-:W-:Y:S02]  /*fdd90*/  F2FP.SATFINITE.E4M3.F32.PACK_AB_MERGE_C R12, R18, R17, RZ ;  /* 0x00000011120c723e */ /* 0x010fe400048070ff */
[----:B------:R-:W-:Y:S01]  /*fdda0*/  F2FP.SATFINITE.E4M3.F32.PACK_AB_MERGE_C R16, R20, R19, RZ ;  /* 0x000000131410723e */ /* 0x000fe200048070ff */
[----:B------:R-:W-:Y:S04]  /*fddb0*/  STL [R1+0x29c8], R13 ;  /* 0x0029c80d01007387 */ /* 0x000fe80000100800 */
[----:B------:R0:W-:Y:S04]  /*fddc0*/  STL [R1+0x2970], R12 ;  /* 0x0029700c01007387 */ /* 0x0001e80000100800 */
[----:B------:R-:W-:Y:S01]  /*fddd0*/  STL [R1+0x2990], R16 ;  /* 0x0029901001007387 */ /* 0x000fe20000100800 */
[----:B0-----:R-:W-:-:S03]  /*fdde0*/  F2FP.SATFINITE.E4M3.F32.PACK_AB_MERGE_C R12, R0, R23, RZ ;  /* 0x00000017000c723e */ /* 0x001fc600048070ff */
[----:B------:R-:W2:Y:S01]  /*fddf0*/  LDL R0, [R1+0x1c38] ;  /* 0x001c380001007983 */ /* 0x000ea20000100800 */
[----:B------:R-:W-:-:S05]  /*fde00*/  F2FP.SATFINITE.E4M3.F32.PACK_AB_MERGE_C R13, R22, R21, RZ ;  /* 0x00000015160d723e */ /* 0x000fca00048070ff */
[----:B------:R0:W-:Y:S01]  /*fde10*/  STL [R1+0x2934], R13 ;  /* 0x0029340d01007387 */ /* 0x0001e20000100800 */
[----:B------:R-:W-:Y:S02]  /*fde20*/  F2FP.SATFINITE.E4M3.F32.PACK_AB_MERGE_C R10, R10, R15, RZ ;  /* 0x0000000f0a0a723e */ /* 0x000fe400048070ff */
[----:B------:R-:W-:Y:S02]  /*fde30*/  F2FP.SATFINITE.E4M3.F32.PACK_AB_MERGE_C R11, R11, R14, RZ ;  /* 0x0000000e0b0b723e */ /* 0x000fe400048070ff */
[----:B0-----:R-:W-:Y:S02]  /*fde40*/  F2FP.SATFINITE.E4M3.F32.PACK_AB_MERGE_C R13, R27, R26, RZ ;  /* 0x0000001a1b0d723e */ /* 0x001fe400048070ff */
[----:B------:R-:W-:Y:S01]  /*fde50*/  F2FP.SATFINITE.E4M3.F32.PACK_AB_MERGE_C R8, R8, R9, RZ ;  /* 0x000000090808723e */ /* 0x000fe200048070ff */
[----:B--2---:R0:W-:Y:S04]  /*fde60*/  STL [R1+0x5b98], R0 ;  /* 0x005b980001007387 */ /* 0x0041e80000100800 */
[----:B------:R1:W-:Y:S01]  /*fde70*/  STL [R1+0x2948], R12 ;  /* 0x0029480c01007387 */ /* 0x0003e20000100800 */
[----:B0-----:R-:W-:-:S02]  /*fde80*/  F2FP.SATFINITE.E4M3.F32.PACK_AB_MERGE_C R0, R25, R24, RZ ;  /* 0x000000181900723e */ /* 0x001fc400048070ff */
[----:B-1----:R-:W-:-:S03]  /*fde90*/  F2FP.SATFINITE.E4M3.F32.PACK_AB_MERGE_C R12, R29, R28, RZ ;  /* 0x0000001c1d0c723e */ /* 0x002fc600048070ff */
[----:B------:R0:W-:Y:S04]  /*fdea0*/  STL [R1+0x2908], R0 ;  /* 0x0029080001007387 */ /* 0x0001e80000100800 */
[----:B------:R-:W-:Y:S01]  /*fdeb0*/  STL [R1+0x290c], R13 ;  /* 0x00290c0d01007387 */ /* 0x000fe20000100800 */
[----:B0-----:R-:W-:-:S03]  /*fdec0*/  F2FP.SATFINITE.E4M3.F32.PACK_AB_MERGE_C R0, R2, R3, RZ ;  /* 0x000000030200723e */ /* 0x001fc600048070ff */
[----:B------:R-:W2:Y:S04]  /*fded0*/  LDL.LU R3, [R1+0xf08] ;  /* 0x000f080001037983 */ /* 0x000ea80000300800 */
[----:B------:R-:W-:Y:S04]  /*fdee0*/  STL [R1+0x2e4], R12 ;  /* 0x0002e40c01007387 */ /* 0x000fe80000100800 */
[----:B------:R-:W2:Y:S04]  /*fdef0*/  LDL.LU R2, [R1+0xf0c] ;  /* 0x000f0c0001027983 */ /* 0x000ea80000300800 */
[----:B------:R-:W-:Y:S04]  /*fdf00*/  STL [R1+0x2e8], R0 ;  /* 0x0002e80001007387 */ /* 0x000fe80000100800 */
[----:B------:R-:W-:Y:S04]  /*fdf10*/  STL [R1+0x5b94], R10 ;  /* 0x005b940a01007387 */ /* 0x000fe80000100800 */
[----:B------:R0:W-:Y:S04]  /*fdf20*/  STL [R1+0x5b9c], R11 ;  /* 0x005b9c0b01007387 */ /* 0x0001e80000100800 */
[----:B------:R-:W-:Y:S04]  /*fdf30*/  STL [R1+0x273c], R8 ;  /* 0x00273c0801007387 */ /* 0x000fe80000100800 */
[----:B0-----:R-:W3:Y:S01]  /*fdf40*/  LDL R11, [R1+0xee4] ;  /* 0x000ee400010b7983 */ /* 0x001ee20000100800 */
[----:B------:R-:W-:-:S02]  /*fdf50*/  F2FP.SATFINITE.E4M3.F32.PACK_AB_MERGE_C R6, R6, R7, RZ ;  /* 0x000000070606723e */ /* 0x000fc400048070ff */
[----:B------:R-:W-:-:S03]  /*fdf60*/  F2FP.SATFINITE.E4M3.F32.PACK_AB_MERGE_C R0, R4, R5, RZ ;  /* 0x000000050400723e */ /* 0x000fc600048070ff */
[----:B------:R-:W-:Y:S04]  /*fdf70*/  STL [R1+0x2750], R6 ;  /* 0x0027500601007387 */ /* 0x000fe80000100800 */
[----:B---3--:R0:W-:Y:S04]  /*fdf80*/  STL [R1+0x5ba4], R11 ;  /* 0x005ba40b01007387 */ /* 0x0081e80000100800 */
[----:B------:R-:W-:Y:S04]  /*fdf90*/  STL [R1+0x4f8], R0 ;  /* 0x0004f80001007387 */ /* 0x000fe80000100800 */
[----:B0-----:R-:W3:Y:S04]  /*fdfa0*/  LDL.LU R11, [R1+0xefc] ;  /* 0x000efc00010b7983 */ /* 0x001ee80000300800 */
[----:B---3--:R0:W-:Y:S04]  /*fdfb0*/  STL [R1+0x5bac], R11 ;  /* 0x005bac0b01007387 */ /* 0x0081e80000100800 */
[----:B0-----:R-:W3:Y:S04]  /*fdfc0*/  LDL.LU R11, [R1+0xef4] ;  /* 0x000ef400010b7983 */ /* 0x001ee80000300800 */
[----:B------:R-:W4:Y:S04]  /*fdfd0*/  LDL.LU R0, [R1+0xee8] ;  /* 0x000ee80001007983 */ /* 0x000f280000300800 */
[----:B----4-:R0:W-:Y:S04]  /*fdfe0*/  STL [R1+0x5ba0], R0 ;  /* 0x005ba00001007387 */ /* 0x0101e80000100800 */
[----:B0-----:R-:W4:Y:S04]  /*fdff0*/  LDL.LU R0, [R1+0xee0] ;  /* 0x000ee00001007983 */ /* 0x001f280000300800 */
[----:B----4-:R0:W-:Y:S04]  /*fe000*/  STL [R1+0x5ba8], R0 ;  /* 0x005ba80001007387 */ /* 0x0101e80000100800 */
[----:B0-----:R-:W4:Y:S01]  /*fe010*/  LDL.LU R0, [R1+0xef8] ;  /* 0x000ef80001007983 */ /* 0x001f220000300800 */
[----:B--2---:R-:W-:-:S03]  /*fe020*/  F2FP.SATFINITE.E4M3.F32.PACK_AB_MERGE_C R3, R2, R3, RZ ;  /* 0x000000030203723e */ /* 0x004fc600048070ff */
[----:B----4-:R0:W-:Y:S04]  /*fe030*/  STL [R1+0x5bb0], R0 ;  /* 0x005bb00001007387 */ /* 0x0101e80000100800 */
[----:B0-----:R-:W3:Y:S04]  /*fe040*/  LDL.LU R0, [R1+0xef0] ;  /* 0x000ef00001007983 */ /* 0x001ee80000300800 */
[----:B------:R-:W2:Y:S04]  /*fe050*/  LDL.LU R16, [R1+0xeec] ;  /* 0x000eec0001107983 */ /* 0x000ea80000300800 */
[----:B------:R-:W4:Y:S04]  /*fe060*/  LDL.LU R10, [R1+0x15b0] ;  /* 0x0015b000010a7983 */ /* 0x000f280000300800 */
[----:B------:R-:W4:Y:S04]  /*fe070*/  LDL.LU R13, [R1+0x15b4] ;  /* 0x0015b400010d7983 */ /* 0x000f280000300800 */
        /* <DEDUP_REMOVED lines=14> */
[----:B0-----:R-:W2:Y:S04]  /*fe160*/  LDL.LU R3, [R1+0x9e4] ;  /* 0x0009e40001037983 */ /* 0x001ea80000300800 */
[----:B------:R-:W2:Y:S04]  /*fe170*/  LDL.LU R21, [R1+0x9e8] ;  /* 0x0009e80001157983 */ /* 0x000ea80000300800 */
[----:B------:R-:W2:Y:S04]  /*fe180*/  LDL R5, [R1+0x9ec] ;  /* 0x0009ec0001057983 */ /* 0x000ea80000100800 */
        /* <DEDUP_REMOVED lines=8> */
[----:B---3--:R-:W-:-:S03]  /*fe210*/  F2FP.SATFINITE.E4M3.F32.PACK_AB_MERGE_C R11, R11, R0, RZ ;  /* 0x000000000b0b723e */ /* 0x008fc600048070ff */
[----:B------:R-:W3:Y:S04]  /*fe220*/  LDL.LU R0, [R1+0x5bb0] ;  /* 0x005bb00001007983 */ /* 0x000ee80000300800 */
[----:B------:R0:W-:Y:S04]  /*fe230*/  STL [R1+0x448], R11 ;  /* 0x0004480b01007387 */ /* 0x0001e80000100800 */
[----:B0-----:R-:W3:Y:S02]  /*fe240*/  LDL.LU R11, [R1+0x5bac] ;  /* 0x005bac00010b7983 */ /* 0x001ee40000300800 */
[----:B---3--:R-:W-:-:S02]  /*fe250*/  F2FP.SATFINITE.E4M3.F32.PACK_AB_MERGE_C R11, R11, R0, RZ ;  /* 0x000000000b0b723e */ /* 0x008fc400048070ff */
[----:B------:R-:W3:Y:S04]  /*fe260*/  LDL.LU R0, [R1+0x5ba8] ;  /* 0x005ba80001007983 */ /* 0x000ee80000300800 */
[----:B------:R0:W-:Y:S04]  /*fe270*/  STL [R1+0x450], R11 ;  /* 0x0004500b01007387 */ /* 0x0001e80000100800 */
[----:B0-----:R-:W3:Y:S02]  /*fe280*/  LDL.LU R11, [R1+0x5ba4] ;  /* 0x005ba400010b7983 */ /* 0x001ee40000300800 */
[----:B---3--:R-:W-:-:S02]  /*fe290*/  F2FP.SATFINITE.E4M3.F32.PACK_AB_MERGE_C R11, R11, R0, RZ ;  /* 0x000000000b0b723e */ /* 0x008fc400048070ff */
[----:B------:R-:W3:Y:S04]  /*fe2a0*/  LDL.LU R0, [R1+0x5ba0] ;  /* 0x005ba00001007983 */ /* 0x000ee80000300800 */
[----:B------:R0:W-:Y:S04]  /*fe2b0*/  STL [R1+0x404], R11 ;  /* 0x0004040b01007387 */ /* 0x0001e80000100800 */
[----:B0-----:R-:W3:Y:S01]  /*fe2c0*/  LDL.LU R11, [R1+0x5b9c] ;  /* 0x005b9c00010b7983 */ /* 0x001ee20000300800 */
[----:B----4-:R-:W-:Y:S02]  /*fe2d0*/  F2FP.SATFINITE.E4M3.F32.PACK_AB_MERGE_C R13, R13, R10, RZ ;  /* 0x0000000a0d0d723e */ /* 0x010fe400048070ff */
[----:B--2---:R-:W-:-:S02]  /*fe2e0*/  F2FP.SATFINITE.E4M3.F32.PACK_AB_MERGE_C R6, R6, R12, RZ ;  /* 0x0000000c0606723e */ /* 0x004fc400048070ff */
[----:B---3--:R-:W-:Y:S02]  /*fe2f0*/  F2FP.SATFINITE.E4M3.F32.PACK_AB_MERGE_C R16, R16, R0, RZ ;  /* 0x000000001010723e */ /* 0x008fe400048070ff */
[----:B------:R-:W2:Y:S04]  /*fe300*/  LDL.LU R0, [R1+0x5b98] ;  /* 0x005b980001007983 */ /* 0x000ea80000300800 */
[----:B------:R-:W-:Y:S04]  /*fe310*/  STL [R1+0x27bc], R16 ;  /* 0x0027bc1001007387 */ /* 0x000fe80000100800 */
[----:B------:R-:W3:Y:S04]  /*fe320*/  LDL.LU R10, [R1+0x5b94] ;  /* 0x005b9400010a7983 */ /* 0x000ee80000300800 */
[----:B------:R0:W-:Y:S04]  /*fe330*/  STL [R1+0x38c], R13 ;  /* 0x00038c0d01007387 */ /* 0x0001e80000100800 */
[----:B0-----:R-:W4:Y:S04]  /*fe340*/  LDL.LU R13, [R1+0x5b90] ;  /* 0x005b9000010d7983 */ /* 0x001f280000300800 */
[----:B------:R-:W3:Y:S01]  /*fe350*/  LDL.LU R12, [R1+0x5b8c] ;  /* 0x005b8c00010c7983 */ /* 0x000ee20000300800 */
[----:B------:R-:W-:-:S02]  /*fe360*/  F2FP.SATFINITE.E4M3.F32.PACK_AB_MERGE_C R9, R9, R14, RZ ;  /* 0x0000000e0909723e */ /* 0x000fc400048070ff */
[----:B------:R-:W-:Y:S02]  /*fe370*/  F2FP.SATFINITE.E4M3.F32.PACK_AB_MERGE_C R8, R8, R15, RZ ;  /* 0x0000000f0808723e */ /* 0x000fe400048070ff */
[----:B------:R-:W-:Y:S02]  /*fe380*/  F2FP.SATFINITE.E4M3.F32.PACK_AB_MERGE_C R2, R2, R18, RZ ;  /* 0x000000120202723e */ /* 0x000fe400048070ff */
[----:B------:R-:W-:Y:S02]  /*fe390*/  F2FP.SATFINITE.E4M3.F32.PACK_AB_MERGE_C R18, R23, R22, RZ ;  /* 0x000000161712723e */ /* 0x000fe400048070ff */
[----:B------:R-:W-:Y:S02]  /*fe3a0*/  F2FP.SATFINITE.E4M3.F32.PACK_AB_MERGE_C R7, R7, R17, RZ ;  /* 0x000000110707723e */ /* 0x000fe400048070ff */
[----:B------:R-:W-:Y:S02]  /*fe3b0*/  F2FP.SATFINITE.E4M3.F32.PACK_AB_MERGE_C R17, R25, R24, RZ ;  /* 0x000000181911723e */ /* 0x000fe400048070ff */
[----:B------:R-:W-:-:S02]  /*fe3c0*/  LOP3.LUT R2, R2, 0xffff, RZ, 0xc0, !PT ;  /* 0x0000ffff02027812 */ /* 0x000fc400078ec0ff */
[----:B------:R-:W-:Y:S02]  /*fe3d0*/  LOP3.LUT R6, R6, 0xffff, RZ, 0xc0, !PT ;  /* 0x0000ffff06067812 */ /* 0x000fe400078ec0ff */
[----:B------:R-:W-:Y:S02]  /*fe3e0*/  F2FP.SATFINITE.E4M3.F32.PACK_AB_MERGE_C R4, R4, R19, RZ ;  /* 0x000000130404723e */ /* 0x000fe400048070ff */
[----:B------:R-:W-:Y:S02]  /*fe3f0*/  LOP3.LUT R8, R8, 0xffff, RZ, 0xc0, !PT ;  /* 0x0000ffff08087812 */ /* 0x000fe400078ec0ff */
[----:B------:R-:W-:Y:S02]  /*fe400*/  F2FP.SATFINITE.E4M3.F32.PACK_AB_MERGE_C R3, R3, R20, RZ ;  /* 0x000000140303723e */ /* 0x000fe400048070ff */
[----:B------:R-:W-:Y:S01]  /*fe410*/  LOP3.LUT R7, R7, 0xffff, RZ, 0xc0, !PT ;  /* 0x0000ffff07077812 */ /* 0x000fe200078ec0ff */
[----:B--2---:R-:W-:Y:S01]  /*fe420*/  IMAD R16, R0, UR4, RZ ;  /* 0x0000000400107c24 */ /* 0x004fe2000f8e02ff */
[----:B------:R-:W-:-:S04]  /*fe430*/  ULDC UR4, c[0x0][0x248] ;  /* 0x0000920000047ab9 */ /* 0x000fc80000000800 */
[----:B------:R0:W-:Y:S04]  /*fe440*/  STL [R1+0x134], R16 ;  /* 0x0001341001007387 */ /* 0x0001e80000100800 */
[----:B------:R-:W2:Y:S01]  /*fe450*/  LDL.LU R15, [R1+0x5b88] ;  /* 0x005b8800010f7983 */ /* 0x000ea20000300800 */
[----:B0-----:R-:W-:Y:S01]  /*fe460*/  VIADD R16, R16, UR4 ;  /* 0x0000000410107c36 */ /* 0x001fe20008000000 */
[----:B------:R-:W-:-:S03]  /*fe470*/  ULDC UR4, c[0x0][0x248] ;  /* 0x0000920000047ab9 */ /* 0x000fc60000000800 */
[----:B------:R-:W-:Y:S01]  /*fe480*/  VIADD R14, R16, UR4 ;  /* 0x00000004100e7c36 */ /* 0x000fe20008000000 */
[----:B------:R-:W-:Y:S01]  /*fe490*/  STL [R1+0x128], R16 ;  /* 0x0001281001007387 */ /* 0x000fe20000100800 */
[----:B------:R-:W-:-:S03]  /*fe4a0*/  ULDC UR4, c[0x0][0x248] ;  /* 0x0000920000047ab9 */ /* 0x000fc60000000800 */
[----:B------:R0:W-:Y:S02]  /*fe4b0*/  STL [R1+0x120], R14 ;  /* 0x0001200e01007387 */ /* 0x0001e40000100800 */
[----:B0-----:R-:W-:Y:S01]  /*fe4c0*/  VIADD R14, R14, UR4 ;  /* 0x000000040e0e7c36 */ /* 0x001fe20008000000 */
[----:B------:R-:W-:-:S04]  /*fe4d0*/  ULDC UR4, c[0x0][0x248] ;  /* 0x0000920000047ab9 */ /* 0x000fc80000000800 */
[----:B------:R0:W-:Y:S04]  /*fe4e0*/  STL [R1+0x10c], R14 ;  /* 0x00010c0e01007387 */ /* 0x0001e80000100800 */
[----:B------:R1:W-:Y:S01]  /*fe4f0*/  STL [R1+0x144], R18 ;  /* 0x0001441201007387 */ /* 0x0003e20000100800 */
[----:B0-----:R-:W-:Y:S01]  /*fe500*/  VIADD R14, R14, UR4 ;  /* 0x000000040e0e7c36 */ /* 0x001fe20008000000 */
[----:B------:R-:W-:Y:S01]  /*fe510*/  ULDC UR4, c[0x0][0x248] ;  /* 0x0000920000047ab9 */ /* 0x000fe20000000800 */
[----:B-1----:R-:W-:-:S03]  /*fe520*/  F2FP.SATFINITE.E4M3.F32.PACK_AB_MERGE_C R18, R27, R26, RZ ;  /* 0x0000001a1b12723e */ /* 0x002fc600048070ff */
[----:B------:R0:W-:Y:S04]  /*fe530*/  STL [R1+0x114], R14 ;  /* 0x0001140e01007387 */ /* 0x0001e80000100800 */
[----:B------:R1:W-:Y:S01]  /*fe540*/  STL [R1+0x140], R17 ;  /* 0x0001401101007387 */ /* 0x0003e20000100800 */
[----:B0-----:R-:W-:Y:S01]  /*fe550*/  VIADD R14, R14, UR4 ;  /* 0x000000040e0e7c36 */ /* 0x001fe20008000000 */
[----:B------:R-:W-:Y:S02]  /*fe560*/  ULDC UR4, c[0x0][0x248] ;  /* 0x0000920000047ab9 */ /* 0x000fe40000000800 */
[----:B------:R-:W-:Y:S01]  /*fe570*/  STL [R1+0x13c], R18 ;  /* 0x00013c1201007387 */ /* 0x000fe20000100800 */
[----:B-1----:R-:W-:-:S03]  /*fe580*/  F2FP.SATFINITE.E4M3.F32.PACK_AB_MERGE_C R17, R29, R28, RZ ;  /* 0x0000001c1d11723e */ /* 0x002fc600048070ff */
[----:B------:R0:W-:Y:S04]  /*fe590*/  STL [R1+0x108], R14 ;  /* 0x0001080e01007387 */ /* 0x0001e80000100800 */
[----:B------:R1:W-:Y:S01]  /*fe5a0*/  STL [R1+0x138], R17 ;  /* 0x0001381101007387 */ /* 0x0003e20000100800 */
[----:B0-----:R-:W-:Y:S01]  /*fe5b0*/  VIADD R14, R14, UR4 ;  /* 0x000000040e0e7c36 */ /* 0x001fe20008000000 */
[----:B------:R-:W-:-:S03]  /*fe5c0*/  ULDC UR4, c[0x0][0x248] ;  /* 0x0000920000047ab9 */ /* 0x000fc60000000800 */
[----:B-1----:R-:W-:Y:S01]  /*fe5d0*/  VIADD R17, R14, UR4 ;  /* 0x000000040e117c36 */ /* 0x002fe20008000000 */
[----:B------:R3:W-:Y:S01]  /*fe5e0*/  STL [R1+0x104], R14 ;  /* 0x0001040e01007387 */ /* 0x0007e20000100800 */
[----:B------:R-:W-:Y:S01]  /*fe5f0*/  VIADD R0, R0, 0x55 ;  /* 0x0000005500007836 */ /* 0x000fe20000000000 */
[----:B------:R-:W-:Y:S02]  /*fe600*/  ULDC UR4, c[0x0][0x248] ;  /* 0x0000920000047ab9 */ /* 0x000fe40000000800 */
[----:B------:R0:W-:Y:S01]  /*fe610*/  STL [R1+0x100], R17 ;  /* 0x0001001101007387 */ /* 0x0001e20000100800 */
[----:B---3--:R-:W-:Y:S01]  /*fe620*/  LOP3.LUT R14, R12, 0xffff, RZ, 0xc0, !PT ;  /* 0x0000ffff0c0e7812 */ /* 0x008fe200078ec0ff */
[----:B0-----:R-:W-:-:S04]  /*fe630*/  VIADD R17, R17, UR5 ;  /* 0x0000000511117c36 */ /* 0x001fc80008000000 */
[----:B------:R-:W-:Y:S01]  /*fe640*/  STL [R1+0x29f0], R14 ;  /* 0x0029f00e01007387 */ /* 0x000fe20000100800 */
[----:B------:R-:W-:Y:S01]  /*fe650*/  ISETP.GE.AND P0, PT, R0, UR27, PT ;  /* 0x0000001b00007c0c */ /* 0x000fe2000bf06270 */
[----:B------:R-:W-:Y:S01]  /*fe660*/  ULDC UR5, c[0x0][0x248] ;  /* 0x0000920000057ab9 */ /* 0x000fe20000000800 */
[----:B------:R-:W-:Y:S01]  /*fe670*/  VIADD R12, R17, UR6 ;  /* 0x00000006110c7c36 */ /* 0x000fe20008000000 */
[----:B------:R0:W-:Y:S01]  /*fe680*/  STL [R1+0x29f4], R2 ;  /* 0x0029f40201007387 */ /* 0x0001e20000100800 */
[----:B------:R-:W-:Y:S01]  /*fe690*/  LOP3.LUT R10, R10, 0xffff, RZ, 0xc0, !PT ;  /* 0x0000ffff0a0a7812 */ /* 0x000fe200078ec0ff */
[----:B------:R-:W-:Y:S01]  /*fe6a0*/  ULDC UR6, c[0x0][0x248] ;  /* 0x0000920000067ab9 */ /* 0x000fe20000000800 */
[----:B------:R-:W-:Y:S01]  /*fe6b0*/  F2FP.SATFINITE.E4M3.F32.PACK_AB_MERGE_C R5, R5, R21, RZ ;  /* 0x000000150505723e */ /* 0x000fe200048070ff */
[----:B------:R-:W-:Y:S01]  /*fe6c0*/  STL [R1+0xfc], R17 ;  /* 0x0000fc1101007387 */ /* 0x000fe20000100800 */
[----:B------:R-:W-:-:S03]  /*fe6d0*/  ULDC UR27, c[0x0][0x248] ;  /* 0x00009200001b7ab9 */ /* 0x000fc60000000800 */
[----:B------:R1:W-:Y:S01]  /*fe6e0*/  STL [R1+0x29ec], R6 ;  /* 0x0029ec0601007387 */ /* 0x0003e20000100800 */
[----:B0-----:R-:W-:-:S03]  /*fe6f0*/  PRMT R2, R2, 0x3340, R1 ;  /* 0x0000334002027816 */ /* 0x001fc60000000001 */
[----:B------:R0:W-:Y:S01]  /*fe700*/  STL [R1+0xf8], R12 ;  /* 0x0000f80c01007387 */ /* 0x0001e20000100800 */
[----:B-1----:R-:W-:Y:S02]  /*fe710*/  PRMT R6, R14, 0x3340, R6 ;  /* 0x000033400e067816 */ /* 0x002fe40000000006 */
[----:B------:R-:W1:Y:S02]  /*fe720*/  LDC R14, c[0x0][0x244] ;  /* 0x00009100ff0e7b82 */ /* 0x000e640000000800 */
[----:B------:R-:W-:Y:S01]  /*fe730*/  PRMT R0, R6, 0x5410, R2 ;  /* 0x0000541006007816 */ /* 0x000fe20000000002 */
[----:B0-----:R-:W-:Y:S01]  /*fe740*/  VIADD R12, R12, UR4 ;  /* 0x000000040c0c7c36 */ /* 0x001fe20008000000 */
[----:B------:R-:W-:-:S03]  /*fe750*/  ULDC UR4, c[0x0][0x248] ;  /* 0x0000920000047ab9 */ /* 0x000fc60000000800 */
[----:B------:R0:W-:Y:S04]  /*fe760*/  STL [R1+0x15c], R0 ;  /* 0x00015c0001007387 */ /* 0x0001e80000100800 */
[----:B------:R4:W-:Y:S01]  /*fe770*/  STL [R1+0xf4], R12 ;  /* 0x0000f40c01007387 */ /* 0x0009e20000100800 */
[----:B0-----:R-:W-:Y:S01]  /*fe780*/  VIADD R0, R12, UR4 ;  /* 0x000000040c007c36 */ /* 0x001fe20008000000 */
[----:B------:R-:W-:-:S04]  /*fe790*/  ULDC UR4, c[0x0][0x248] ;  /* 0x0000920000047ab9 */ /* 0x000fc80000000800 */
[----:B------:R0:W-:Y:S01]  /*fe7a0*/  STL [R1+0xf0], R0 ;  /* 0x0000f00001007387 */ /* 0x0001e20000100800 */
[----:B----4-:R-:W-:Y:S02]  /*fe7b0*/  LOP3.LUT R12, R13, 0xffff, RZ, 0xc0, !PT ;  /* 0x0000ffff0d0c7812 */ /* 0x010fe400078ec0ff */
[----:B------:R-:W-:Y:S01]  /*fe7c0*/  LOP3.LUT R2, R3, 0xffff, RZ, 0xc0, !PT ;  /* 0x0000ffff03027812 */ /* 0x000fe200078ec0ff */
[----:B------:R-:W3:Y:S01]  /*fe7d0*/  LDC R13, c[0x0][0x244] ;  /* 0x00009100ff0d7b82 */ /* 0x000ee20000000800 */
[----:B0-----:R-:W-:Y:S01]  /*fe7e0*/  VIADD R0, R0, UR5 ;  /* 0x0000000500007c36 */ /* 0x001fe20008000000 */
[----:B------:R-:W-:Y:S01]  /*fe7f0*/  PRMT R3, R12, 0x3340, R8 ;  /* 0x000033400c037816 */ /* 0x000fe20000000008 */
[----:B------:R-:W-:Y:S02]  /*fe800*/  ULDC UR5, c[0x0][0x248] ;  /* 0x0000920000057ab9 */ /* 0x000fe40000000800 */
[----:B------:R-:W-:Y:S01]  /*fe810*/  VIADD R6, R0, UR4 ;  /* 0x0000000400067c36 */ /* 0x000fe20008000000 */
[----:B------:R0:W-:Y:S01]  /*fe820*/  STL [R1+0xec], R0 ;  /* 0x0000ec0001007387 */ /* 0x0001e20000100800 */
[----:B------:R-:W-:-:S03]  /*fe830*/  ULDC UR4, c[0x0][0x248] ;  /* 0x0000920000047ab9 */ /* 0x000fc60000000800 */
[----:B------:R-:W-:Y:S04]  /*fe840*/  STL [R1+0x29fc], R12 ;  /* 0x0029fc0c01007387 */ /* 0x000fe80000100800 */
[----:B------:R4:W-:Y:S01]  /*fe850*/  STL [R1+0x29f8], R8 ;  /* 0x0029f80801007387 */ /* 0x0009e20000100800 */
[----:B0-----:R-:W-:-:S03]  /*fe860*/  LOP3.LUT R0, R4, 0xffff, RZ, 0xc0, !PT ;  /* 0x0000ffff04007812 */ /* 0x001fc600078ec0ff */
[----:B------:R0:W-:Y:S04]  /*fe870*/  STL [R1+0xe8], R6 ;  /* 0x0000e80601007387 */ /* 0x0001e80000100800 */
[----:B------:R-:W-:Y:S01]  /*fe880*/  STL [R1+0x2a0c], R10 ;  /* 0x002a0c0a01007387 */ /* 0x000fe20000100800 */
[----:B----4-:R-:W4:Y:S03]  /*fe890*/  LDC R8, c[0x0][0x244] ;  /* 0x00009100ff087b82 */ /* 0x010f260000000800 */
[----:B------:R1:W-:Y:S01]  /*fe8a0*/  STL [R1+0x2a18], R0 ;  /* 0x002a180001007387 */ /* 0x0003e20000100800 */
[----:B0-----:R-:W-:Y:S01]  /*fe8b0*/  VIADD R6, R6, UR6 ;  /* 0x0000000606067c36 */ /* 0x001fe20008000000 */
[----:B------:R-:W-:-:S02]  /*fe8c0*/  PRMT R4, R10, 0x3340, R7 ;  /* 0x000033400a047816 */ /* 0x000fc40000000007 */
[----:B------:R-:W-:Y:S01]  /*fe8d0*/  STL [R1+0x2a04], R2 ;  /* 0x002a040201007387 */ /* 0x000fe20000100800 */
[----:B------:R-:W-:-:S03]  /*fe8e0*/  ULDC UR6, c[0x0][0x248] ;  /* 0x0000920000067ab9 */ /* 0x000fc60000000800 */
[----:B------:R-:W-:Y:S01]  /*fe8f0*/  STL [R1+0x2a00], R7 ;  /* 0x002a000701007387 */ /* 0x000fe20000100800 */
[----:B-1----:R-:W-:-:S03]  /*fe900*/  PRMT R0, R0, 0x3340, R1 ;  /* 0x0000334000007816 */ /* 0x002fc60000000001 */
[----:B------:R0:W-:Y:S01]  /*fe910*/  STL [R1+0xe4], R6 ;  /* 0x0000e40601007387 */ /* 0x0001e20000100800 */
[----:B------:R-:W-:Y:S01]  /*fe920*/  PRMT R0, R3, 0x5410, R0 ;  /* 0x0000541003007816 */ /* 0x000fe20000000000 */
[----:B0-----:R-:W-:Y:S01]  /*fe930*/  VIADD R6, R6, UR7 ;  /* 0x0000000706067c36 */ /* 0x001fe20008000000 */
[----:B------:R-:W-:Y:S01]  /*fe940*/  PRMT R2, R2, 0x3340, R1 ;  /* 0x0000334002027816 */ /* 0x000fe20000000001 */
[----:B------:R-:W-:-:S03]  /*fe950*/  ULDC UR7, c[0x0][0x248] ;  /* 0x0000920000077ab9 */ /* 0x000fc60000000800 */
[----:B------:R0:W-:Y:S04]  /*fe960*/  STL [R1+0xe0], R6 ;  /* 0x0000e00601007387 */ /* 0x0001e80000100800 */
[----:B------:R1:W-:Y:S04]  /*fe970*/  STL [R1+0x158], R0 ;  /* 0x0001580001007387 */ /* 0x0003e80000100800 */
[----:B------:R-:W3:Y:S04]  /*fe980*/  LDL R10, [R1+0x2010] ;  /* 0x00201000010a7983 */ /* 0x000ee80000100800 */
[----:B------:R-:W4:Y:S01]  /*fe990*/  LDL R7, [R1+0x2014] ;  /* 0x0020140001077983 */ /* 0x000f220000100800 */
[----:B0-----:R-:W-:Y:S01]  /*fe9a0*/  VIADD R6, R6, UR4 ;  /* 0x0000000406067c36 */ /* 0x001fe20008000000 */
[----:B-1----:R-:W-:Y:S01]  /*fe9b0*/  PRMT R0, R4, 0x5410, R2 ;  /* 0x0000541004007816 */ /* 0x002fe20000000002 */
[----:B------:R-:W-:Y:S01]  /*fe9c0*/  ULDC UR4, c[0x0][0x248] ;  /* 0x0000920000047ab9 */ /* 0x000fe20000000800 */
[----:B------:R-:W-:Y:S01]  /*fe9d0*/  LOP3.LUT R2, R11, 0xffff, RZ, 0xc0, !PT ;  /* 0x0000ffff0b027812 */ /* 0x000fe200078ec0ff */
[----:B------:R-:W-:Y:S01]  /*fe9e0*/  VIADD R22, R6, UR4 ;  /* 0x0000000406167c36 */ /* 0x000fe20008000000 */
[----:B------:R-:W-:Y:S01]  /*fe9f0*/  LOP3.LUT R4, R9, 0xffff, RZ, 0xc0, !PT ;  /* 0x0000ffff09047812 */ /* 0x000fe200078ec0ff */
[----:B------:R0:W-:Y:S01]  /*fea00*/  STL [R1+0x14c], R0 ;  /* 0x00014c0001007387 */ /* 0x0001e20000100800 */
[----:B------:R-:W-:Y:S01]  /*fea10*/  ULDC UR4, c[0x0][0x248] ;  /* 0x0000920000047ab9 */ /* 0x000fe20000000800 */
[----:B------:R-:W-:Y:S01]  /*fea20*/  VIADD R3, R22, UR5 ;  /* 0x0000000516037c36 */ /* 0x000fe20008000000 */
[----:B------:R-:W-:Y:S01]  /*fea30*/  ULDC UR5, c[0x0][0x244] ;  /* 0x0000910000057ab9 */ /* 0x000fe20000000800 */
[----:B------:R1:W-:Y:S01]  /*fea40*/  STL [R1+0xdc], R6 ;  /* 0x0000dc0601007387 */ /* 0x0003e20000100800 */
[----:B0-----:R-:W-:-:S03]  /*fea50*/  LOP3.LUT R0, R5, 0xffff, RZ, 0xc0, !PT ;  /* 0x0000ffff05007812 */ /* 0x001fc600078ec0ff */
[----:B------:R-:W-:Y:S01]  /*fea60*/  STL [R1+0xd8], R22 ;  /* 0x0000d81601007387 */ /* 0x000fe20000100800 */
[----:B------:R-:W0:Y:S03]  /*fea70*/  LDC R5, c[0x0][0x244] ;  /* 0x00009100ff057b82 */ /* 0x000e260000000800 */
[----:B------:R1:W-:Y:S04]  /*fea80*/  STL [R1+0x2a10], R2 ;  /* 0x002a100201007387 */ /* 0x0003e80000100800 */
[----:B------:R1:W-:Y:S02]  /*fea90*/  STL [R1+0x2a14], R0 ;  /* 0x002a140001007387 */ /* 0x0003e40000100800 */
[----:B-1----:R-:W1:Y:S02]  /*feaa0*/  LDC R6, c[0x0][0x244] ;  /* 0x00009100ff067b82 */ /* 0x002e640000000800 */
[----:B------:R-:W-:Y:S01]  /*feab0*/  STL [R1+0x2a08], R4 ;  /* 0x002a080401007387 */ /* 0x000fe20000100800 */
[----:B------:R-:W-:-:S03]  /*feac0*/  PRMT R2, R2, 0x3340, R4 ;  /* 0x0000334002027816 */ /* 0x000fc60000000004 */
[----:B------:R0:W-:Y:S01]  /*fead0*/  STL [R1+0xd4], R3 ;  /* 0x0000d40301007387 */ /* 0x0001e20000100800 */
[----:B------:R-:W-:-:S04]  /*feae0*/  PRMT R0, R0, 0x3340, R1 ;  /* 0x0000334000007816 */ /* 0x000fc80000000001 */
[----:B------:R-:W-:Y:S01]  /*feaf0*/  PRMT R0, R2, 0x5410, R0 ;  /* 0x0000541002007816 */ /* 0x000fe20000000000 */
[----:B0-----:R-:W-:Y:S01]  /*feb00*/  VIADD R3, R3, UR4 ;  /* 0x0000000403037c36 */ /* 0x001fe20008000000 */
[----:B------:R-:W-:-:S04]  /*feb10*/  ULDC UR4, c[0x0][0x248] ;  /* 0x0000920000047ab9 */ /* 0x000fc80000000800 */
[----:B------:R0:W-:Y:S04]  /*feb20*/  STL [R1+0xd0], R3 ;  /* 0x0000d00301007387 */ /* 0x0001e80000100800 */
[----:B------:R0:W-:Y:S02]  /*feb30*/  STL [R1+0x148], R0 ;  /* 0x0001480001007387 */ /* 0x0001e40000100800 */
[----:B0-----:R-:W-:Y:S01]  /*feb40*/  VIADD R3, R3, UR4 ;  /* 0x0000000403037c36 */ /* 0x001fe20008000000 */
[----:B------:R-:W-:-:S03]  /*feb50*/  ULDC UR4, c[0x0][0x244] ;  /* 0x0000910000047ab9 */ /* 0x000fc60000000800 */
[----:B------:R-:W-:Y:S01]  /*feb60*/  VIADD R0, R3, UR6 ;  /* 0x0000000603007c36 */ /* 0x000fe20008000000 */
[----:B------:R-:W-:Y:S01]  /*feb70*/  STL [R1+0xcc], R3 ;  /* 0x0000cc0301007387 */ /* 0x000fe20000100800 */
[----:B------:R-:W-:-:S03]  /*feb80*/  ULDC UR6, c[0x0][0x248] ;  /* 0x0000920000067ab9 */ /* 0x000fc60000000800 */
[----:B------:R0:W-:Y:S02]  /*feb90*/  STL [R1+0xc8], R0 ;  /* 0x0000c80001007387 */ /* 0x0001e40000100800 */
[----:B0-----:R-:W-:-:S04]  /*feba0*/  VIADD R0, R0, UR6 ;  /* 0x0000000600007c36 */ /* 0x001fc80008000000 */
[----:B------:R-:W-:Y:S01]  /*febb0*/  VIADD R3, R0, UR7 ;  /* 0x0000000700037c36 */ /* 0x000fe20008000000 */
[----:B------:R-:W-:Y:S01]  /*febc0*/  STL [R1+0xc4], R0 ;  /* 0x0000c40001007387 */ /* 0x000fe20000100800 */
[----:B------:R-:W-:-:S03]  /*febd0*/  ULDC.64 UR6, c[0x0][0x220] ;  /* 0x0000880000067ab9 */ /* 0x000fc60000000a00 */
[----:B------:R0:W-:Y:S02]  /*febe0*/  STL [R1+0xc0], R3 ;  /* 0x0000c00301007387 */ /* 0x0001e40000100800 */
[----:B0-----:R-:W-:Y:S01]  /*febf0*/  VIADD R3, R3, UR8 ;  /* 0x0000000803037c36 */ /* 0x001fe20008000000 */
[----:B------:R-:W-:-:S04]  /*fec00*/  ULDC UR8, c[0x0][0x248] ;  /* 0x0000920000087ab9 */ /* 0x000fc80000000800 */
[----:B------:R0:W-:Y:S01]  /*fec10*/  STL [R1+0xbc], R3 ;  /* 0x0000bc0301007387 */ /* 0x0001e20000100800 */
[----:B---3--:R-:W-:Y:S02]  /*fec20*/  IMAD R0, R10, UR4, RZ ;  /* 0x000000040a007c24 */ /* 0x008fe4000f8e02ff */
[----:B------:R-:W3:Y:S01]  /*fec30*/  LDC R10, c[0x0][0x244] ;  /* 0x00009100ff0a7b82 */ /* 0x000ee20000000800 */
[----:B----4-:R-:W-:Y:S01]  /*fec40*/  IMAD R2, R7, UR5, RZ ;  /* 0x0000000507027c24 */ /* 0x010fe2000f8e02ff */
[----:B------:R-:W-:Y:S01]  /*fec50*/  ULDC.64 UR4, c[0x0][0x220] ;  /* 0x0000880000047ab9 */ /* 0x000fe20000000a00 */
[----:B------:R-:W-:Y:S01]  /*fec60*/  VIADD R7, R3, UR9 ;  /* 0x0000000903077c36 */ /* 0x000fe20008000000 */
[----:B------:R-:W-:Y:S01]  /*fec70*/  IADD3 R4, P1, R0, UR4, RZ ;  /* 0x0000000400047c10 */ /* 0x000fe2000ff3e0ff */
[----:B------:R-:W-:Y:S01]  /*fec80*/  ULDC UR4, c[0x0][0x248] ;  /* 0x0000920000047ab9 */ /* 0x000fe20000000800 */
[----:B------:R-:W-:Y:S01]  /*fec90*/  IMAD R5, R5, 0x80, R0 ;  /* 0x0000008005057824 */ /* 0x000fe200078e0200 */
[----:B0-----:R-:W-:Y:S01]  /*feca0*/  IADD3 R3, P2, R2, UR6, RZ ;  /* 0x0000000602037c10 */ /* 0x001fe2000ff5e0ff */
[----:B------:R0:W-:Y:S01]  /*fecb0*/  STL [R1+0xb8], R7 ;  /* 0x0000b80701007387 */ /* 0x0001e20000100800 */
[----:B------:R-:W-:Y:S01]  /*fecc0*/  LEA.HI.X.SX32 R18, R0, UR5, 0x1, P1 ;  /* 0x0000000500127c11 */ /* 0x000fe200088f0eff */
[----:B------:R-:W-:Y:S01]  /*fecd0*/  ULDC UR6, c[0x0][0x248] ;  /* 0x0000920000067ab9 */ /* 0x000fe20000000800 */
[----:B------:R-:W-:-:S03]  /*fece0*/  ULDC UR9, c[0x0][0x248] ;  /* 0x0000920000097ab9 */ /* 0x000fc60000000800 */
[----:B------:R-:W-:Y:S01]  /*fecf0*/  STL [R1+0x4], R18 ;  /* 0x0000041201007387 */ /* 0x000fe20000100800 */
[----:B0-----:R-:W-:Y:S02]  /*fed00*/  VIADD R7, R7, UR10 ;  /* 0x0000000a07077c36 */ /* 0x001fe40008000000 */
[----:B-1----:R-:W-:Y:S01]  /*fed10*/  IMAD R6, R6, 0x40, R5 ;  /* 0x0000004006067824 */ /* 0x002fe200078e0205 */
[----:B------:R-:W-:Y:S01]  /*fed20*/  LEA.HI.X.SX32 R2, R2, UR7, 0x1, P2 ;  /* 0x0000000702027c11 */ /* 0x000fe200090f0eff */
[----:B------:R-:W-:Y:S01]  /*fed30*/  ULDC UR7, c[0x0][0x248] ;  /* 0x0000920000077ab9 */ /* 0x000fe20000000800 */
[----:B------:R0:W-:Y:S01]  /*fed40*/  STL [R1+0xb4], R7 ;  /* 0x0000b40701007387 */ /* 0x0001e20000100800 */
[----:B--2---:R-:W-:Y:S01]  /*fed50*/  LOP3.LUT R15, R15, 0xfffffffe, RZ, 0xc0, !PT ;  /* 0xfffffffe0f0f7812 */ /* 0x004fe200078ec0ff */
[----:B------:R-:W-:Y:S01]  /*fed60*/  ULDC UR10, c[0x0][0x228] ;  /* 0x00008a00000a7ab9 */ /* 0x000fe20000000800 */
[----:B0-----:R-:W-:Y:S01]  /*fed70*/  VIADD R7, R7, UR4 ;  /* 0x0000000407077c36 */ /* 0x001fe20008000000 */
[----:B------:R-:W-:-:S02]  /*fed80*/  ULDC.64 UR4, c[0x0][0x220] ;  /* 0x0000880000047ab9 */ /* 0x000fc40000000a00 */
[C---:B------:R-:W-:Y:S01]  /*fed90*/  IADD3 R0, P1, R5.reuse, UR4, RZ ;  /* 0x0000000405007c10 */ /* 0x040fe2000ff3e0ff */
[----:B------:R-:W-:Y:S01]  /*feda0*/  ULDC UR4, c[0x0][0x248] ;  /* 0x0000920000047ab9 */ /* 0x000fe20000000800 */
[----:B------:R0:W-:Y:S02]  /*fedb0*/  STL [R1+0xb0], R7 ;  /* 0x0000b00701007387 */ /* 0x0001e40000100800 */
[----:B------:R-:W-:Y:S01]  /*fedc0*/  LEA.HI.X.SX32 R23, R5, UR5, 0x1, P1 ;  /* 0x0000000505177c11 */ /* 0x000fe200088f0eff */
[----:B0-----:R-:W-:Y:S01]  /*fedd0*/  VIADD R7, R7, UR6 ;  /* 0x0000000607077c36 */ /* 0x001fe20008000000 */
[----:B------:R-:W-:-:S04]  /*fede0*/  ULDC UR6, c[0x0][0x248] ;  /* 0x0000920000067ab9 */ /* 0x000fc80000000800 */
[----:B------:R0:W-:Y:S04]  /*fedf0*/  STL [R1+0xac], R7 ;  /* 0x0000ac0701007387 */ /* 0x0001e80000100800 */
[----:B------:R-:W-:Y:S01]  /*fee00*/  STL [R1], R23 ;  /* 0x0000001701007387 */ /* 0x000fe20000100800 */
[----:B0-----:R-:W-:Y:S01]  /*fee10*/  VIADD R7, R7, UR4 ;  /* 0x0000000407077c36 */ /* 0x001fe20008000000 */
[----:B------:R-:W-:-:S04]  /*fee20*/  ULDC UR4, c[0x0][0x248] ;  /* 0x0000920000047ab9 */ /* 0x000fc80000000800 */
[----:B------:R0:W-:Y:S01]  /*fee30*/  STL [R1+0xa8], R7 ;  /* 0x0000a80701007387 */ /* 0x0001e20000100800 */
[----:B------:R-:W-:Y:S02]  /*fee40*/  IMAD R8, R8, 0x40, R6 ;  /* 0x0000004008087824 */ /* 0x000fe400078e0206 */
[----:B0-----:R-:W-:Y:S01]  /*fee50*/  VIADD R7, R7, UR4 ;  /* 0x0000000407077c36 */ /* 0x001fe20008000000 */
[----:B------:R-:W-:Y:S02]  /*fee60*/  ULDC.64 UR4, c[0x0][0x220] ;  /* 0x0000880000047ab9 */ /* 0x000fe40000000a00 */
[C---:B------:R-:W-:Y:S02]  /*fee70*/  IADD3 R5, P1, R6.reuse, UR4, RZ ;  /* 0x0000000406057c10 */ /* 0x040fe4000ff3e0ff */
[----:B------:R0:W-:Y:S02]  /*fee80*/  STL [R1+0xa4], R7 ;  /* 0x0000a40701007387 */ /* 0x0001e40000100800 */
[----:B------:R-:W-:Y:S01]  /*fee90*/  LEA.HI.X.SX32 R6, R6, UR5, 0x1, P1 ;  /* 0x0000000506067c11 */ /* 0x000fe200088f0eff */
[----:B------:R-:W-:Y:S01]  /*feea0*/  ULDC.64 UR4, c[0x0][0x220] ;  /* 0x0000880000047ab9 */ /* 0x000fe20000000a00 */
[----:B0-----:R-:W-:Y:S01]  /*feeb0*/  VIADD R7, R7, UR6 ;  /* 0x0000000607077c36 */ /* 0x001fe20008000000 */
[----:B------:R-:W-:-:S03]  /*feec0*/  ULDC UR6, c[0x0][0x248] ;  /* 0x0000920000067ab9 */ /* 0x000fc60000000800 */
[----:B------:R-:W-:Y:S01]  /*feed0*/  VIADD R9, R7, UR7 ;  /* 0x0000000707097c36 */ /* 0x000fe20008000000 */
[----:B------:R0:W-:Y:S04]  /*feee0*/  STL [R1+0xa0], R7 ;  /* 0x0000a00701007387 */ /* 0x0001e80000100800 */
[----:B------:R1:W-:Y:S01]  /*feef0*/  STL [R1+0x9c], R9 ;  /* 0x00009c0901007387 */ /* 0x0003e20000100800 */
[----:B0-----:R-:W-:Y:S01]  /*fef00*/  IADD3 R7, P1, R8, UR4, RZ ;  /* 0x0000000408077c10 */ /* 0x001fe2000ff3e0ff */
[----:B------:R-:W-:Y:S01]  /*fef10*/  ULDC UR4, c[0x0][0x248] ;  /* 0x0000920000047ab9 */ /* 0x000fe20000000800 */
[----:B-1----:R-:W-:-:S03]  /*fef20*/  VIADD R9, R9, UR6 ;  /* 0x0000000609097c36 */ /* 0x002fc60008000000 */
[----:B------:R0:W-:Y:S01]  /*fef30*/  STL.64 [R1+0x5b70], R6 ;  /* 0x005b700601007387 */ /* 0x0001e20000100a00 */
[----:B---3--:R-:W-:Y:S01]  /*fef40*/  IMAD R10, R10, 0x40, R8 ;  /* 0x000000400a0a7824 */ /* 0x008fe200078e0208 */
[----:B------:R-:W-:Y:S01]  /*fef50*/  LEA.HI.X.SX32 R8, R8, UR5, 0x1, P1 ;  /* 0x0000000508087c11 */ /* 0x000fe200088f0eff */
[----:B------:R-:W-:Y:S01]  /*fef60*/  ULDC UR6, c[0x0][0x248] ;  /* 0x0000920000067ab9 */ /* 0x000fe20000000800 */
[----:B------:R1:W-:Y:S01]  /*fef70*/  STL [R1+0x98], R9 ;  /* 0x0000980901007387 */ /* 0x0003e20000100800 */
[----:B0-----:R-:W-:Y:S01]  /*fef80*/  VIADD R6, R9, UR4 ;  /* 0x0000000409067c36 */ /* 0x001fe20008000000 */
[----:B------:R-:W-:Y:S02]  /*fef90*/  ULDC.64 UR4, c[0x0][0x220] ;  /* 0x0000880000047ab9 */ /* 0x000fe40000000a00 */
[----:B-1----:R-:W-:Y:S01]  /*fefa0*/  IADD3 R9, P1, R10, UR4, RZ ;  /* 0x000000040a097c10 */ /* 0x002fe2000ff3e0ff */
[----:B------:R-:W-:Y:S01]  /*fefb0*/  ULDC UR4, c[0x0][0x248] ;  /* 0x0000920000047ab9 */ /* 0x000fe20000000800 */
[----:B------:R0:W-:Y:S04]  /*fefc0*/  STL [R1+0x94], R6 ;  /* 0x0000940601007387 */ /* 0x0001e80000100800 */
[----:B------:R-:W-:Y:S01]  /*fefd0*/  STL.64 [R1+0x5b78], R8 ;  /* 0x005b780801007387 */ /* 0x000fe20000100a00 */
[----:B0-----:R-:W-:Y:S01]  /*fefe0*/  VIADD R6, R6, UR6 ;  /* 0x0000000606067c36 */ /* 0x001fe20008000000 */
[----:B------:R-:W-:Y:S01]  /*feff0*/  ULDC UR6, c[0x0][0x248] ;  /* 0x0000920000067ab9 */ /* 0x000fe20000000800 */
[----:B------:R-:W-:-:S03]  /*ff000*/  IMAD R13, R13, 0x40, R10 ;  /* 0x000000400d0d7824 */ /* 0x000fc600078e020a */
[----:B------:R0:W-:Y:S01]  /*ff010*/  STL [R1+0x90], R6 ;  /* 0x0000900601007387 */ /* 0x0001e20000100800 */
[----:B------:R-:W-:Y:S01]  /*ff020*/  IMAD R14, R14, 0x40, R13 ;  /* 0x000000400e0e7824 */ /* 0x000fe200078e020d */
[----:B------:R-:W-:Y:S01]  /*ff030*/  LEA.HI.X.SX32 R10, R10, UR5, 0x1, P1 ;  /* 0x000000050a0a7c11 */ /* 0x000fe200088f0eff */
[----:B0-----:R-:W-:Y:S01]  /*ff040*/  VIADD R6, R6, UR4 ;  /* 0x0000000406067c36 */ /* 0x001fe20008000000 */
[----:B------:R-:W-:-:S04]  /*ff050*/  ULDC.64 UR4, c[0x0][0x220] ;  /* 0x0000880000047ab9 */ /* 0x000fc80000000a00 */
[----:B------:R0:W-:Y:S01]  /*ff060*/  STL [R1+0x8c], R6 ;  /* 0x00008c0601007387 */ /* 0x0001e20000100800 */
[C---:B------:R-:W-:Y:S01]  /*ff070*/  IADD3 R11, P1, R13.reuse, UR4, RZ ;  /* 0x000000040d0b7c10 */ /* 0x040fe2000ff3e0ff */
[----:B------:R-:W-:Y:S01]  /*ff080*/  ULDC UR4, c[0x0][0x248] ;  /* 0x0000920000047ab9 */ /* 0x000fe20000000800 */
[----:B0-----:R-:W-:Y:S01]  /*ff090*/  VIADD R6, R6, UR6 ;  /* 0x0000000606067c36 */ /* 0x001fe20008000000 */
[----:B------:R-:W-:Y:S02]  /*ff0a0*/  ULDC.64 UR6, c[0x0][0x220] ;  /* 0x0000880000067ab9 */ /* 0x000fe40000000a00 */
[----:B------:R-:W-:Y:S01]  /*ff0b0*/  IADD3 R12, P2, R14, UR6, RZ ;  /* 0x000000060e0c7c10 */ /* 0x000fe2000ff5e0ff */
[----:B------:R-:W-:Y:S01]  /*ff0c0*/  ULDC UR6, c[0x0][0x248] ;  /* 0x0000920000067ab9 */ /* 0x000fe20000000800 */
[----:B------:R0:W-:Y:S01]  /*ff0d0*/  STL [R1+0x88], R6 ;  /* 0x0000880601007387 */ /* 0x0001e20000100800 */
[----:B------:R-:W-:Y:S01]  /*ff0e0*/  LEA.HI.X.SX32 R13, R13, UR5, 0x1, P1 ;  /* 0x000000050d0d7c11 */ /* 0x000fe200088f0eff */
[----:B------:R-:W-:-:S02]  /*ff0f0*/  ULDC UR5, c[0x0][0x248] ;  /* 0x0000920000057ab9 */ /* 0x000fc40000000800 */
[----:B------:R-:W-:Y:S01]  /*ff100*/  STL.64 [R1+0x5b38], R10 ;  /* 0x005b380a01007387 */ /* 0x000fe20000100a00 */
[----:B------:R-:W-:Y:S01]  /*ff110*/  LEA.HI.X.SX32 R14, R14, UR7, 0x1, P2 ;  /* 0x000000070e0e7c11 */ /* 0x000fe200090f0eff */
[----:B------:R-:W-:Y:S01]  /*ff120*/  ULDC UR7, c[0x0][0x248] ;  /* 0x0000920000077ab9 */ /* 0x000fe20000000800 */
[----:B0-----:R-:W-:Y:S01]  /*ff130*/  VIADD R6, R6, UR8 ;  /* 0x0000000806067c36 */ /* 0x001fe20008000000 */
[----:B------:R-:W-:Y:S01]  /*ff140*/  STL [R1+0x5ae0], R12 ;  /* 0x005ae00c01007387 */ /* 0x000fe20000100800 */
[----:B------:R-:W-:-:S03]  /*ff150*/  ULDC UR8, c[0x0][0x248] ;  /* 0x0000920000087ab9 */ /* 0x000fc60000000800 */
[----:B------:R0:W-:Y:S04]  /*ff160*/  STL [R1+0x84], R6 ;  /* 0x0000840601007387 */ /* 0x0001e80000100800 */
[----:B------:R-:W-:Y:S01]  /*ff170*/  STL [R1+0x5b18], R13 ;  /* 0x005b180d01007387 */ /* 0x000fe20000100800 */
[----:B0-----:R-:W-:-:S03]  /*ff180*/  VIADD R6, R6, UR4 ;  /* 0x0000000406067c36 */ /* 0x001fc60008000000 */
[----:B------:R-:W-:Y:S01]  /*ff190*/  STL [R1+0x5aa8], R14 ;  /* 0x005aa80e01007387 */ /* 0x000fe20000100800 */
[----:B------:R-:W-:-:S03]  /*ff1a0*/  ULDC UR4, c[0x0][0x248] ;  /* 0x0000920000047ab9 */ /* 0x000fc60000000800 */
[----:B------:R0:W-:Y:S02]  /*ff1b0*/  STL [R1+0x80], R6 ;  /* 0x0000800601007387 */ /* 0x0001e40000100800 */
[----:B0-----:R-:W-:Y:S01]  /*ff1c0*/  VIADD R6, R6, UR4 ;  /* 0x0000000406067c36 */ /* 0x001fe20008000000 */
[----:B------:R-:W-:-:S03]  /*ff1d0*/  ULDC UR4, c[0x0][0x248] ;  /* 0x0000920000047ab9 */ /* 0x000fc60000000800 */
[----:B------:R-:W-:Y:S01]  /*ff1e0*/  VIADD R19, R6, UR5 ;  /* 0x0000000506137c36 */ /* 0x000fe20008000000 */
[----:B------:R0:W-:Y:S01]  /*ff1f0*/  STL [R1+0x7c], R6 ;  /* 0x00007c0601007387 */ /* 0x0001e20000100800 */
[----:B------:R-:W-:Y:S02]  /*ff200*/  ULDC UR5, c[0x0][0x248] ;  /* 0x0000920000057ab9 */ /* 0x000fe40000000800 */
        /* <DEDUP_REMOVED lines=8> */
[----:B------:R-:W-:-:S03]  /*ff290*/  ULDC UR5, c[0x0][0x228] ;  /* 0x00008a0000057ab9 */ /* 0x000fc60000000800 */
[----:B------:R-:W-:Y:S01]  /*ff2a0*/  VIADD R13, R8, UR8 ;  /* 0x00000008080d7c36 */ /* 0x000fe20008000000 */
[----:B------:R0:W-:Y:S01]  /*ff2b0*/  STL [R1+0x68], R8 ;  /* 0x0000680801007387 */ /* 0x0001e20000100800 */
[----:B------:R-:W-:-:S03]  /*ff2c0*/  ULDC UR8, c[0x0][0x228] ;  /* 0x00008a0000087ab9 */ /* 0x000fc60000000800 */
[----:B------:R1:W-:Y:S01]  /*ff2d0*/  STL.64 [R1+0x5b80], R6 ;  /* 0x005b800601007387 */ /* 0x0003e20000100a00 */
[----:B0-----:R-:W-:Y:S01]  /*ff2e0*/  VIADD R8, R13, UR9 ;  /* 0x000000090d087c36 */ /* 0x001fe20008000000 */
[----:B------:R-:W-:-:S03]  /*ff2f0*/  ULDC UR9, c[0x0][0x228] ;  /* 0x00008a0000097ab9 */ /* 0x000fc60000000800 */
[----:B-1----:R-:W-:Y:S01]  /*ff300*/  VIADD R6, R8, UR4 ;  /* 0x0000000408067c36 */ /* 0x002fe20008000000 */
[----:B------:R-:W-:Y:S01]  /*ff310*/  STL [R1+0x60], R8 ;  /* 0x0000600801007387 */ /* 0x000fe20000100800 */
[----:B------:R-:W-:-:S03]  /*ff320*/  ULDC UR4, c[0x0][0x228] ;  /* 0x00008a0000047ab9 */ /* 0x000fc60000000800 */
[----:B------:R0:W-:Y:S02]  /*ff330*/  STL [R1+0x5c], R6 ;  /* 0x00005c0601007387 */ /* 0x0001e40000100800 */
[----:B0-----:R-:W-:Y:S01]  /*ff340*/  VIADD R6, R6, UR12 ;  /* 0x0000000c06067c36 */ /* 0x001fe20008000000 */
[----:B------:R-:W-:-:S03]  /*ff350*/  ULDC UR12, c[0x0][0x228] ;  /* 0x00008a00000c7ab9 */ /* 0x000fc60000000800 */
[----:B------:R-:W-:Y:S01]  /*ff360*/  VIADD R7, R6, UR13 ;  /* 0x0000000d06077c36 */ /* 0x000fe20008000000 */
[----:B------:R-:W-:-:S03]  /*ff370*/  ULDC UR13, c[0x0][0x228] ;  /* 0x00008a00000d7ab9 */ /* 0x000fc60000000800 */
[----:B------:R-:W-:Y:S01]  /*ff380*/  VIADD R8, R7, UR6 ;  /* 0x0000000607087c36 */ /* 0x000fe20008000000 */
[----:B------:R0:W-:Y:S01]  /*ff390*/  STL [R1+0x54], R7 ;  /* 0x0000540701007387 */ /* 0x0001e20000100800 */
[----:B------:R-:W-:Y:S02]  /*ff3a0*/  ULDC UR6, c[0x0][0x248] ;  /* 0x0000920000067ab9 */ /* 0x000fe40000000800 */
[----:B------:R-:W-:Y:S01]  /*ff3b0*/  VIADD R12, R8, UR14 ;  /* 0x0000000e080c7c36 */ /* 0x000fe20008000000 */
[----:B------:R-:W-:-:S03]  /*ff3c0*/  ULDC UR14, c[0x0][0x228] ;  /* 0x00008a00000e7ab9 */ /* 0x000fc60000000800 */
[----:B------:R-:W-:Y:S01]  /*ff3d0*/  VIADD R11, R12, UR15 ;  /* 0x0000000f0c0b7c36 */ /* 0x000fe20008000000 */
[----:B------:R-:W-:-:S03]  /*ff3e0*/  ULDC UR15, c[0x0][0x228] ;  /* 0x00008a00000f7ab9 */ /* 0x000fc60000000800 */
[----:B------:R-:W-:-:S04]  /*ff3f0*/  VIADD R9, R11, UR7 ;  /* 0x000000070b097c36 */ /* 0x000fc80008000000 */
[----:B------:R-:W-:Y:S01]  /*ff400*/  VIADD R10, R9, UR16 ;  /* 0x00000010090a7c36 */ /* 0x000fe20008000000 */
[----:B------:R-:W-:-:S03]  /*ff410*/  ULDC UR16, c[0x0][0x228] ;  /* 0x00008a0000107ab9 */ /* 0x000fc60000000800 */
[----:B0-----:R-:W-:Y:S01]  /*ff420*/  VIADD R7, R10, UR17 ;  /* 0x000000110a077c36 */ /* 0x001fe20008000000 */
[----:B------:R-:W-:-:S03]  /*ff430*/  ULDC UR17, c[0x0][0x228] ;  /* 0x00008a0000117ab9 */ /* 0x000fc60000000800 */
[----:B------:R-:W-:Y:S01]  /*ff440*/  VIADD R29, R7, UR20 ;  /* 0x00000014071d7c36 */ /* 0x000fe20008000000 */
[----:B------:R-:W-:-:S03]  /*ff450*/  ULDC UR20, c[0x0][0x228] ;  /* 0x00008a0000147ab9 */ /* 0x000fc60000000800 */
[----:B------:R-:W-:Y:S01]  /*ff460*/  VIADD R14, R29, UR21 ;  /* 0x000000151d0e7c36 */ /* 0x000fe20008000000 */
[----:B------:R-:W-:-:S03]  /*ff470*/  ULDC UR21, c[0x0][0x228] ;  /* 0x00008a0000157ab9 */ /* 0x000fc60000000800 */
[----:B------:R-:W-:Y:S01]  /*ff480*/  VIADD R27, R14, UR23 ;  /* 0x000000170e1b7c36 */ /* 0x000fe20008000000 */
[----:B------:R-:W-:Y:S01]  /*ff490*/  ULDC UR23, c[0x0][0x228] ;  /* 0x00008a0000177ab9 */ /* 0x000fe20000000800 */
[----:B------:R-:W2:Y:S02]  /*ff4a0*/  LDL.LU R14, [R1+0x134] ;  /* 0x00013400010e7983 */ /* 0x000ea40000300800 */
[----:B------:R-:W-:Y:S01]  /*ff4b0*/  VIADD R28, R27, UR27 ;  /* 0x0000001b1b1c7c36 */ /* 0x000fe20008000000 */
[----:B------:R-:W-:-:S03]  /*ff4c0*/  ULDC UR27, c[0x0][0x228] ;  /* 0x00008a00001b7ab9 */ /* 0x000fc60000000800 */
[----:B------:R-:W-:Y:S01]  /*ff4d0*/  VIADD R25, R28, UR6 ;  /* 0x000000061c197c36 */ /* 0x000fe20008000000 */
[----:B------:R0:W-:Y:S01]  /*ff4e0*/  STL.64 [R1+0x5168], R28 ;  /* 0x0051681c01007387 */ /* 0x0001e20000100a00 */
[----:B------:R-:W-:-:S03]  /*ff4f0*/  ULDC UR6, c[0x0][0x248] ;  /* 0x0000920000067ab9 */ /* 0x000fc60000000800 */
[----:B------:R-:W3:Y:S01]  /*ff500*/  LDL R20, [R1+0x2018] ;  /* 0x0020180001147983 */ /* 0x000ee20000100800 */
[----:B0-----:R-:W-:-:S03]  /*ff510*/  IMAD.MOV.U32 R28, RZ, RZ, R9 ;  /* 0x000000ffff1c7224 */ /* 0x001fc600078e0009 */
[----:B------:R-:W4:Y:S01]  /*ff520*/  LDL R9, [R1+0x2024] ;  /* 0x0020240001097983 */ /* 0x000f220000100800 */
[----:B------:R-:W-:Y:S01]  /*ff530*/  VIADD R26, R25, UR6 ;  /* 0x00000006191a7c36 */ /* 0x000fe20008000000 */
[----:B------:R-:W-:-:S04]  /*ff540*/  ULDC UR6, c[0x0][0x248] ;  /* 0x0000920000067ab9 */ /* 0x000fc80000000800 */
[----:B------:R0:W-:Y:S04]  /*ff550*/  STL.64 [R1+0x5150], R26 ;  /* 0x0051501a01007387 */ /* 0x0001e80000100a00 */
[----:B0-----:R-:W2:Y:S01]  /*ff560*/  LDL R27, [R1+0x201c] ;  /* 0x00201c00011b7983 */ /* 0x001ea20000100800 */
[----:B------:R-:W-:Y:S01]  /*ff570*/  VIADD R17, R26, UR6 ;  /* 0x000000061a117c36 */ /* 0x000fe20008000000 */
[----:B------:R-:W-:-:S03]  /*ff580*/  ULDC UR6, c[0x0][0x248] ;  /* 0x0000920000067ab9 */ /* 0x000fc60000000800 */
[----:B------:R-:W-:Y:S01]  /*ff590*/  VIADD R24, R17, UR6 ;  /* 0x0000000611187c36 */ /* 0x000fe20008000000 */
[----:B------:R-:W-:-:S03]  /*ff5a0*/  ULDC UR6, c[0x0][0x248] ;  /* 0x0000920000067ab9 */ /* 0x000fc60000000800 */
[----:B------:R-:W-:Y:S01]  /*ff5b0*/  VIADD R21, R24, UR6 ;  /* 0x0000000618157c36 */ /* 0x000fe20008000000 */
[----:B------:R-:W-:Y:S01]  /*ff5c0*/  ULDC.64 UR6, c[0x0][0x228] ;  /* 0x00008a0000067ab9 */ /* 0x000fe20000000a00 */
[----:B------:R-:W-:Y:S02]  /*ff5d0*/  IMAD.MOV.U32 R29, RZ, RZ, R16 ;  /* 0x000000ffff1d7224 */ /* 0x000fe400078e0010 */
[----:B------:R-:W-:Y:S01]  /*ff5e0*/  VIADD R16, R21, UR33 ;  /* 0x0000002115107c36 */ /* 0x000fe20008000000 */
[----:B------:R0:W-:Y:S01]  /*ff5f0*/  STL.64 [R1+0x5148], R24 ;  /* 0x0051481801007387 */ /* 0x0001e20000100a00 */
[----:B------:R-:W-:Y:S01]  /*ff600*/  IMAD.MOV.U32 R26, RZ, RZ, R6 ;  /* 0x000000ffff1a7224 */ /* 0x000fe200078e0006 */
[----:B------:R-:W-:Y:S02]  /*ff610*/  ULDC UR33, c[0x0][0x228] ;  /* 0x00008a0000217ab9 */ /* 0x000fe40000000800 */
[----:B------:R1:W-:Y:S04]  /*ff620*/  STL.64 [R1+0x5140], R16 ;  /* 0x0051401001007387 */ /* 0x0003e80000100a00 */
[----:B------:R-:W-:Y:S01]  /*ff630*/  STL [R1+0x5b50], R17 ;  /* 0x005b501101007387 */ /* 0x000fe20000100800 */
[----:B0-----:R-:W-:Y:S01]  /*ff640*/  IMAD.MOV.U32 R24, RZ, RZ, R19 ;  /* 0x000000ffff187224 */ /* 0x001fe200078e0013 */
[----:B----4-:R-:W-:Y:S01]  /*ff650*/  ISETP.LT.AND P1, PT, R9, UR6, !P0 ;  /* 0x0000000609007c0c */ /* 0x010fe2000c721270 */
[----:B------:R-:W-:-:S12]  /*ff660*/  ULDC UR6, c[0x0][0x248] ;  /* 0x0000920000067ab9 */ /* 0x000fd80000000800 */
[----:B------:R-:W-:Y:S02]  /*ff670*/  @P1 LOP3.LUT R15, R15, 0x1, RZ, 0xfc, !PT ;  /* 0x000000010f0f1812 */ /* 0x000fe400078efcff */
[----:B---3--:R-:W-:Y:S01]  /*ff680*/  ISETP.LT.AND P1, PT, R20, UR11, !P0 ;  /* 0x0000000b14007c0c */ /* 0x008fe2000c721270 */
[----:B------:R-:W-:Y:S01]  /*ff690*/  IMAD.MOV.U32 R9, RZ, RZ, R22 ;  /* 0x000000ffff097224 */ /* 0x000fe200078e0016 */
[----:B------:R-:W-:Y:S01]  /*ff6a0*/  LOP3.LUT R15, R15, 0xfffffff7, RZ, 0xc0, !PT ;  /* 0xfffffff70f0f7812 */ /* 0x000fe200078ec0ff */
[----:B------:R-:W-:Y:S01]  /*ff6b0*/  VIADD R22, R16, UR6 ;  /* 0x0000000610167c36 */ /* 0x000fe20008000000 */
[----:B------:R-:W-:Y:S01]  /*ff6c0*/  ULDC UR6, c[0x0][0x248] ;  /* 0x0000920000067ab9 */ /* 0x000fe20000000800 */
[----:B------:R-:W-:Y:S01]  /*ff6d0*/  IMAD.MOV.U32 R25, RZ, RZ, R28 ;  /* 0x000000ffff197224 */ /* 0x000fe200078e001c */
[----:B------:R-:W-:-:S07]  /*ff6e0*/  ULDC UR11, c[0x0][0x228] ;  /* 0x00008a00000b7ab9 */ /* 0x000fce0000000800 */
[----:B------:R-:W-:Y:S02]  /*ff6f0*/  @P1 LOP3.LUT R15, R15, 0x8, RZ, 0xfc, !PT ;  /* 0x000000080f0f1812 */ /* 0x000fe400078efcff */
[----:B--2---:R-:W-:Y:S01]  /*ff700*/  ISETP.LT.AND P1, PT, R27, UR10, !P0 ;  /* 0x0000000a1b007c0c */ /* 0x004fe2000c721270 */
[----:B------:R-:W-:Y:S01]  /*ff710*/  VIADD R20, R22, UR6 ;  /* 0x0000000616147c36 */ /* 0x000fe20008000000 */
[----:B------:R-:W-:Y:S01]  /*ff720*/  LOP3.LUT R15, R15, 0xfffffffb, RZ, 0xc0, !PT ;  /* 0xfffffffb0f0f7812 */ /* 0x000fe200078ec0ff */
[----:B------:R-:W-:Y:S01]  /*ff730*/  ULDC UR6, c[0x0][0x248] ;  /* 0x0000920000067ab9 */ /* 0x000fe20000000800 */
[----:B------:R-:W-:Y:S01]  /*ff740*/  STL [R1+0x51c8], R22 ;  /* 0x0051c81601007387 */ /* 0x000fe20000100800 */
[----:B------:R-:W-:Y:S01]  /*ff750*/  VIADD R19, R20, UR6 ;  /* 0x0000000614137c36 */ /* 0x000fe20008000000 */
[----:B-1----:R-:W-:Y:S01]  /*ff760*/  IADD3 R16, P3, R14, R3, RZ ;  /* 0x000000030e107210 */ /* 0x002fe20007f7e0ff */
[----:B------:R-:W-:Y:S01]  /*ff770*/  IMAD.MOV.U32 R28, RZ, RZ, R7 ;  /* 0x000000ffff1c7224 */ /* 0x000fe200078e0007 */
[----:B------:R-:W-:Y:S01]  /*ff780*/  ULDC UR6, c[0x0][0x248] ;  /* 0x0000920000067ab9 */ /* 0x000fe20000000800 */
[----:B------:R-:W-:Y:S01]  /*ff790*/  IMAD.MOV.U32 R27, RZ, RZ, R8 ;  /* 0x000000ffff1b7224 */ /* 0x000fe200078e0008 */
[----:B------:R-:W-:-:S03]  /*ff7a0*/  ULDC UR10, c[0x0][0x228] ;  /* 0x00008a00000a7ab9 */ /* 0x000fc60000000800 */
[----:B------:R-:W-:-:S05]  /*ff7b0*/  @P1 LOP3.LUT R15, R15, 0x4, RZ, 0xfc, !PT ;  /* 0x000000040f0f1812 */ /* 0x000fca00078efcff */
[----:B------:R-:W-:Y:S04]  /*ff7c0*/  STL [R1+0x5200], R15 ;  /* 0x0052000f01007387 */ /* 0x000fe80000100800 */
[----:B------:R-:W-:Y:S04]  /*ff7d0*/  STL [R1+0x52a0], R19 ;  /* 0x0052a01301007387 */ /* 0x000fe80000100800 */
[----:B------:R-:W-:Y:S04]  /*ff7e0*/  STL.64 [R1+0x5138], R20 ;  /* 0x0051381401007387 */ /* 0x000fe80000100a00 */
[----:B------:R-:W-:Y:S04]  /*ff7f0*/  STL [R1+0x5b68], R26 ;  /* 0x005b681a01007387 */ /* 0x000fe80000100800 */
[----:B------:R-:W-:Y:S04]  /*ff800*/  STL [R1+0x5190], R21 ;  /* 0x0051901501007387 */ /* 0x000fe80000100800 */
[----:B------:R-:W-:Y:S04]  /*ff810*/  STL [R1+0x5218], R21 ;  /* 0x0052181501007387 */ /* 0x000fe80000100800 */
[----:B------:R0:W-:Y:S04]  /*ff820*/  STL [R1+0x5454], R21 ;  /* 0x0054541501007387 */ /* 0x0001e80000100800 */
[----:B0-----:R-:W2:Y:S01]  /*ff830*/  LDL.LU R21, [R1+0x10c] ;  /* 0x00010c0001157983 */ /* 0x001ea20000300800 */
[----:B------:R-:W-:-:S02]  /*ff840*/  SHF.R.S32.HI R26, RZ, 0x1f, R14 ;  /* 0x0000001fff1a7819 */ /* 0x000fc4000001140e */
[----:B------:R-:W-:-:S05]  /*ff850*/  IADD3 R6, P1, R14, R4, RZ ;  /* 0x000000040e067210 */ /* 0x000fca0007f3e0ff */
[----:B------:R-:W-:Y:S01]  /*ff860*/  IMAD.X R7, R26, 0x1, R18, P1 ;  /* 0x000000011a077824 */ /* 0x000fe200008e0612 */
[----:B--2---:R-:W-:Y:S04]  /*ff870*/  STL [R1+0x5b54], R21 ;  /* 0x005b541501007387 */ /* 0x004fe80000100800 */
[----:B------:R-:W-:Y:S04]  /*ff880*/  STL [R1+0x130], R26 ;  /* 0x0001301a01007387 */ /* 0x000fe80000100800 */
[----:B------:R0:W-:Y:S04]  /*ff890*/  STL.64 [R1+0x20a0], R6 ;  /* 0x0020a00601007387 */ /* 0x0001e80000100a00 */
[----:B0-----:R-:W2:Y:S01]  /*ff8a0*/  LDL.LU.64 R6, [R1+0x5b80] ;  /* 0x005b800001067983 */ /* 0x001ea20000300a00 */
[----:B------:R-:W-:-:S02]  /*ff8b0*/  IMAD.MOV.U32 R20, RZ, RZ, R29 ;  /* 0x000000ffff147224 */ /* 0x000fc400078e001d */
[----:B------:R-:W-:-:S03]  /*ff8c0*/  IMAD.MOV.U32 R29, RZ, RZ, R11 ;  /* 0x000000ffff1d7224 */ /* 0x000fc600078e000b */
[----:B------:R-:W-:Y:S02]  /*ff8d0*/  SHF.R.S32.HI R21, RZ, 0x1f, R20 ;  /* 0x0000001fff157819 */ /* 0x000fe40000011414 */
[----:B------:R-:W-:Y:S01]  /*ff8e0*/  IADD3 R8, P2, R20, R4, RZ ;  /* 0x0000000414087210 */ /* 0x000fe20007f5e0ff */
[----:B------:R-:W-:Y:S02]  /*ff8f0*/  IMAD.MOV.U32 R11, RZ, RZ, R9 ;  /* 0x000000ffff0b7224 */ /* 0x000fe400078e0009 */
[----:B------:R-:W-:Y:S01]  /*ff900*/  IMAD.X R17, R26, 0x1, R2, P3 ;  /* 0x000000011a117824 */ /* 0x000fe200018e0602 */
[----:B------:R-:W-:Y:S01]  /*ff910*/  STL [R1+0x12c], R21 ;  /* 0x00012c1501007387 */ /* 0x000fe20000100800 */
[----:B------:R-:W-:Y:S02]  /*ff920*/  IMAD.X R9, R21, 0x1, R18, P2 ;  /* 0x0000000115097824 */ /* 0x000fe400010e0612 */
[----:B--2---:R-:W-:Y:S01]  /*ff930*/  IMAD.MOV.U32 R22, RZ, RZ, R6 ;  /* 0x000000ffff167224 */ /* 0x004fe200078e0006 */
[----:B------:R-:W-:Y:S01]  /*ff940*/  IADD3 R6, P1, R20, R3, RZ ;  /* 0x0000000314067210 */ /* 0x000fe20007f3e0ff */
[----:B------:R-:W-:-:S03]  /*ff950*/  IMAD.MOV.U32 R19, RZ, RZ, R7 ;  /* 0x000000ffff137224 */ /* 0x000fc600078e0007 */
[----:B------:R0:W-:Y:S01]  /*ff960*/  STL [R1+0x5b58], R22 ;  /* 0x005b581601007387 */ /* 0x0001e20000100800 */
[----:B------:R-:W-:-:S03]  /*ff970*/  IMAD.X R7, R21, 0x1, R2, P1 ;  /* 0x0000000115077824 */ /* 0x000fc600008e0602 */
[----:B0-----:R-:W2:Y:S04]  /*ff980*/  LDL R22, [R1+0x120] ;  /* 0x0001200001167983 */ /* 0x001ea80000100800 */
[----:B------:R-:W-:Y:S04]  /*ff990*/  STL.64 [R1+0x21b8], R16 ;  /* 0x0021b81001007387 */ /* 0x000fe80000100a00 */
[----:B------:R0:W-:Y:S04]  /*ff9a0*/  STL.64 [R1+0x2188], R8 ;  /* 0x0021880801007387 */ /* 0x0001e80000100a00 */
[----:B0-----:R-:W3:Y:S04]  /*ff9b0*/  LDL.LU.64 R8, [R1+0x5b78] ;  /* 0x005b780001087983 */ /* 0x001ee80000300a00 */
[----:B------:R0:W-:Y:S04]  /*ff9c0*/  STL.64 [R1+0x2180], R6 ;  /* 0x0021800601007387 */ /* 0x0001e80000100a00 */
[----:B0-----:R-:W4:Y:S01]  /*ff9d0*/  LDL.LU.64 R6, [R1+0x5b70] ;  /* 0x005b700001067983 */ /* 0x001f220000300a00 */
[----:B------:R-:W-:Y:S01]  /*ff9e0*/  IMAD.MOV.U32 R15, RZ, RZ, R24 ;  /* 0x000000ffff0f7224 */ /* 0x000fe200078e0018 */
[----:B------:R-:W-:Y:S01]  /*ff9f0*/  IADD3 R16, P3, R14, R0, RZ ;  /* 0x000000000e107210 */ /* 0x000fe20007f7e0ff */
[----:B------:R-:W-:-:S02]  /*ffa00*/  IMAD.MOV.U32 R24, RZ, RZ, R28 ;  /* 0x000000ffff187224 */ /* 0x000fc400078e001c */
[----:B------:R-:W-:Y:S02]  /*ffa10*/  IMAD.MOV.U32 R28, RZ, RZ, R12 ;  /* 0x000000ffff1c7224 */ /* 0x000fe400078e000c */
[----:B------:R-:W-:Y:S01]  /*ffa20*/  IMAD.X R17, R26, 0x1, R23, P3 ;  /* 0x000000011a117824 */ /* 0x000fe200018e0617 */
[----:B------:R0:W-:Y:S04]  /*ffa30*/  STL.64 [R1+0x5b48], R24 ;  /* 0x005b481801007387 */ /* 0x0001e80000100a00 */
[----:B------:R1:W-:Y:S04]  /*ffa40*/  STL.64 [R1+0x5b60], R28 ;  /* 0x005b601c01007387 */ /* 0x0003e80000100a00 */
[----:B------:R4:W-:Y:S01]  /*ffa50*/  STL.64 [R1+0x21b0], R16 ;  /* 0x0021b01001007387 */ /* 0x0009e20000100a00 */
[----:B0-----:R-:W-:-:S02]  /*ffa60*/  IADD3 R24, P1, R14, R5, RZ ;  /* 0x000000050e187210 */ /* 0x001fc40007f3e0ff */
[----:B-1----:R-:W-:-:S05]  /*ffa70*/  IADD3 R28, P2, R20, R0, RZ ;  /* 0x00000000141c7210 */ /* 0x002fca0007f5e0ff */
[----:B------:R-:W-:Y:S01]  /*ffa80*/  IMAD.X R29, R21, 0x1, R23, P2 ;  /* 0x00000001151d7824 */ /* 0x000fe200010e0617 */
[----:B--2---:R-:W-:Y:S02]  /*ffa90*/  SHF.R.S32.HI R12, RZ, 0x1f, R22 ;  /* 0x0000001fff0c7819 */ /* 0x004fe40000011416 */
[----:B----4-:R-:W-:Y:S01]  /*ffaa0*/  IADD3 R16, P3, R14, R7, RZ ;  /* 0x000000070e107210 */ /* 0x010fe20007f7e0ff */
[----:B------:R-:W-:-:S04]  /*ffab0*/  IMAD.X R25, R26, 0x1, R6, P1 ;  /* 0x000000011a197824 */ /* 0x000fc800008e0606 */
[----:B---3--:R-:W-:Y:S01]  /*ffac0*/  IMAD.X R17, R26, 0x1, R8, P3 ;  /* 0x000000011a117824 */ /* 0x008fe200018e0608 */
[----:B------:R0:W-:Y:S04]  /*ffad0*/  STL.64 [R1+0x21a8], R24 ;  /* 0x0021a81801007387 */ /* 0x0001e80000100a00 */
[----:B------:R-:W2:Y:S04]  /*ffae0*/  LDL.LU R26, [R1+0x5b68] ;  /* 0x005b6800011a7983 */ /* 0x000ea80000300800 */
[----:B------:R1:W-:Y:S04]  /*ffaf0*/  STL.64 [R1+0x5b40], R8 ;  /* 0x005b400801007387 */ /* 0x0003e80000100a00 */
[----:B------:R-:W-:Y:S01]  /*ffb00*/  STL [R1+0x124], R12 ;  /* 0x0001240c01007387 */ /* 0x000fe20000100800 */
[----:B0-----:R-:W-:-:S03]  /*ffb10*/  IADD3 R24, P1, R22, R4, RZ ;  /* 0x0000000416187210 */ /* 0x001fc60007f3e0ff */
[----:B------:R0:W-:Y:S02]  /*ffb20*/  STL.64 [R1+0x21a0], R16 ;  /* 0x0021a01001007387 */ /* 0x0001e40000100a00 */
[----:B------:R-:W-:Y:S02]  /*ffb30*/  IMAD.X R25, R12, 0x1, R18, P1 ;  /* 0x000000010c197824 */ /* 0x000fe400008e0612 */
[----:B------:R3:W-:Y:S01]  /*ffb40*/  STL.64 [R1+0x2178], R28 ;  /* 0x0021781c01007387 */ /* 0x0007e20000100a00 */
[----:B-1----:R-:W-:Y:S02]  /*ffb50*/  IADD3 R8, P2, R22, R3, RZ ;  /* 0x0000000316087210 */ /* 0x002fe40007f5e0ff */
[C---:B0-----:R-:W-:Y:S01]  /*ffb60*/  IADD3 R16, P3, R20.reuse, R5, RZ ;  /* 0x0000000514107210 */ /* 0x041fe20007f7e0ff */
[----:B---3--:R-:W3:Y:S04]  /*ffb70*/  LDL.LU.64 R28, [R1+0x5b60] ;  /* 0x005b6000011c7983 */ /* 0x008ee80000300a00 */
[----:B------:R-:W-:Y:S01]  /*ffb80*/  IMAD.X R17, R21, 0x1, R6, P3 ;  /* 0x0000000115117824 */ /* 0x000fe200018e0606 */
[----:B------:R-:W4:Y:S04]  /*ffb90*/  LDL.LU R22, [R1+0x5b58] ;  /* 0x005b580001167983 */ /* 0x000f280000300800 */
[----:B------:R-:W2:Y:S04]  /*ffba0*/  LDL.LU R21, [R1+0x5b54] ;  /* 0x005b540001157983 */ /* 0x000ea80000300800 */
[----:B------:R0:W-:Y:S04]  /*ffbb0*/  STL.64 [R1+0x2170], R16 ;  /* 0x0021701001007387 */ /* 0x0001e80000100a00 */
[----:B0-----:R-:W4:Y:S04]  /*ffbc0*/  LDL.LU R17, [R1+0x5b50] ;  /* 0x005b500001117983 */ /* 0x001f280000300800 */
[----:B------:R0:W-:Y:S04]  /*ffbd0*/  STL.64 [R1+0x2150], R24 ;  /* 0x0021501801007387 */ /* 0x0001e80000100a00 */
[----:B0-----:R-:W3:Y:S01]  /*ffbe0*/  LDL.LU.64 R24, [R1+0x5b48] ;  /* 0x005b480001187983 */ /* 0x001ee20000300a00 */
[----:B------:R-:W-:-:S05]  /*ffbf0*/  IADD3 R16, P3, R20, R7, RZ ;  /* 0x0000000714107210 */ /* 0x000fca0007f7e0ff */
[----:B------:R-:W-:Y:S04]  /*ffc00*/  STL [R1+0x2168], R16 ;  /* 0x0021681001007387 */ /* 0x000fe80000100800 */
[----:B------:R-:W-:Y:S04]  /*ffc10*/  STL.64 [R1+0x5b20], R18 ;  /* 0x005b201201007387 */ /* 0x000fe80000100a00 */
[----:B------:R0:W-:Y:S01]  /*ffc20*/  STL [R1+0x5b34], R15 ;  /* 0x005b340f01007387 */ /* 0x0001e20000100800 */
[----:B------:R-:W-:-:S03]  /*ffc30*/  IMAD.X R9, R12, 0x1, R2, P2 ;  /* 0x000000010c097824 */ /* 0x000fc600010e0602 */
[----:B0-----:R-:W2:Y:S04]  /*ffc40*/  LDL R15, [R1+0x12c] ;  /* 0x00012c00010f7983 */ /* 0x001ea80000100800 */
[----:B---3--:R0:W-:Y:S04]  /*ffc50*/  STL.64 [R1+0x5b28], R24 ;  /* 0x005b281801007387 */ /* 0x0081e80000100a00 */
[----:B------:R-:W-:Y:S01]  /*ffc60*/  STL [R1+0x5b30], R25 ;  /* 0x005b301901007387 */ /* 0x000fe20000100800 */
[----:B0-----:R-:W-:Y:S02]  /*ffc70*/  IMAD.MOV.U32 R24, RZ, RZ, R16 ;  /* 0x000000ffff187224 */ /* 0x001fe400078e0010 */
[----:B------:R-:W-:-:S05]  /*ffc80*/  IMAD.MOV.U32 R16, RZ, RZ, R28 ;  /* 0x000000ffff107224 */ /* 0x000fca00078e001c */
[----:B------:R0:W-:Y:S04]  /*ffc90*/  STL [R1+0x5b1c], R16 ;  /* 0x005b1c1001007387 */ /* 0x0001e80000100800 */
[----:B0-----:R-:W3:Y:S04]  /*ffca0*/  LDL R16, [R1+0x120] ;  /* 0x0001200001107983 */ /* 0x001ee80000100800 */
[----:B------:R0:W-:Y:S04]  /*ffcb0*/  STL.64 [R1+0x2148], R8 ;  /* 0x0021480801007387 */ /* 0x0001e80000100a00 */
[----:B0-----:R-:W2:Y:S01]  /*ffcc0*/  LDL.LU.64 R8, [R1+0x5b40] ;  /* 0x005b400001087983 */ /* 0x001ea20000300a00 */
[----:B------:R-:W-:-:S02]  /*ffcd0*/  IMAD.MOV.U32 R28, RZ, RZ, R10 ;  /* 0x000000ffff1c7224 */ /* 0x000fc400078e000a */
[----:B------:R-:W-:Y:S02]  /*ffce0*/  IMAD.MOV.U32 R19, RZ, RZ, R20 ;  /* 0x000000ffff137224 */ /* 0x000fe400078e0014 */
[----:B----4-:R-:W-:Y:S02]  /*ffcf0*/  IMAD.MOV.U32 R25, RZ, RZ, R17 ;  /* 0x000000ffff197224 */ /* 0x010fe400078e0011 */
[----:B------:R-:W-:Y:S01]  /*ffd00*/  IMAD.MOV.U32 R20, RZ, RZ, R11 ;  /* 0x000000ffff147224 */ /* 0x000fe200078e000b */
[----:B---3--:R-:W-:-:S05]  /*ffd10*/  IADD3 R10, P1, R16, R0, RZ ;  /* 0x00000000100a7210 */ /* 0x008fca0007f3e0ff */
[----:B------:R-:W-:Y:S02]  /*ffd20*/  IMAD.X R11, R12, 0x1, R23, P1 ;  /* 0x000000010c0b7824 */ /* 0x000fe400008e0617 */
[----:B--2---:R-:W-:-:S05]  /*ffd30*/  IMAD.X R25, R15, 0x1, R8, P3 ;  /* 0x000000010f197824 */ /* 0x004fca00018e0608 */
[----:B------:R-:W-:Y:S04]  /*ffd40*/  STL [R1+0x216c], R25 ;  /* 0x00216c1901007387 */ /* 0x000fe80000100800 */
[----:B------:R0:W-:Y:S04]  /*ffd50*/  STL.64 [R1+0x2140], R10 ;  /* 0x0021400a01007387 */ /* 0x0001e80000100a00 */
[----:B0-----:R-:W2:Y:S01]  /*ffd60*/  LDL.LU.64 R10, [R1+0x5b38] ;  /* 0x005b3800010a7983 */ /* 0x001ea20000300a00 */
[----:B------:R-:W-:Y:S02]  /*ffd70*/  IADD3 R24, P3, R14, R9, RZ ;  /* 0x000000090e187210 */ /* 0x000fe40007f7e0ff */
[----:B------:R-:W-:Y:S01]  /*ffd80*/  SHF.R.S32.HI R25, RZ, 0x1f, R14 ;  /* 0x0000001fff197819 */ /* 0x000fe2000001140e */
[----:B------:R-:W-:Y:S01]  /*ffd90*/  IMAD.MOV.U32 R17, RZ, RZ, R13 ;  /* 0x000000ffff117224 */ /* 0x000fe200078e000d */
[----:B------:R-:W-:-:S02]  /*ffda0*/  SHF.R.S32.HI R13, RZ, 0x1f, R21 ;  /* 0x0000001fff0d7819 */ /* 0x000fc40000011415 */
[----:B------:R-:W-:-:S03]  /*ffdb0*/  IADD3 R18, P2, R19, R9, RZ ;  /* 0x0000000913127210 */ /* 0x000fc60007f5e0ff */
[----:B------:R-:W-:Y:S01]  /*ffdc0*/  STL [R1+0x11c], R13 ;  /* 0x00011c0d01007387 */ /* 0x000fe20000100800 */
[----:B--2---:R-:W-:-:S05]  /*ffdd0*/  IMAD.X R25, R25, 0x1, R10, P3 ;  /* 0x0000000119197824 */ /* 0x004fca00018e060a */
[----:B------:R0:W-:Y:S01]  /*ffde0*/  STL.64 [R1+0x2198], R24 ;  /* 0x0021981801007387 */ /* 0x0001e20000100a00 */
[----:B------:R-:W-:-:S03]  /*ffdf0*/  IMAD.X R19, R15, 0x1, R10, P2 ;  /* 0x000000010f137824 */ /* 0x000fc600010e060a */
[----:B------:R-:W2:Y:S01]  /*ffe00*/  LDL.LU R15, [R1+0x5b34] ;  /* 0x005b3400010f7983 */ /* 0x000ea20000300800 */
[----:B0-----:R-:W-:-:S03]  /*ffe10*/  IADD3 R24, P1, R16, R5, RZ ;  /* 0x0000000510187210 */ /* 0x001fc60007f3e0ff */
[----:B------:R-:W-:Y:S02]  /*ffe20*/  STL.64 [R1+0x5b10], R10 ;  /* 0x005b100a01007387 */ /* 0x000fe40000100a00 */
[----:B------:R-:W-:Y:S02]  /*ffe30*/  IMAD.X R25, R12, 0x1, R6, P1 ;  /* 0x000000010c197824 */ /* 0x000fe400008e0606 */
[----:B------:R-:W-:Y:S04]  /*ffe40*/  STL.64 [R1+0x2160], R18 ;  /* 0x0021601201007387 */ /* 0x000fe80000100a00 */
[----:B------:R0:W-:Y:S04]  /*ffe50*/  STL.64 [R1+0x2138], R24 ;  /* 0x0021381801007387 */ /* 0x0001e80000100a00 */
[----:B0-----:R0:W3:Y:S01]  /*ffe60*/  LDL.LU R25, [R1+0x5b30] ;  /* 0x005b300001197983 */ /* 0x0010e20000300800 */
[----:B------:R-:W-:-:S02]  /*ffe70*/  IADD3 R18, P3, R16, R7, RZ ;  /* 0x0000000710127210 */ /* 0x000fc40007f7e0ff */
[----:B------:R-:W-:Y:S01]  /*ffe80*/  IADD3 R24, P1, R21, R3, RZ ;  /* 0x0000000315187210 */ /* 0x000fe20007f3e0ff */
[----:B------:R1:W-:Y:S02]  /*ffe90*/  STL.64 [R1+0x5b08], R6 ;  /* 0x005b080601007387 */ /* 0x0003e40000100a00 */
[----:B------:R-:W-:Y:S02]  /*ffea0*/  IMAD.X R19, R12, 0x1, R8, P3 ;  /* 0x000000010c137824 */ /* 0x000fe400018e0608 */
[----:B------:R3:W-:Y:S01]  /*ffeb0*/  STL [R1+0x2110], R24 ;  /* 0x0021101801007387 */ /* 0x0007e20000100800 */
[----:B-1----:R-:W-:-:S03]  /*ffec0*/  IADD3 R6, P3, R16, R9, RZ ;  /* 0x0000000910067210 */ /* 0x002fc60007f7e0ff */
[----:B---3--:R-:W3:Y:S04]  /*ffed0*/  LDL.LU.64 R24, [R1+0x5b28] ;  /* 0x005b280001187983 */ /* 0x008ee80000300a00 */
[----:B------:R1:W-:Y:S04]  /*ffee0*/  STL.64 [R1+0x2130], R18 ;  /* 0x0021301201007387 */ /* 0x0003e80000100a00 */
[----:B-1----:R-:W4:Y:S04]  /*ffef0*/  LDL.LU.64 R18, [R1+0x5b20] ;  /* 0x005b200001127983 */ /* 0x002f280000300a00 */
[----:B------:R-:W2:Y:S01]  /*fff00*/  LDL.LU R16, [R1+0x5b1c] ;  /* 0x005b1c0001107983 */ /* 0x000ea20000300800 */
[----:B------:R-:W-:-:S03]  /*fff10*/  IADD3 R10, P2, R21, R4, RZ ;  /* 0x00000004150a7210 */ /* 0x000fc60007f5e0ff */
[----:B------:R-:W-:Y:S04]  /*fff20*/  STL [R1+0x2128], R6 ;  /* 0x0021280601007387 */ /* 0x000fe80000100800 */
[----:B------:R1:W-:Y:S04]  /*fff30*/  STL.64 [R1+0x5af8], R8 ;  /* 0x005af80801007387 */ /* 0x0003e80000100a00 */
[----:B-1----:R0:W3:Y:S01]  /*fff40*/  LDL.64 R8, [R1+0x2128] ;  /* 0x0021280001087983 */ /* 0x0020e20000100a00 */
[----:B----4-:R-:W-:-:S03]  /*fff50*/  IMAD.X R11, R13, 0x1, R18, P2 ;  /* 0x000000010d0b7824 */ /* 0x010fc600010e0612 */
[----:B------:R-:W4:Y:S04]  /*fff60*/  LDL.LU R13, [R1+0x5b18] ;  /* 0x005b1800010d7983 */ /* 0x000f280000300800 */
[----:B------:R1:W-:Y:S04]  /*fff70*/  STL.64 [R1+0x2118], R10 ;  /* 0x0021180a01007387 */ /* 0x0003e80000100a00 */
[----:B-1----:R-:W3:Y:S04]  /*fff80*/  LDL.LU.64 R10, [R1+0x5b10] ;  /* 0x005b1000010a7983 */ /* 0x002ee80000300a00 */
[----:B--2---:R1:W-:Y:S04]  /*fff90*/  STL.64 [R1+0x5b00], R16 ;  /* 0x005b001001007387 */ /* 0x0043e80000100a00 */
[----:B-1----:R0:W2:Y:S04]  /*fffa0*/  LDL.64 R16, [R1+0x2110] ;  /* 0x0021100001107983 */ /* 0x0020a80000100a00 */
[----:B------:R1:W-:Y:S04]  /*fffb0*/  STL [R1+0x5ad0], R18 ;  /* 0x005ad01201007387 */ /* 0x0003e80000100800 */
[----:B------:R0:W-:Y:S01]  /*fffc0*/  STL [R1+0x5ac0], R2 ;  /* 0x005ac00201007387 */ /* 0x0001e20000100800 */
[----:B-1----:R-:W-:-:S05]  /*fffd0*/  SHF.R.S32.HI R18, RZ, 0x1f, R21 ;  /* 0x0000001fff127819 */ /* 0x002fca0000011415 */
[----:B--2---:R-:W-:Y:S02]  /*fffe0*/  IMAD.X R17, R18, 0x1, R2, P1 ;  /* 0x0000000112117824 */ /* 0x004fe400008e0602 */
[----:B0-----:R-:W2:Y:S01]  /*ffff0*/  LDL R2, [R1+0x114] ;  /* 0x0001140001027983 */ /* 0x001ea20000100800 */
[----:B---3--:R-:W-:Y:S01]  /*100000*/  IMAD.X R9, R12, 0x1, R10, P3 ;  /* 0x000000010c097824 */ /* 0x008fe200018e060a */
[----:B------:R-:W-:Y:S02]  /*100010*/  IADD3 R6, P2, R21, R0, RZ ;  /* 0x0000000015067210 */ /* 0x000fe40007f5e0ff */
[----:B------:R-:W-:Y:S04]  /*100020*/  STL [R1+0x2114], R17 ;  /* 0x0021141101007387 */ /* 0x000fe80000100800 */
[----:B------:R0:W-:Y:S01]  /*100030*/  STL [R1+0x212c], R9 ;  /* 0x00212c0901007387 */ /* 0x0001e20000100800 */
[----:B------:R-:W-:-:S03]  /*100040*/  IMAD.X R7, R18, 0x1, R23, P2 ;  /* 0x0000000112077824 */ /* 0x000fc600010e0617 */
[----:B0-----:R-:W3:Y:S04]  /*100050*/  LDL R9, [R1+0x128] ;  /* 0x0001280001097983 */ /* 0x001ee80000100800 */
[----:B------:R2:W-:Y:S02]  /*100060*/  STL.64 [R1+0x5ae8], R4 ;  /* 0x005ae80401007387 */ /* 0x0005e40000100a00 */
[----:B--2---:R-:W-:Y:S02]  /*100070*/  SHF.R.S32.HI R4, RZ, 0x1f, R2 ;  /* 0x0000001fff047819 */ /* 0x004fe40000011402 */
[----:B------:R-:W-:Y:S04]  /*100080*/  STL.64 [R1+0x5af0], R2 ;  /* 0x005af00201007387 */ /* 0x000fe80000100a00 */
[----:B------:R-:W-:Y:S04]  /*100090*/  STL [R1+0x118], R4 ;  /* 0x0001180401007387 */ /* 0x000fe80000100800 */
[----:B------:R0:W-:Y:S04]  /*1000a0*/  STL.64 [R1+0x2108], R6 ;  /* 0x0021080601007387 */ /* 0x0001e80000100a00 */
[----:B0-----:R-:W2:Y:S01]  /*1000b0*/  LDL.LU.64 R6, [R1+0x5b08] ;  /* 0x005b080001067983 */ /* 0x001ea20000300a00 */
[----:B------:R-:W-:-:S02]  /*1000c0*/  IADD3 R16, P3, R14, R11, RZ ;  /* 0x0000000b0e107210 */ /* 0x000fc40007f7e0ff */
[----:B------:R-:W-:Y:S02]  /*1000d0*/  SHF.R.S32.HI R17, RZ, 0x1f, R14 ;  /* 0x0000001fff117819 */ /* 0x000fe4000001140e */
[----:B------:R-:W-:-:S03]  /*1000e0*/  IADD3 R8, P1, R21, R5, RZ ;  /* 0x0000000515087210 */ /* 0x000fc60007f3e0ff */
[----:B----4-:R-:W-:Y:S01]  /*1000f0*/  IMAD.X R17, R17, 0x1, R13, P3 ;  /* 0x0000000111117824 */ /* 0x010fe200018e060d */
[----:B---3--:R-:W-:Y:S01]  /*100100*/  IADD3 R4, P3, R9, R11, RZ ;  /* 0x0000000b09047210 */ /* 0x008fe20007f7e0ff */
[----:B------:R0:W-:Y:S04]  /*100110*/  STL.64 [R1+0x5ad8], R22 ;  /* 0x005ad81601007387 */ /* 0x0001e80000100a00 */
[----:B0-----:R-:W3:Y:S04]  /*100120*/  LDL R23, [R1+0x120] ;  /* 0x0001200001177983 */ /* 0x001ee80000100800 */
[----:B------:R0:W-:Y:S04]  /*100130*/  STL.64 [R1+0x2190], R16 ;  /* 0x0021901001007387 */ /* 0x0001e80000100a00 */
[----:B0-----:R-:W4:Y:S04]  /*100140*/  LDL.LU.64 R16, [R1+0x5b00] ;  /* 0x005b000001107983 */ /* 0x001f280000300a00 */
[----:B------:R-:W4:Y:S01]  /*100150*/  LDL R5, [R1+0x12c] ;  /* 0x00012c0001057983 */ /* 0x000f220000100800 */
[----:B--2---:R-:W-:-:S05]  /*100160*/  IMAD.X R9, R18, 0x1, R6, P1 ;  /* 0x0000000112097824 */ /* 0x004fca00008e0606 */
[----:B------:R0:W-:Y:S04]  /*100170*/  STL.64 [R1+0x2100], R8 ;  /* 0x0021000801007387 */ /* 0x0001e80000100a00 */
[----:B0-----:R-:W2:Y:S01]  /*100180*/  LDL.LU.64 R8, [R1+0x5af8] ;  /* 0x005af80001087983 */ /* 0x001ea20000300a00 */
[----:B------:R-:W-:-:S03]  /*100190*/  IADD3 R2, P2, R21, R7, RZ ;  /* 0x0000000715027210 */ /* 0x000fc60007f5e0ff */
[----:B------:R-:W-:Y:S01]  /*1001a0*/  STL.64 [R1+0x5ab8], R6 ;  /* 0x005ab80601007387 */ /* 0x000fe20000100a00 */
[----:B---3--:R-:W-:-:S05]  /*1001b0*/  IADD3 R22, P1, R23, R11, RZ ;  /* 0x0000000b17167210 */ /* 0x008fca0007f3e0ff */
[--C-:B------:R-:W-:Y:S02]  /*1001c0*/  IMAD.X R23, R12, 0x1, R13.reuse, P1 ;  /* 0x000000010c177824 */ /* 0x100fe400008e060d */
[----:B----4-:R-:W-:Y:S02]  /*1001d0*/  IMAD.X R5, R5, 0x1, R13, P3 ;  /* 0x0000000105057824 */ /* 0x010fe400018e060d */
[----:B--2---:R-:W-:-:S05]  /*1001e0*/  IMAD.X R3, R18, 0x1, R8, P2 ;  /* 0x0000000112037824 */ /* 0x004fca00010e0608 */
[----:B------:R0:W-:Y:S04]  /*1001f0*/  STL.64 [R1+0x20f8], R2 ;  /* 0x0020f80201007387 */ /* 0x0001e80000100a00 */
[----:B0-----:R-:W2:Y:S04]  /*100200*/  LDL.LU.64 R2, [R1+0x5af0] ;  /* 0x005af00001027983 */ /* 0x001ea80000300a00 */
[----:B------:R0:W-:Y:S04]  /*100210*/  STL.64 [R1+0x2158], R4 ;  /* 0x0021580401007387 */ /* 0x0001e80000100a00 */
[----:B0-----:R-:W3:Y:S04]  /*100220*/  LDL.LU.64 R4, [R1+0x5ae8] ;  /* 0x005ae80001047983 */ /* 0x001ee80000300a00 */
[----:B------:R0:W-:Y:S04]  /*100230*/  STL.64 [R1+0x5ac8], R16 ;  /* 0x005ac81001007387 */ /* 0x0001e80000100a00 */
[----:B------:R-:W-:Y:S04]  /*100240*/  STL.64 [R1+0x5aa0], R8 ;  /* 0x005aa00801007387 */ /* 0x000fe80000100a00 */
[----:B------:R-:W4:Y:S01]  /*100250*/  LDL.LU R12, [R1+0x5ae0] ;  /* 0x005ae000010c7983 */ /* 0x000f220000300800 */
[----:B------:R-:W-:-:S02]  /*100260*/  IADD3 R6, P2, R21, R9, RZ ;  /* 0x0000000915067210 */ /* 0x000fc40007f5e0ff */
[----:B0-----:R-:W-:Y:S01]  /*100270*/  IADD3 R16, P3, R21, R11, RZ ;  /* 0x0000000b15107210 */ /* 0x001fe20007f7e0ff */
[----:B------:R0:W-:Y:S02]  /*100280*/  STL.64 [R1+0x2120], R22 ;  /* 0x0021201601007387 */ /* 0x0001e40000100a00 */
[C---:B------:R-:W-:Y:S02]  /*100290*/  IMAD.X R7, R18.reuse, 0x1, R10, P2 ;  /* 0x0000000112077824 */ /* 0x040fe400010e060a */
[----:B------:R-:W-:Y:S01]  /*1002a0*/  IMAD.X R17, R18, 0x1, R13, P3 ;  /* 0x0000000112117824 */ /* 0x000fe200018e060d */
[----:B0-----:R-:W4:Y:S04]  /*1002b0*/  LDL.LU.64 R22, [R1+0x5ad8] ;  /* 0x005ad80001167983 */ /* 0x001f280000300a00 */
[----:B------:R-:W4:Y:S04]  /*1002c0*/  LDL R9, [R1+0x118] ;  /* 0x0001180001097983 */ /* 0x000f280000100800 */
[----:B------:R-:W-:Y:S04]  /*1002d0*/  STL.64 [R1+0x5a98], R10 ;  /* 0x005a980a01007387 */ /* 0x000fe80000100a00 */
[----:B------:R-:W-:Y:S04]  /*1002e0*/  STL.64 [R1+0x20f0], R6 ;  /* 0x0020f00601007387 */ /* 0x000fe80000100a00 */
[----:B------:R-:W4:Y:S04]  /*1002f0*/  LDL.LU R18, [R1+0x5ad0] ;  /* 0x005ad00001127983 */ /* 0x000f280000300800 */
[----:B------:R0:W-:Y:S04]  /*100300*/  STL.64 [R1+0x20e8], R16 ;  /* 0x0020e81001007387 */ /* 0x0001e80000100a00 */
[----:B0-----:R-:W4:Y:S01]  /*100310*/  LDL.LU.64 R16, [R1+0x5ac8] ;  /* 0x005ac80001107983 */ /* 0x001f220000300a00 */
[----:B--2---:R-:W-:-:S02]  /*100320*/  IADD3 R6, P2, R2, R3, RZ ;  /* 0x0000000302067210 */ /* 0x004fc40007f5e0ff */
[C---:B------:R-:W-:Y:S02]  /*100330*/  IADD3 R10, P3, R2.reuse, R0, RZ ;  /* 0x00000000020a7210 */ /* 0x040fe40007f7e0ff */
[----:B---3--:R-:W-:Y:S01]  /*100340*/  IADD3 R8, P1, R2, R4, RZ ;  /* 0x0000000402087210 */ /* 0x008fe20007f3e0ff */
[----:B----4-:R-:W-:Y:S04]  /*100350*/  STL.64 [R1+0x5ab0], R12 ;  /* 0x005ab00c01007387 */ /* 0x010fe80000100a00 */
[----:B------:R-:W-:Y:S04]  /*100360*/  STL [R1+0x5a70], R21 ;  /* 0x005a701501007387 */ /* 0x000fe80000100800 */
[----:B------:R-:W2:Y:S04]  /*100370*/  LDL.LU R2, [R1+0x5ac0] ;  /* 0x005ac00001027983 */ /* 0x000ea80000300800 */
[----:B------:R0:W-:Y:S04]  /*100380*/  STL [R1+0x5a88], R0 ;  /* 0x005a880001007387 */ /* 0x0001e80000100800 */
[----:B0-----:R-:W3:Y:S01]  /*100390*/  LDL R0, [R1+0x114] ;  /* 0x0001140001007983 */ /* 0x001ee20000100800 */
[----:B------:R-:W-:-:S03]  /*1003a0*/  IMAD.X R9, R9, 0x1, R18, P1 ;  /* 0x0000000109097824 */ /* 0x000fc600008e0612 */
[----:B------:R0:W-:Y:S04]  /*1003b0*/  STL [R1+0x5a84], R18 ;  /* 0x005a841201007387 */ /* 0x0001e80000100800 */
[----:B------:R3:W-:Y:S04]  /*1003c0*/  STL.64 [R1+0x20e0], R8 ;  /* 0x0020e00801007387 */ /* 0x0007e80000100a00 */
[----:B0-----:R-:W4:Y:S04]  /*1003d0*/  LDL R18, [R1+0x108] ;  /* 0x0001080001127983 */ /* 0x001f280000100800 */
[----:B------:R0:W-:Y:S01]  /*1003e0*/  STL [R1+0x5a80], R5 ;  /* 0x005a800501007387 */ /* 0x0001e20000100800 */
[----:B---3--:R-:W-:-:S03]  /*1003f0*/  IADD3 R8, P1, R0, R5, RZ ;  /* 0x0000000500087210 */ /* 0x008fc60007f3e0ff */
[----:B0-----:R-:W2:Y:S02]  /*100400*/  LDL R5, [R1+0x118] ;  /* 0x0001180001057983 */ /* 0x001ea40000100800 */
[----:B--2---:R-:W-:-:S05]  /*100410*/  IMAD.X R7, R5, 0x1, R2, P2 ;  /* 0x0000000105077824 */ /* 0x004fca00010e0602 */
[----:B------:R0:W-:Y:S04]  /*100420*/  STL.64 [R1+0x20d8], R6 ;  /* 0x0020d80601007387 */ /* 0x0001e80000100a00 */
[----:B0-----:R-:W2:Y:S04]  /*100430*/  LDL.LU.64 R6, [R1+0x5ab8] ;  /* 0x005ab80001067983 */ /* 0x001ea80000300a00 */
[----:B------:R0:W-:Y:S04]  /*100440*/  STL.64 [R1+0x5a90], R16 ;  /* 0x005a901001007387 */ /* 0x0001e80000100a00 */
[----:B0-----:R-:W3:Y:S01]  /*100450*/  LDL.LU R17, [R1+0x128] ;  /* 0x0001280001117983 */ /* 0x001ee20000300800 */
[----:B--2---:R-:W-:-:S05]  /*100460*/  IADD3 R12, P2, R0, R7, RZ ;  /* 0x00000007000c7210 */ /* 0x004fca0007f5e0ff */
[----:B------:R0:W-:Y:S04]  /*100470*/  STL [R1+0x20c0], R12 ;  /* 0x0020c00c01007387 */ /* 0x0001e80000100800 */
[----:B0-----:R-:W2:Y:S01]  /*100480*/  LDL.LU.64 R12, [R1+0x5ab0] ;  /* 0x005ab000010c7983 */ /* 0x001ea20000300a00 */
[----:B------:R-:W-:-:S05]  /*100490*/  IMAD.X R11, R5, 0x1, R23, P3 ;  /* 0x00000001050b7824 */ /* 0x000fca00018e0617 */
[----:B------:R2:W-:Y:S01]  /*1004a0*/  STL.64 [R1+0x20d0], R10 ;  /* 0x0020d00a01007387 */ /* 0x0005e20000100a00 */
[----:B----4-:R-:W-:Y:S02]  /*1004b0*/  SHF.R.S32.HI R21, RZ, 0x1f, R18 ;  /* 0x0000001fff157819 */ /* 0x010fe40000011412 */
[----:B--2---:R-:W-:Y:S02]  /*1004c0*/  IADD3 R10, P3, R14, R12, RZ ;  /* 0x0000000c0e0a7210 */ /* 0x004fe40007f7e0ff */
[----:B------:R-:W2:Y:S04]  /*1004d0*/  LDL.LU R14, [R1+0x5aa8] ;  /* 0x005aa800010e7983 */ /* 0x000ea80000300800 */
[----:B------:R-:W2:Y:S01]  /*1004e0*/  LDL.LU R11, [R1+0x130] ;  /* 0x00013000010b7983 */ /* 0x000ea20000300800 */
[----:B------:R-:W-:-:S03]  /*1004f0*/  IMAD.X R9, R5, 0x1, R6, P1 ;  /* 0x0000000105097824 */ /* 0x000fc600008e0606 */
[----:B------:R-:W-:Y:S04]  /*100500*/  STL [R1+0x110], R21 ;  /* 0x0001101501007387 */ /* 0x000fe80000100800 */
[----:B------:R0:W-:Y:S01]  /*100510*/  STL.64 [R1+0x20c8], R8 ;  /* 0x0020c80801007387 */ /* 0x0001e20000100a00 */
[----:B---3--:R-:W-:-:S03]  /*100520*/  IADD3 R16, P1, R17, R12, RZ ;  /* 0x0000000c11107210 */ /* 0x008fc60007f3e0ff */
[----:B0-----:R-:W3:Y:S04]  /*100530*/  LDL.LU.64 R8, [R1+0x5aa0] ;  /* 0x005aa00001087983 */ /* 0x001ee80000300a00 */
[----:B------:R0:W-:Y:S04]  /*100540*/  STL.64 [R1+0x5a68], R6 ;  /* 0x005a680601007387 */ /* 0x0001e80000100a00 */
[----:B0-----:R0:W3:Y:S04]  /*100550*/  LDL.64 R6, [R1+0x20c0] ;  /* 0x0020c00001067983 */ /* 0x0010e80000100a00 */
[----:B------:R-:W4:Y:S01]  /*100560*/  LDL.LU R17, [R1+0x12c] ;  /* 0x00012c0001117983 */ /* 0x000f220000300800 */
[----:B--2---:R-:W-:-:S05]  /*100570*/  IMAD.X R11, R11, 0x1, R14, P3 ;  /* 0x000000010b0b7824 */ /* 0x004fca00018e060e */
[----:B------:R1:W-:Y:S04]  /*100580*/  STL.64 [R1+0x20b0], R10 ;  /* 0x0020b00a01007387 */ /* 0x0003e80000100a00 */
[----:B-1----:R-:W2:Y:S01]  /*100590*/  LDL.LU.64 R10, [R1+0x5a98] ;  /* 0x005a9800010a7983 */ /* 0x002ea20000300a00 */
[----:B---3--:R-:W-:Y:S01]  /*1005a0*/  IMAD.X R7, R5, 0x1, R8, P2 ;  /* 0x0000000105077824 */ /* 0x008fe200010e0608 */
[----:B------:R-:W-:Y:S01]  /*1005b0*/  IADD3 R6, P3, R0, R9, RZ ;  /* 0x0000000900067210 */ /* 0x000fe20007f7e0ff */
[----:B----4-:R-:W-:-:S03]  /*1005c0*/  IMAD.X R17, R17, 0x1, R14, P1 ;  /* 0x0000000111117824 */ /* 0x010fc600008e060e */
[----:B------:R-:W-:Y:S04]  /*1005d0*/  STL [R1+0x20c4], R7 ;  /* 0x0020c40701007387 */ /* 0x000fe80000100800 */
[----:B------:R-:W-:Y:S04]  /*1005e0*/  STL.64 [R1+0x5a78], R24 ;  /* 0x005a781801007387 */ /* 0x000fe80000100a00 */
[----:B------:R1:W-:Y:S04]  /*1005f0*/  STL.64 [R1+0x5a60], R8 ;  /* 0x005a600801007387 */ /* 0x0003e80000100a00 */
[----:B------:R3:W-:Y:S01]  /*100600*/  STL.64 [R1+0x2098], R16 ;  /* 0x0020981001007387 */ /* 0x0007e20000100a00 */
[----:B-1----:R-:W-:-:S03]  /*100610*/  IADD3 R8, P1, R18, R4, RZ ;  /* 0x0000000412087210 */ /* 0x002fc60007f3e0ff */
[----:B---3--:R-:W3:Y:S01]  /*100620*/  LDL.LU.64 R16, [R1+0x5a90] ;  /* 0x005a900001107983 */ /* 0x008ee20000300a00 */
[----:B--2---:R-:W-:Y:S01]  /*100630*/  IMAD.X R7, R5, 0x1, R10, P3 ;  /* 0x0000000105077824 */ /* 0x004fe200018e060a */
[----:B------:R-:W-:Y:S02]  /*100640*/  IADD3 R24, P2, R0, R11, RZ ;  /* 0x0000000b00187210 */ /* 0x000fe40007f5e0ff */
[----:B------:R-:W2:Y:S04]  /*100650*/  LDL.LU R0, [R1+0x5a88] ;  /* 0x005a880001007983 */ /* 0x000ea80000300800 */
[----:B------:R-:W-:Y:S04]  /*100660*/  STL.64 [R1+0x5a58], R10 ;  /* 0x005a580a01007387 */ /* 0x000fe80000100a00 */
[----:B------:R1:W-:Y:S02]  /*100670*/  STL.64 [R1+0x2080], R6 ;  /* 0x0020800601007387 */ /* 0x0003e40000100a00 */
[----:B-1----:R-:W-:-:S02]  /*100680*/  IADD3 R6, P3, R18, R3, RZ ;  /* 0x0000000312067210 */ /* 0x002fc40007f7e0ff */
[----:B------:R-:W4:Y:S01]  /*100690*/  LDL.LU R18, [R1+0x5a84] ;  /* 0x005a840001127983 */ /* 0x000f220000300800 */
[----:B------:R-:W-:-:S03]  /*1006a0*/  IMAD.X R25, R5, 0x1, R13, P2 ;  /* 0x0000000105197824 */ /* 0x000fc600010e060d */
[----:B------:R-:W3:Y:S04]  /*1006b0*/  LDL.LU R5, [R1+0x5a80] ;  /* 0x005a800001057983 */ /* 0x000ee80000300800 */
[----:B------:R1:W-:Y:S04]  /*1006c0*/  STL.64 [R1+0x2070], R24 ;  /* 0x0020701801007387 */ /* 0x0003e80000100a00 */
[----:B-1----:R-:W2:Y:S04]  /*1006d0*/  LDL.LU.64 R24, [R1+0x5a78] ;  /* 0x005a780001187983 */ /* 0x002ea80000300a00 */
[----:B------:R1:W-:Y:S04]  /*1006e0*/  STL [R1+0x5a50], R13 ;  /* 0x005a500d01007387 */ /* 0x0003e80000100800 */
[----:B-1----:R-:W2:Y:S04]  /*1006f0*/  LDL R13, [R1+0x108] ;  /* 0x00010800010d7983 */ /* 0x002ea80000100800 */
[----:B------:R-:W2:Y:S01]  /*100700*/  LDL.LU R11, [R1+0x120] ;  /* 0x00012000010b7983 */ /* 0x000ea20000300800 */
[----:B----4-:R-:W-:-:S03]  /*100710*/  IMAD.X R9, R21, 0x1, R18, P1 ;  /* 0x0000000115097824 */ /* 0x010fc600008e0612 */
[----:B------:R-:W4:Y:S04]  /*100720*/  LDL.LU R21, [R1+0x5a70] ;  /* 0x005a700001157983 */ /* 0x000f280000300800 */
[----:B------:R-:W-:Y:S04]  /*100730*/  STL.64 [R1+0x2068], R8 ;  /* 0x0020680801007387 */ /* 0x000fe80000100a00 */
[----:B------:R1:W-:Y:S04]  /*100740*/  STL [R1+0x5a44], R18 ;  /* 0x005a441201007387 */ /* 0x0003e80000100800 */
[----:B-1----:R-:W4:Y:S04]  /*100750*/  LDL R18, [R1+0x110] ;  /* 0x0001100001127983 */ /* 0x002f280000100800 */
[----:B---3--:R1:W-:Y:S01]  /*100760*/  STL [R1+0x5a40], R5 ;  /* 0x005a400501007387 */ /* 0x0083e20000100800 */
[----:B--2---:R-:W-:-:S03]  /*100770*/  IADD3 R8, P1, R13, R5, RZ ;  /* 0x000000050d087210 */ /* 0x004fc60007f3e0ff */
[----:B-1----:R-:W2:Y:S01]  /*100780*/  LDL R5, [R1+0x104] ;  /* 0x0001040001057983 */ /* 0x002ea20000100800 */
[----:B----4-:R-:W-:-:S05]  /*100790*/  IMAD.X R7, R18, 0x1, R2, P3 ;  /* 0x0000000112077824 */ /* 0x010fca00018e0602 */
[----:B------:R1:W-:Y:S04]  /*1007a0*/  STL.64 [R1+0x2060], R6 ;  /* 0x0020600601007387 */ /* 0x0003e80000100a00 */
[----:B-1----:R-:W3:Y:S01]  /*1007b0*/  LDL.LU.64 R6, [R1+0x5a68] ;  /* 0x005a680001067983 */ /* 0x002ee20000300a00 */
[----:B------:R-:W-:-:S03]  /*1007c0*/  IADD3 R10, P2, R13, R0, RZ ;  /* 0x000000000d0a7210 */ /* 0x000fc60007f5e0ff */
[----:B------:R1:W-:Y:S02]  /*1007d0*/  STL.64 [R1+0x5a48], R2 ;  /* 0x005a480201007387 */ /* 0x0003e40000100a00 */
[----:B-1----:R-:W-:Y:S01]  /*1007e0*/  IADD3 R2, P3, R11, R12, RZ ;  /* 0x0000000c0b027210 */ /* 0x002fe20007f7e0ff */
[C---:B------:R-:W-:Y:S01]  /*1007f0*/  IMAD.X R11, R18.reuse, 0x1, R23, P2 ;  /* 0x00000001120b7824 */ /* 0x040fe200010e0617 */
[----:B------:R-:W4:Y:S04]  /*100800*/  LDL.LU R3, [R1+0x124] ;  /* 0x0001240001037983 */ /* 0x000f280000300800 */
[----:B------:R-:W-:Y:S01]  /*100810*/  STL.64 [R1+0x2058], R10 ;  /* 0x0020580a01007387 */ /* 0x000fe20000100a00 */
[----:B---3--:R-:W-:-:S05]  /*100820*/  IMAD.X R9, R18, 0x1, R6, P1 ;  /* 0x0000000112097824 */ /* 0x008fca00008e0606 */
[----:B------:R1:W-:Y:S04]  /*100830*/  STL.64 [R1+0x2050], R8 ;  /* 0x0020500801007387 */ /* 0x0003e80000100a00 */
[----:B-1----:R-:W3:Y:S01]  /*100840*/  LDL.LU.64 R8, [R1+0x5a60] ;  /* 0x005a600001087983 */ /* 0x002ee20000300a00 */
[----:B------:R-:W-:Y:S01]  /*100850*/  IADD3 R10, P2, R13, R7, RZ ;  /* 0x000000070d0a7210 */ /* 0x000fe20007f5e0ff */
[----:B----4-:R-:W-:Y:S02]  /*100860*/  IMAD.X R3, R3, 0x1, R14, P3 ;  /* 0x0000000103037824 */ /* 0x010fe400018e060e */
[----:B------:R1:W-:Y:S04]  /*100870*/  STL.64 [R1+0x5a38], R6 ;  /* 0x005a380601007387 */ /* 0x0003e80000100a00 */
[----:B-1----:R-:W4:Y:S04]  /*100880*/  LDL.LU R7, [R1+0x11c] ;  /* 0x00011c0001077983 */ /* 0x002f280000300800 */
[----:B------:R-:W-:Y:S01]  /*100890*/  STL.64 [R1+0x2038], R2 ;  /* 0x0020380201007387 */ /* 0x000fe20000100a00 */
[----:B---3--:R-:W-:-:S05]  /*1008a0*/  IMAD.X R11, R18, 0x1, R8, P2 ;  /* 0x00000001120b7824 */ /* 0x008fca00010e0608 */
[----:B------:R1:W-:Y:S04]  /*1008b0*/  STL.64 [R1+0x2030], R10 ;  /* 0x0020300a01007387 */ /* 0x0003e80000100a00 */
[----:B-1----:R-:W3:Y:S01]  /*1008c0*/  LDL.LU.64 R10, [R1+0x5a58] ;  /* 0x005a5800010a7983 */ /* 0x002ee20000300a00 */
[----:B------:R-:W-:Y:S02]  /*1008d0*/  IADD3 R6, P3, R21, R12, RZ ;  /* 0x0000000c15067210 */ /* 0x000fe40007f7e0ff */
[----:B------:R-:W-:Y:S01]  /*1008e0*/  IADD3 R2, P1, R13, R9, RZ ;  /* 0x000000090d027210 */ /* 0x000fe20007f3e0ff */
[----:B------:R3:W-:Y:S02]  /*1008f0*/  STL.64 [R1+0x5a30], R8 ;  /* 0x005a300801007387 */ /* 0x0007e40000100a00 */
[----:B----4-:R-:W-:Y:S01]  /*100900*/  IMAD.X R7, R7, 0x1, R14, P3 ;  /* 0x0000000107077824 */ /* 0x010fe200018e060e */
[----:B---3--:R-:W-:-:S02]  /*100910*/  IADD3 R8, P3, R13, R11, RZ ;  /* 0x0000000b0d087210 */ /* 0x008fc40007f7e0ff */
[----:B------:R-:W3:Y:S01]  /*100920*/  LDL.LU R13, [R1+0x5a50] ;  /* 0x005a5000010d7983 */ /* 0x000ee20000300800 */
[----:B------:R-:W-:-:S03]  /*100930*/  IMAD.X R3, R18, 0x1, R10, P1 ;  /* 0x0000000112037824 */ /* 0x000fc600008e060a */
[----:B------:R-:W-:Y:S04]  /*100940*/  STL.64 [R1+0x1ff8], R6 ;  /* 0x001ff80601007387 */ /* 0x000fe80000100a00 */
[----:B------:R1:W-:Y:S04]  /*100950*/  STL.64 [R1+0x1ff0], R2 ;  /* 0x001ff00201007387 */ /* 0x0003e80000100a00 */
[----:B-1----:R-:W4:Y:S04]  /*100960*/  LDL.LU.64 R2, [R1+0x5a48] ;  /* 0x005a480001027983 */ /* 0x002f280000300a00 */
[----:B------:R-:W-:Y:S01]  /*100970*/  STL.64 [R1+0x5a20], R10 ;  /* 0x005a200a01007387 */ /* 0x000fe20000100a00 */
[----:B--2---:R-:W-:-:S02]  /*100980*/  SHF.R.S32.HI R21, RZ, 0x1f, R5 ;  /* 0x0000001fff157819 */ /* 0x004fc40000011405 */
[C---:B------:R-:W-:Y:S01]  /*100990*/  IADD3 R6, P2, R5.reuse, R4, RZ ;  /* 0x0000000405067210 */ /* 0x040fe20007f5e0ff */
[----:B---3--:R-:W-:Y:S02]  /*1009a0*/  IMAD.X R9, R18, 0x1, R13, P3 ;  /* 0x0000000112097824 */ /* 0x008fe400018e060d */
[----:B------:R-:W2:Y:S04]  /*1009b0*/  LDL.LU R18, [R1+0x5a44] ;  /* 0x005a440001127983 */ /* 0x000ea80000300800 */
[----:B------:R1:W-:Y:S02]  /*1009c0*/  STL.64 [R1+0x1fe0], R8 ;  /* 0x001fe00801007387 */ /* 0x0003e40000100a00 */
[C---:B-1----:R-:W-:Y:S02]  /*1009d0*/  IADD3 R8, P3, R5.reuse, R0, RZ ;  /* 0x0000000005087210 */ /* 0x042fe40007f7e0ff */
[----:B----4-:R-:W-:-:S02]  /*1009e0*/  IADD3 R10, P1, R5, R3, RZ ;  /* 0x00000003050a7210 */ /* 0x010fc40007f3e0ff */
[----:B------:R-:W3:Y:S04]  /*1009f0*/  LDL.LU R5, [R1+0x5a40] ;  /* 0x005a400001057983 */ /* 0x000ee80000300800 */
[----:B------:R-:W-:Y:S01]  /*100a00*/  STL.64 [R1+0x5a28], R24 ;  /* 0x005a281801007387 */ /* 0x000fe20000100a00 */
[----:B------:R-:W-:-:S03]  /*100a10*/  IMAD.X R11, R21, 0x1, R2, P1 ;  /* 0x00000001150b7824 */ /* 0x000fc600008e0602 */
[----:B------:R1:W-:Y:S01]  /*100a20*/  STL [R1+0x5a08], R0 ;  /* 0x005a080001007387 */ /* 0x0003e20000100800 */
[----:B------:R-:W-:-:S03]  /*100a30*/  IMAD.X R9, R21, 0x1, R23, P3 ;  /* 0x0000000115097824 */ /* 0x000fc600018e0617 */
[----:B-1----:R-:W4:Y:S01]  /*100a40*/  LDL.LU R0, [R1+0x104] ;  /* 0x0001040001007983 */ /* 0x002f220000300800 */
[----:B--2---:R-:W-:-:S05]  /*100a50*/  IMAD.X R7, R21, 0x1, R18, P2 ;  /* 0x0000000115077824 */ /* 0x004fca00010e0612 */
[----:B------:R1:W-:Y:S04]  /*100a60*/  STL.64 [R1+0x1fd8], R6 ;  /* 0x001fd80601007387 */ /* 0x0003e80000100a00 */
[----:B-1----:R-:W2:Y:S04]  /*100a70*/  LDL.LU.64 R6, [R1+0x5a38] ;  /* 0x005a380001067983 */ /* 0x002ea80000300a00 */
[----:B------:R-:W2:Y:S04]  /*100a80*/  LDL.LU R25, [R1+0x114] ;  /* 0x0001140001197983 */ /* 0x000ea80000300800 */
[----:B---3--:R-:W-:Y:S04]  /*100a90*/  STL.64 [R1+0x5a10], R4 ;  /* 0x005a100401007387 */ /* 0x008fe80000100a00 */
[----:B------:R-:W-:Y:S04]  /*100aa0*/  STL.64 [R1+0x5a18], R16 ;  /* 0x005a181001007387 */ /* 0x000fe80000100a00 */
[----:B------:R-:W-:Y:S04]  /*100ab0*/  STL.64 [R1+0x1fd0], R10 ;  /* 0x001fd00a01007387 */ /* 0x000fe80000100a00 */
[----:B------:R1:W-:Y:S04]  /*100ac0*/  STL.64 [R1+0x5a00], R2 ;  /* 0x005a000201007387 */ /* 0x0003e80000100a00 */
[----:B-1----:R-:W3:Y:S04]  /*100ad0*/  LDL.LU R2, [R1+0x118] ;  /* 0x0001180001027983 */ /* 0x002ee80000300800 */
[----:B------:R-:W3:Y:S04]  /*100ae0*/  LDL.LU R3, [R1+0x108] ;  /* 0x0001080001037983 */ /* 0x000ee80000300800 */
[----:B------:R1:W-:Y:S04]  /*100af0*/  STL.64 [R1+0x1fc8], R8 ;  /* 0x001fc80801007387 */ /* 0x0003e80000100a00 */
[----:B-1----:R-:W3:Y:S01]  /*100b00*/  LDL.LU.64 R8, [R1+0x5a30] ;  /* 0x005a300001087983 */ /* 0x002ee20000300a00 */
[----:B----4-:R-:W-:-:S02]  /*100b10*/  IADD3 R24, P2, R0, R5, RZ ;  /* 0x0000000500187210 */ /* 0x010fc40007f5e0ff */
[----:B--2---:R-:W-:Y:S02]  /*100b20*/  IADD3 R10, P1, R0, R7, RZ ;  /* 0x00000007000a7210 */ /* 0x004fe40007f3e0ff */
[----:B------:R-:W-:Y:S01]  /*100b30*/  IADD3 R16, P3, R25, R12, RZ ;  /* 0x0000000c19107210 */ /* 0x000fe20007f7e0ff */
[----:B------:R-:W-:-:S05]  /*100b40*/  IMAD.X R25, R21, 0x1, R6, P2 ;  /* 0x0000000115197824 */ /* 0x000fca00010e0606 */
[----:B------:R1:W-:Y:S04]  /*100b50*/  STL.64 [R1+0x1fc0], R24 ;  /* 0x001fc01801007387 */ /* 0x0003e80000100a00 */
[----:B-1----:R-:W2:Y:S04]  /*100b60*/  LDL.LU.64 R24, [R1+0x5a28] ;  /* 0x005a280001187983 */ /* 0x002ea80000300a00 */
[----:B------:R1:W-:Y:S04]  /*100b70*/  STL.64 [R1+0x59f8], R26 ;  /* 0x0059f81a01007387 */ /* 0x0003e80000100a00 */
[----:B-1----:R-:W4:Y:S04]  /*100b80*/  LDL.LU R27, [R1+0x110] ;  /* 0x00011000011b7983 */ /* 0x002f280000300800 */
[----:B------:R1:W-:Y:S01]  /*100b90*/  STL.64 [R1+0x59f0], R6 ;  /* 0x0059f00601007387 */ /* 0x0003e20000100a00 */
[----:B---3--:R-:W-:-:S03]  /*100ba0*/  IMAD.X R11, R21, 0x1, R8, P1 ;  /* 0x00000001150b7824 */ /* 0x008fc600008e0608 */
[----:B-1----:R-:W3:Y:S04]  /*100bb0*/  LDL R7, [R1+0x100] ;  /* 0x0001000001077983 */ /* 0x002ee80000100800 */
[----:B------:R1:W-:Y:S04]  /*100bc0*/  STL.64 [R1+0x1fb8], R10 ;  /* 0x001fb80a01007387 */ /* 0x0003e80000100a00 */
[----:B-1----:R-:W3:Y:S01]  /*100bd0*/  LDL.LU.64 R10, [R1+0x5a20] ;  /* 0x005a2000010a7983 */ /* 0x002ee20000300a00 */
[----:B------:R-:W-:Y:S01]  /*100be0*/  IADD3 R4, P2, R0, R9, RZ ;  /* 0x0000000900047210 */ /* 0x000fe20007f5e0ff */
[----:B------:R-:W-:-:S02]  /*100bf0*/  IMAD.X R17, R2, 0x1, R14, P3 ;  /* 0x0000000102117824 */ /* 0x000fc400018e060e */
[----:B------:R1:W-:Y:S04]  /*100c00*/  STL.64 [R1+0x59e0], R8 ;  /* 0x0059e00801007387 */ /* 0x0003e80000100a00 */
[----:B------:R0:W-:Y:S01]  /*100c10*/  STL.64 [R1+0x1fa0], R16 ;  /* 0x001fa01001007387 */ /* 0x0001e20000100a00 */
[----:B-1----:R-:W-:-:S03]  /*100c20*/  IADD3 R8, P3, R3, R12, RZ ;  /* 0x0000000c03087210 */ /* 0x002fc60007f7e0ff */
[----:B0-----:R-:W3:Y:S04]  /*100c30*/  LDL.LU.64 R16, [R1+0x5a18] ;  /* 0x005a180001107983 */ /* 0x001ee80000300a00 */
[----:B--2---:R3:W-:Y:S01]  /*100c40*/  STL.64 [R1+0x59e8], R24 ;  /* 0x0059e81801007387 */ /* 0x0047e20000100a00 */
[----:B----4-:R-:W-:Y:S01]  /*100c50*/  IMAD.X R9, R27, 0x1, R14, P3 ;  /* 0x000000011b097824 */ /* 0x010fe200018e060e */
[----:B---3--:R-:W-:Y:S01]  /*100c60*/  SHF.R.S32.HI R24, RZ, 0x1f, R7 ;  /* 0x0000001fff187819 */ /* 0x008fe20000011407 */
[----:B------:R-:W-:Y:S01]  /*100c70*/  IMAD.X R5, R21, 0x1, R10, P2 ;  /* 0x0000000115057824 */ /* 0x000fe200010e060a */
[----:B------:R-:W-:-:S04]  /*100c80*/  IADD3 R2, P1, R0, R11, RZ ;  /* 0x0000000b00027210 */ /* 0x000fc80007f3e0ff */
[----:B------:R0:W-:Y:S04]  /*100c90*/  STL.64 [R1+0x1f98], R4 ;  /* 0x001f980401007387 */ /* 0x0001e80000100a00 */
[----:B0-----:R-:W2:Y:S04]  /*100ca0*/  LDL.LU.64 R4, [R1+0x5a10] ;  /* 0x005a100001047983 */ /* 0x001ea80000300a00 */
[----:B------:R0:W-:Y:S02]  /*100cb0*/  STL.64 [R1+0x1f78], R8 ;  /* 0x001f780801007387 */ /* 0x0001e40000100a00 */
[----:B0-----:R-:W-:Y:S01]  /*100cc0*/  IMAD.MOV.U32 R9, RZ, RZ, R21 ;  /* 0x000000ffff097224 */ /* 0x001fe200078e0015 */
[----:B------:R-:W-:-:S02]  /*100cd0*/  IADD3 R8, P2, R0, R12, RZ ;  /* 0x0000000c00087210 */ /* 0x000fc40007f5e0ff */
[----:B------:R-:W3:Y:S01]  /*100ce0*/  LDL.LU R0, [R1+0x5a08] ;  /* 0x005a080001007983 */ /* 0x000ee20000300800 */
[----:B------:R-:W-:-:S03]  /*100cf0*/  IMAD.X R3, R9, 0x1, R13, P1 ;  /* 0x0000000109037824 */ /* 0x000fc600008e060d */
[----:B------:R-:W-:Y:S04]  /*100d00*/  STL [R1+0x108], R24 ;  /* 0x0001081801007387 */ /* 0x000fe80000100800 */
[----:B------:R0:W-:Y:S04]  /*100d10*/  STL.64 [R1+0x1f70], R2 ;  /* 0x001f700201007387 */ /* 0x0001e80000100a00 */
[----:B0-----:R-:W4:Y:S01]  /*100d20*/  LDL.LU.64 R2, [R1+0x5a00] ;  /* 0x005a000001027983 */ /* 0x001f220000300a00 */
[----:B------:R-:W-:-:S03]  /*100d30*/  IMAD.X R9, R9, 0x1, R14, P2 ;  /* 0x0000000109097824 */ /* 0x000fc600010e060e */
[----:B------:R-:W3:Y:S01]  /*100d40*/  LDL R21, [R1+0xfc] ;  /* 0x0000fc0001157983 */ /* 0x000ee20000100800 */
[----:B--2---:R-:W-:-:S05]  /*100d50*/  IADD3 R26, P3, R7, R4, RZ ;  /* 0x00000004071a7210 */ /* 0x004fca0007f7e0ff */
[----:B------:R-:W-:Y:S01]  /*100d60*/  IMAD.X R27, R24, 0x1, R18, P3 ;  /* 0x00000001181b7824 */ /* 0x000fe200018e0612 */
[----:B----4-:R-:W-:Y:S01]  /*100d70*/  IADD3 R6, P1, R7, R3, RZ ;  /* 0x0000000307067210 */ /* 0x010fe20007f3e0ff */
[----:B------:R0:W-:Y:S04]  /*100d80*/  STL [R1+0x59d8], R3 ;  /* 0x0059d80301007387 */ /* 0x0001e80000100800 */
[----:B0-----:R-:W2:Y:S04]  /*100d90*/  LDL.LU R3, [R1+0x100] ;  /* 0x0001000001037983 */ /* 0x001ea80000300800 */
[----:B------:R-:W-:Y:S04]  /*100da0*/  STL.64 [R1+0x1f60], R8 ;  /* 0x001f600801007387 */ /* 0x000fe80000100a00 */
[----:B------:R0:W-:Y:S04]  /*100db0*/  STL.64 [R1+0x1f58], R26 ;  /* 0x001f581a01007387 */ /* 0x0001e80000100a00 */
[----:B0-----:R-:W4:Y:S04]  /*100dc0*/  LDL.LU.64 R26, [R1+0x59f8] ;  /* 0x0059f800011a7983 */ /* 0x001f280000300a00 */
[----:B----4-:R2:W-:Y:S04]  /*100dd0*/  STL.64 [R1+0x59d0], R26 ;  /* 0x0059d01a01007387 */ /* 0x0105e80000100a00 */
[----:B------:R0:W-:Y:S01]  /*100de0*/  STL [R1+0x59c8], R5 ;  /* 0x0059c80501007387 */ /* 0x0001e20000100800 */
[----:B--2---:R-:W-:-:S03]  /*100df0*/  IADD3 R26, P3, R3, R5, RZ ;  /* 0x00000005031a7210 */ /* 0x004fc60007f7e0ff */
[----:B0-----:R-:W2:Y:S02]  /*100e00*/  LDL.LU R5, [R1+0x108] ;  /* 0x0001080001057983 */ /* 0x001ea40000300800 */
[----:B--2---:R-:W-:-:S05]  /*100e10*/  IMAD.X R7, R5, 0x1, R2, P1 ;  /* 0x0000000105077824 */ /* 0x004fca00008e0602 */
[----:B------:R0:W-:Y:S04]  /*100e20*/  STL.64 [R1+0x1f50], R6 ;  /* 0x001f500601007387 */ /* 0x0001e80000100a00 */
[----:B0-----:R-:W2:Y:S01]  /*100e30*/  LDL.LU.64 R6, [R1+0x59f0] ;  /* 0x0059f00001067983 */ /* 0x001ea20000300a00 */
[C---:B---3--:R-:W-:Y:S02]  /*100e40*/  IADD3 R8, P2, R3.reuse, R0, RZ ;  /* 0x0000000003087210 */ /* 0x048fe40007f5e0ff */
[----:B--2---:R-:W-:-:S05]  /*100e50*/  IADD3 R24, P1, R3, R7, RZ ;  /* 0x0000000703187210 */ /* 0x004fca0007f3e0ff */
[----:B------:R0:W-:Y:S04]  /*100e60*/  STL [R1+0x1f30], R24 ;  /* 0x001f301801007387 */ /* 0x0001e80000100800 */
[----:B0-----:R-:W2:Y:S01]  /*100e70*/  LDL.LU.64 R24, [R1+0x59e8] ;  /* 0x0059e80001187983 */ /* 0x001ea20000300a00 */
[C---:B------:R-:W-:Y:S02]  /*100e80*/  IMAD.X R9, R5.reuse, 0x1, R23, P2 ;  /* 0x0000000105097824 */ /* 0x040fe400010e0617 */
[----:B------:R-:W-:-:S03]  /*100e90*/  IMAD.X R27, R5, 0x1, R6, P3 ;  /* 0x00000001051b7824 */ /* 0x000fc600018e0606 */
[----:B------:R0:W-:Y:S04]  /*100ea0*/  STL.64 [R1+0x1f40], R8 ;  /* 0x001f400801007387 */ /* 0x0001e80000100a00 */
[----:B0-----:R-:W3:Y:S04]  /*100eb0*/  LDL.LU.64 R8, [R1+0x59e0] ;  /* 0x0059e00001087983 */ /* 0x001ee80000300a00 */
[----:B--2---:R-:W-:Y:S04]  /*100ec0*/  STL.64 [R1+0x59b8], R24 ;  /* 0x0059b81801007387 */ /* 0x004fe80000100a00 */
[----:B------:R-:W-:Y:S04]  /*100ed0*/  STL.64 [R1+0x59b0], R6 ;  /* 0x0059b00601007387 */ /* 0x000fe80000100a00 */
[----:B------:R-:W-:Y:S04]  /*100ee0*/  STL.64 [R1+0x1f38], R26 ;  /* 0x001f381a01007387 */ /* 0x000fe80000100a00 */
[----:B------:R0:W-:Y:S04]  /*100ef0*/  STL.64 [R1+0x59c0], R16 ;  /* 0x0059c01001007387 */ /* 0x0001e80000100a00 */
[----:B0-----:R0:W2:Y:S01]  /*100f00*/  LDL.64 R16, [R1+0x1f30] ;  /* 0x001f300001107983 */ /* 0x0010a20000100a00 */
[----:B---3--:R-:W-:-:S02]  /*100f10*/  IADD3 R24, P2, R3, R9, RZ ;  /* 0x0000000903187210 */ /* 0x008fc40007f5e0ff */
[----:B------:R-:W-:Y:S02]  /*100f20*/  IADD3 R26, P3, R3, R11, RZ ;  /* 0x0000000b031a7210 */ /* 0x000fe40007f7e0ff */
[----:B------:R-:W-:Y:S01]  /*100f30*/  SHF.R.S32.HI R6, RZ, 0x1f, R21 ;  /* 0x0000001fff067819 */ /* 0x000fe20000011415 */
[C---:B------:R-:W-:Y:S02]  /*100f40*/  IMAD.X R25, R5.reuse, 0x1, R10, P2 ;  /* 0x0000000105197824 */ /* 0x040fe400010e060a */
[C---:B------:R-:W-:Y:S02]  /*100f50*/  IMAD.X R27, R5.reuse, 0x1, R13, P3 ;  /* 0x00000001051b7824 */ /* 0x040fe400018e060d */
[----:B--2---:R-:W-:Y:S01]  /*100f60*/  IMAD.X R17, R5, 0x1, R8, P1 ;  /* 0x0000000105117824 */ /* 0x004fe200008e0608 */
[----:B------:R-:W-:-:S04]  /*100f70*/  IADD3 R16, P1, R3, R12, RZ ;  /* 0x0000000c03107210 */ /* 0x000fc80007f3e0ff */
[----:B------:R-:W-:Y:S04]  /*100f80*/  STL [R1+0x1f34], R17 ;  /* 0x001f341101007387 */ /* 0x000fe80000100800 */
[----:B------:R-:W2:Y:S04]  /*100f90*/  LDL.LU R3, [R1+0x59d8] ;  /* 0x0059d80001037983 */ /* 0x000ea80000300800 */
[----:B------:R-:W-:Y:S04]  /*100fa0*/  STL.64 [R1+0x1f28], R24 ;  /* 0x001f281801007387 */ /* 0x000fe80000100a00 */
[----:B------:R-:W-:Y:S04]  /*100fb0*/  STL [R1+0x100], R6 ;  /* 0x0001000601007387 */ /* 0x000fe80000100800 */
[----:B------:R1:W-:Y:S04]  /*100fc0*/  STL.64 [R1+0x1f20], R26 ;  /* 0x001f201a01007387 */ /* 0x0003e80000100a00 */
[----:B-1----:R-:W3:Y:S01]  /*100fd0*/  LDL.LU.64 R26, [R1+0x59d0] ;  /* 0x0059d000011a7983 */ /* 0x002ee20000300a00 */
[----:B------:R-:W-:-:S03]  /*100fe0*/  IADD3 R24, P2, R21, R4, RZ ;  /* 0x0000000415187210 */ /* 0x000fc60007f5e0ff */
[----:B------:R-:W-:Y:S04]  /*100ff0*/  STL.64 [R1+0x59a0], R12 ;  /* 0x0059a00c01007387 */ /* 0x000fe80000100a00 */
[----:B---3--:R-:W-:Y:S04]  /*101000*/  STL.64 [R1+0x59a8], R26 ;  /* 0x0059a81a01007387 */ /* 0x008fe80000100a00 */
[----:B------:R-:W3:Y:S01]  /*101010*/  LDL.LU R21, [R1+0xf4] ;  /* 0x0000f40001157983 */ /* 0x000ee20000300800 */
[----:B------:R-:W-:-:S03]  /*101020*/  IMAD.X R17, R5, 0x1, R14, P1 ;  /* 0x0000000105117824 */ /* 0x000fc600008e060e */
[----:B---3--:R1:W-:Y:S04]  /*101030*/  STL [R1+0x5980], R21 ;  /* 0x0059801501007387 */ /* 0x0083e80000100800 */
[----:B-1----:R-:W3:Y:S04]  /*101040*/  LDL.LU R21, [R1+0xfc] ;  /* 0x0000fc0001157983 */ /* 0x002ee80000300800 */
[----:B------:R-:W3:Y:S01]  /*101050*/  LDL.LU R5, [R1+0x59c8] ;  /* 0x0059c80001057983 */ /* 0x000ee20000300800 */
[----:B------:R-:W-:-:S03]  /*101060*/  IMAD.X R25, R6, 0x1, R18, P2 ;  /* 0x0000000106197824 */ /* 0x000fc600010e0612 */
[----:B------:R1:W-:Y:S04]  /*101070*/  STL.64 [R1+0x1f10], R16 ;  /* 0x001f101001007387 */ /* 0x0003e80000100a00 */
[----:B-1----:R-:W4:Y:S04]  /*101080*/  LDL.LU.64 R16, [R1+0x59c0] ;  /* 0x0059c00001107983 */ /* 0x002f280000300a00 */
[----:B------:R1:W-:Y:S04]  /*101090*/  STL.64 [R1+0x1f08], R24 ;  /* 0x001f081801007387 */ /* 0x0003e80000100a00 */
[----:B-1----:R-:W4:Y:S01]  /*1010a0*/  LDL.LU.64 R24, [R1+0x59b8] ;  /* 0x0059b80001187983 */ /* 0x002f220000300a00 */
[----:B---3--:R-:W-:-:S05]  /*1010b0*/  IADD3 R6, P2, R21, R5, RZ ;  /* 0x0000000515067210 */ /* 0x008fca0007f5e0ff */
[----:B------:R1:W-:Y:S04]  /*1010c0*/  STL [R1+0x1ee0], R6 ;  /* 0x001ee00601007387 */ /* 0x0003e80000100800 */
[----:B-1----:R-:W3:Y:S04]  /*1010d0*/  LDL.LU.64 R6, [R1+0x59b0] ;  /* 0x0059b00001067983 */ /* 0x002ee80000300a00 */
[----:B------:R1:W-:Y:S04]  /*1010e0*/  STL [R1+0x5990], R5 ;  /* 0x0059900501007387 */ /* 0x0003e80000100800 */
[----:B-1----:R-:W3:Y:S01]  /*1010f0*/  LDL.LU R5, [R1+0x100] ;  /* 0x0001000001057983 */ /* 0x002ee20000300800 */
[----:B--2---:R-:W-:-:S02]  /*101100*/  IADD3 R12, P3, R21, R3, RZ ;  /* 0x00000003150c7210 */ /* 0x004fc40007f7e0ff */
[----:B------:R-:W-:Y:S01]  /*101110*/  IADD3 R26, P1, R21, R0, RZ ;  /* 0x00000000151a7210 */ /* 0x000fe20007f3e0ff */
[----:B----4-:R-:W-:Y:S02]  /*101120*/  STL.64 [R1+0x5988], R16 ;  /* 0x0059881001007387 */ /* 0x010fe40000100a00 */
[C---:B---3--:R-:W-:Y:S02]  /*101130*/  IMAD.X R13, R5.reuse, 0x1, R2, P3 ;  /* 0x00000001050d7824 */ /* 0x048fe400018e0602 */
[----:B------:R-:W-:-:S03]  /*101140*/  IMAD.X R27, R5, 0x1, R23, P1 ;  /* 0x00000001051b7824 */ /* 0x000fc600008e0617 */
[----:B------:R-:W-:Y:S04]  /*101150*/  STL.64 [R1+0x1f00], R12 ;  /* 0x001f000c01007387 */ /* 0x000fe80000100a00 */
[----:B------:R1:W-:Y:S04]  /*101160*/  STL.64 [R1+0x1ee8], R26 ;  /* 0x001ee81a01007387 */ /* 0x0003e80000100a00 */
[----:B-1----:R-:W2:Y:S04]  /*101170*/  LDL.LU.64 R26, [R1+0x59a8] ;  /* 0x0059a800011a7983 */ /* 0x002ea80000300a00 */
[----:B------:R1:W-:Y:S04]  /*101180*/  STL.64 [R1+0x5998], R18 ;  /* 0x0059981201007387 */ /* 0x0003e80000100a00 */
[----:B-1----:R0:W3:Y:S01]  /*101190*/  LDL.64 R18, [R1+0x1ee0] ;  /* 0x001ee00001127983 */ /* 0x0020e20000100a00 */
[----:B------:R-:W-:-:S05]  /*1011a0*/  IADD3 R12, P3, R21, R7, RZ ;  /* 0x00000007150c7210 */ /* 0x000fca0007f7e0ff */
[----:B------:R-:W-:Y:S01]  /*1011b0*/  IMAD.X R13, R5, 0x1, R8, P3 ;  /* 0x00000001050d7824 */ /* 0x000fe200018e0608 */
[----:B------:R-:W-:Y:S01]  /*1011c0*/  IADD3 R16, P1, R21, R9, RZ ;  /* 0x0000000915107210 */ /* 0x000fe20007f3e0ff */
[----:B---3--:R-:W-:-:S05]  /*1011d0*/  IMAD.X R19, R5, 0x1, R6, P2 ;  /* 0x0000000105137824 */ /* 0x008fca00010e0606 */
[----:B------:R-:W-:Y:S04]  /*1011e0*/  STL [R1+0x1ee4], R19 ;  /* 0x001ee41301007387 */ /* 0x000fe80000100800 */
[----:B------:R1:W-:Y:S04]  /*1011f0*/  STL.64 [R1+0x1ed8], R12 ;  /* 0x001ed80c01007387 */ /* 0x0003e80000100a00 */
[----:B-1----:R-:W3:Y:S04]  /*101200*/  LDL.LU.64 R12, [R1+0x59a0] ;  /* 0x0059a000010c7983 */ /* 0x002ee80000300a00 */
[----:B------:R1:W-:Y:S04]  /*101210*/  STL.64 [R1+0x5970], R8 ;  /* 0x0059700801007387 */ /* 0x0003e80000100a00 */
[----:B-1----:R-:W4:Y:S01]  /*101220*/  LDL R9, [R1+0xf8] ;  /* 0x0000f80001097983 */ /* 0x002f220000100800 */
[----:B------:R-:W-:Y:S01]  /*101230*/  IADD3 R18, P2, R21, R11, RZ ;  /* 0x0000000b15127210 */ /* 0x000fe20007f5e0ff */
[----:B------:R-:W-:-:S02]  /*101240*/  IMAD.X R17, R5, 0x1, R10, P1 ;  /* 0x0000000105117824 */ /* 0x000fc400008e060a */
[----:B------:R-:W-:Y:S04]  /*101250*/  STL.64 [R1+0x5978], R10 ;  /* 0x0059780a01007387 */ /* 0x000fe80000100a00 */
[----:B------:R-:W-:Y:S01]  /*101260*/  STL.64 [R1+0x1ed0], R16 ;  /* 0x001ed01001007387 */ /* 0x000fe20000100a00 */
[----:B---3--:R-:W-:Y:S01]  /*101270*/  IADD3 R8, P3, R21, R12, RZ ;  /* 0x0000000c15087210 */ /* 0x008fe20007f7e0ff */
[----:B------:R-:W-:Y:S01]  /*101280*/  IMAD.X R19, R5, 0x1, R13, P2 ;  /* 0x0000000105137824 */ /* 0x000fe200010e060d */
[----:B----4-:R-:W-:-:S05]  /*101290*/  SHF.R.S32.HI R21, RZ, 0x1f, R9 ;  /* 0x0000001fff157819 */ /* 0x010fca0000011409 */
[----:B------:R-:W-:Y:S04]  /*1012a0*/  STL [R1+0xfc], R21 ;  /* 0x0000fc1501007387 */ /* 0x000fe80000100800 */
[----:B------:R1:W-:Y:S04]  /*1012b0*/  STL.64 [R1+0x1ec8], R18 ;  /* 0x001ec81201007387 */ /* 0x0003e80000100a00 */
[----:B-1----:R-:W3:Y:S01]  /*1012c0*/  LDL.LU.64 R18, [R1+0x5998] ;  /* 0x0059980001127983 */ /* 0x002ee20000300a00 */
[C---:B------:R-:W-:Y:S02]  /*1012d0*/  IADD3 R16, P1, R9.reuse, R4, RZ ;  /* 0x0000000409107210 */ /* 0x040fe40007f3e0ff */
[----:B------:R-:W-:Y:S01]  /*1012e0*/  IADD3 R10, P2, R9, R3, RZ ;  /* 0x00000003090a7210 */ /* 0x000fe20007f5e0ff */
[----:B------:R-:W-:Y:S01]  /*1012f0*/  IMAD.X R9, R5, 0x1, R14, P3 ;  /* 0x0000000105097824 */ /* 0x000fe200018e060e */
[----:B------:R1:W-:Y:S04]  /*101300*/  STL [R1+0x5960], R3 ;  /* 0x0059600301007387 */ /* 0x0003e80000100800 */
[----:B-1----:R-:W4:Y:S04]  /*101310*/  LDL.LU R3, [R1+0xf8] ;  /* 0x0000f80001037983 */ /* 0x002f280000300800 */
[----:B------:R-:W2:Y:S04]  /*101320*/  LDL.LU R5, [R1+0x5990] ;  /* 0x0059900001057983 */ /* 0x000ea80000300800 */
[----:B------:R-:W-:Y:S01]  /*101330*/  STL.64 [R1+0x1eb8], R8 ;  /* 0x001eb80801007387 */ /* 0x000fe20000100a00 */
[----:B---3--:R-:W-:-:S05]  /*101340*/  IMAD.X R17, R21, 0x1, R18, P1 ;  /* 0x0000000115117824 */ /* 0x008fca00008e0612 */
[----:B------:R1:W-:Y:S04]  /*101350*/  STL.64 [R1+0x1eb0], R16 ;  /* 0x001eb01001007387 */ /* 0x0003e80000100a00 */
[----:B-1----:R-:W3:Y:S01]  /*101360*/  LDL.LU.64 R16, [R1+0x5988] ;  /* 0x0059880001107983 */ /* 0x002ee20000300a00 */
[----:B------:R-:W-:-:S03]  /*101370*/  IMAD.X R11, R21, 0x1, R2, P2 ;  /* 0x00000001150b7824 */ /* 0x000fc600010e0602 */
[----:B---3--:R-:W-:Y:S04]  /*101380*/  STL.64 [R1+0x5958], R16 ;  /* 0x0059581001007387 */ /* 0x008fe80000100a00 */
[----:B------:R-:W-:Y:S04]  /*101390*/  STL.64 [R1+0x5968], R14 ;  /* 0x0059680e01007387 */ /* 0x000fe80000100a00 */
[----:B------:R-:W3:Y:S04]  /*1013a0*/  LDL.LU R21, [R1+0x5980] ;  /* 0x0059800001157983 */ /* 0x000ee80000300800 */
[----:B------:R1:W-:Y:S04]  /*1013b0*/  STL.64 [R1+0x1ea8], R10 ;  /* 0x001ea80a01007387 */ /* 0x0003e80000100a00 */
[----:B-1----:R-:W3:Y:S04]  /*1013c0*/  LDL.LU.64 R10, [R1+0x5978] ;  /* 0x00597800010a7983 */ /* 0x002ee80000300a00 */
[----:B------:R1:W-:Y:S04]  /*1013d0*/  STL [R1+0x5950], R2 ;  /* 0x0059500201007387 */ /* 0x0003e80000100800 */
[----:B-1----:R-:W3:Y:S01]  /*1013e0*/  LDL.LU R2, [R1+0xfc] ;  /* 0x0000fc0001027983 */ /* 0x002ee20000300800 */
[----:B----4-:R-:W-:-:S02]  /*1013f0*/  IADD3 R8, P3, R3, R0, RZ ;  /* 0x0000000003087210 */ /* 0x010fc40007f7e0ff */
[----:B--2---:R-:W-:-:S03]  /*101400*/  IADD3 R16, P1, R3, R5, RZ ;  /* 0x0000000503107210 */ /* 0x004fc60007f3e0ff */
[----:B---3--:R-:W-:-:S05]  /*101410*/  IMAD.X R9, R2, 0x1, R23, P3 ;  /* 0x0000000102097824 */ /* 0x008fca00018e0617 */
[----:B------:R1:W-:Y:S04]  /*101420*/  STL.64 [R1+0x1e90], R8 ;  /* 0x001e900801007387 */ /* 0x0003e80000100a00 */
[----:B-1----:R-:W2:Y:S01]  /*101430*/  LDL.LU.64 R8, [R1+0x5970] ;  /* 0x0059700001087983 */ /* 0x002ea20000300a00 */
[----:B------:R-:W-:Y:S01]  /*101440*/  IMAD.X R17, R2, 0x1, R6, P1 ;  /* 0x0000000102117824 */ /* 0x000fe200008e0606 */
[C---:B------:R-:W-:Y:S02]  /*101450*/  IADD3 R14, P2, R3.reuse, R7, RZ ;  /* 0x00000007030e7210 */ /* 0x040fe40007f5e0ff */
[----:B------:R-:W-:Y:S04]  /*101460*/  STL.64 [R1+0x5940], R22 ;  /* 0x0059401601007387 */ /* 0x000fe80000100a00 */
[----:B------:R-:W-:Y:S04]  /*101470*/  STL.64 [R1+0x5938], R26 ;  /* 0x0059381a01007387 */ /* 0x000fe80000100a00 */
[----:B------:R-:W-:Y:S04]  /*101480*/  STL.64 [R1+0x5948], R6 ;  /* 0x0059480601007387 */ /* 0x000fe80000100a00 */
[----:B------:R1:W-:Y:S02]  /*101490*/  STL.64 [R1+0x1e88], R16 ;  /* 0x001e881001007387 */ /* 0x0003e40000100a00 */
[----:B-1----:R-:W-:-:S05]  /*1014a0*/  IADD3 R16, P1, R3, R11, RZ ;  /* 0x0000000b03107210 */ /* 0x002fca0007f3e0ff */
[C---:B------:R-:W-:Y:S01]  /*1014b0*/  IMAD.X R17, R2.reuse, 0x1, R13, P1 ;  /* 0x0000000102117824 */ /* 0x040fe200008e060d */
[C---:B--2---:R-:W-:Y:S01]  /*1014c0*/  IADD3 R22, P3, R3.reuse, R9, RZ ;  /* 0x0000000903167210 */ /* 0x044fe20007f7e0ff */
[----:B------:R-:W-:Y:S01]  /*1014d0*/  IMAD.X R15, R2, 0x1, R8, P2 ;  /* 0x00000001020f7824 */ /* 0x000fe200010e0608 */
[----:B------:R-:W-:-:S03]  /*1014e0*/  IADD3 R6, P2, R3, R12, RZ ;  /* 0x0000000c03067210 */ /* 0x000fc60007f5e0ff */
[----:B------:R-:W-:Y:S01]  /*1014f0*/  IMAD.X R23, R2, 0x1, R10, P3 ;  /* 0x0000000102177824 */ /* 0x000fe200018e060a */
[----:B------:R1:W-:Y:S04]  /*101500*/  STL.64 [R1+0x1e80], R14 ;  /* 0x001e800e01007387 */ /* 0x0003e80000100a00 */
[----:B-1----:R-:W2:Y:S04]  /*101510*/  LDL.LU.64 R14, [R1+0x5968] ;  /* 0x00596800010e7983 */ /* 0x002ea80000300a00 */
[----:B------:R-:W3:Y:S04]  /*101520*/  LDL.LU R3, [R1+0x5960] ;  /* 0x0059600001037983 */ /* 0x000ee80000300800 */
[----:B------:R-:W-:Y:S04]  /*101530*/  STL.64 [R1+0x1e78], R22 ;  /* 0x001e781601007387 */ /* 0x000fe80000100a00 */
[----:B------:R1:W-:Y:S04]  /*101540*/  STL.64 [R1+0x1e70], R16 ;  /* 0x001e701001007387 */ /* 0x0003e80000100a00 */
[----:B-1----:R-:W4:Y:S01]  /*101550*/  LDL.LU.64 R16, [R1+0x5958] ;  /* 0x0059580001107983 */ /* 0x002f220000300a00 */
[----:B------:R-:W-:-:S02]  /*101560*/  SHF.R.S32.HI R26, RZ, 0x1f, R21 ;  /* 0x0000001fff1a7819 */ /* 0x000fc40000011415 */
[----:B------:R-:W-:-:S03]  /*101570*/  IADD3 R22, P3, R21, R4, RZ ;  /* 0x0000000415167210 */ /* 0x000fc60007f7e0ff */
[----:B------:R1:W-:Y:S02]  /*101580*/  STL [R1+0xf8], R26 ;  /* 0x0000f81a01007387 */ /* 0x0003e40000100800 */
[----:B------:R-:W-:Y:S02]  /*101590*/  IMAD.X R23, R26, 0x1, R18, P3 ;  /* 0x000000011a177824 */ /* 0x000fe400018e0612 */
[----:B------:R-:W-:Y:S01]  /*1015a0*/  STL.64 [R1+0x5928], R12 ;  /* 0x0059280c01007387 */ /* 0x000fe20000100a00 */
[C---:B-1----:R-:W-:Y:S01]  /*1015b0*/  IADD3 R26, P3, R21.reuse, R5, RZ ;  /* 0x00000005151a7210 */ /* 0x042fe20007f7e0ff */
[----:B--2---:R-:W-:Y:S02]  /*1015c0*/  IMAD.X R7, R2, 0x1, R14, P2 ;  /* 0x0000000102077824 */ /* 0x004fe400010e060e */
[----:B----4-:R-:W-:Y:S04]  /*1015d0*/  STL.64 [R1+0x5920], R16 ;  /* 0x0059201001007387 */ /* 0x010fe80000100a00 */
[----:B------:R-:W-:Y:S04]  /*1015e0*/  STL [R1+0x5930], R17 ;  /* 0x0059301101007387 */ /* 0x000fe80000100800 */
[----:B------:R-:W2:Y:S04]  /*1015f0*/  LDL.LU R2, [R1+0x5950] ;  /* 0x0059500001027983 */ /* 0x000ea80000300800 */
[----:B------:R1:W-:Y:S04]  /*101600*/  STL.64 [R1+0x1e60], R6 ;  /* 0x001e600601007387 */ /* 0x0003e80000100a00 */
[----:B-1----:R-:W4:Y:S04]  /*101610*/  LDL.LU.64 R6, [R1+0x5948] ;  /* 0x0059480001067983 */ /* 0x002f280000300a00 */
[----:B------:R1:W-:Y:S04]  /*101620*/  STL.64 [R1+0x1e58], R22 ;  /* 0x001e581601007387 */ /* 0x0003e80000100a00 */
[----:B-1----:R-:W4:Y:S04]  /*101630*/  LDL.LU.64 R22, [R1+0x5940] ;  /* 0x0059400001167983 */ /* 0x002f280000300a00 */
[----:B------:R1:W-:Y:S04]  /*101640*/  STL [R1+0x1e38], R26 ;  /* 0x001e381a01007387 */ /* 0x0003e80000100800 */
[----:B-1----:R-:W2:Y:S04]  /*101650*/  LDL.LU.64 R26, [R1+0x5938] ;  /* 0x00593800011a7983 */ /* 0x002ea80000300a00 */
[----:B------:R1:W-:Y:S04]  /*101660*/  STL [R1+0x5914], R5 ;  /* 0x0059140501007387 */ /* 0x0003e80000100800 */
[----:B-1----:R-:W4:Y:S01]  /*101670*/  LDL.LU R5, [R1+0xf8] ;  /* 0x0000f80001057983 */ /* 0x002f220000300800 */
[----:B---3--:R-:W-:-:S03]  /*101680*/  IADD3 R12, P1, R21, R3, RZ ;  /* 0x00000003150c7210 */ /* 0x008fc60007f3e0ff */
[----:B--2---:R1:W-:Y:S02]  /*101690*/  STL.64 [R1+0x5918], R26 ;  /* 0x0059181a01007387 */ /* 0x0043e40000100a00 */
[----:B----4-:R-:W-:-:S05]  /*1016a0*/  IMAD.X R13, R5, 0x1, R2, P1 ;  /* 0x00000001050d7824 */ /* 0x010fca00008e0602 */
[----:B------:R2:W-:Y:S04]  /*1016b0*/  STL.64 [R1+0x1e50], R12 ;  /* 0x001e500c01007387 */ /* 0x0005e80000100a00 */
[----:B-1----:R0:W3:Y:S01]  /*1016c0*/  LDL.64 R26, [R1+0x1e38] ;  /* 0x001e3800011a7983 */ /* 0x0020e20000100a00 */
[----:B------:R-:W-:-:S05]  /*1016d0*/  IADD3 R16, P2, R21, R0, RZ ;  /* 0x0000000015107210 */ /* 0x000fca0007f5e0ff */
[----:B------:R-:W-:Y:S01]  /*1016e0*/  IMAD.X R17, R5, 0x1, R23, P2 ;  /* 0x0000000105117824 */ /* 0x000fe200010e0617 */
[----:B--2---:R-:W-:Y:S01]  /*1016f0*/  IADD3 R12, P1, R21, R7, RZ ;  /* 0x00000007150c7210 */ /* 0x004fe20007f3e0ff */
[----:B------:R-:W-:Y:S04]  /*101700*/  STL [R1+0x5910], R2 ;  /* 0x0059100201007387 */ /* 0x000fe80000100800 */
[----:B------:R-:W-:Y:S01]  /*101710*/  STL.64 [R1+0x5908], R24 ;  /* 0x0059081801007387 */ /* 0x000fe20000100a00 */
[----:B------:R-:W-:-:S03]  /*101720*/  IMAD.X R13, R5, 0x1, R8, P1 ;  /* 0x00000001050d7824 */ /* 0x000fc600008e0608 */
[----:B------:R1:W-:Y:S04]  /*101730*/  STL.64 [R1+0x1e40], R16 ;  /* 0x001e401001007387 */ /* 0x0003e80000100a00 */
[----:B-1----:R0:W2:Y:S04]  /*101740*/  LDL.LU R17, [R1+0x5930] ;  /* 0x0059300001117983 */ /* 0x0020a80000300800 */
[----:B------:R1:W-:Y:S04]  /*101750*/  STL.64 [R1+0x5900], R6 ;  /* 0x0059000601007387 */ /* 0x0003e80000100a00 */
[----:B-1----:R-:W4:Y:S01]  /*101760*/  LDL R7, [R1+0xf0] ;  /* 0x0000f00001077983 */ /* 0x002f220000100800 */
[----:B---3--:R-:W-:-:S05]  /*101770*/  IMAD.X R27, R5, 0x1, R6, P3 ;  /* 0x00000001051b7824 */ /* 0x008fca00018e0606 */
[----:B------:R-:W-:Y:S04]  /*101780*/  STL [R1+0x1e3c], R27 ;  /* 0x001e3c1b01007387 */ /* 0x000fe80000100800 */
[----:B------:R1:W-:Y:S04]  /*101790*/  STL.64 [R1+0x1e30], R12 ;  /* 0x001e300c01007387 */ /* 0x0003e80000100a00 */
[----:B-1----:R-:W3:Y:S01]  /*1017a0*/  LDL.LU.64 R12, [R1+0x5928] ;  /* 0x00592800010c7983 */ /* 0x002ee20000300a00 */
[C---:B------:R-:W-:Y:S02]  /*1017b0*/  IADD3 R24, P2, R21.reuse, R9, RZ ;  /* 0x0000000915187210 */ /* 0x040fe40007f5e0ff */
[----:B------:R-:W-:-:S03]  /*1017c0*/  IADD3 R26, P3, R21, R11, RZ ;  /* 0x0000000b151a7210 */ /* 0x000fc60007f7e0ff */
[----:B------:R-:W-:Y:S01]  /*1017d0*/  IMAD.X R25, R5, 0x1, R10, P2 ;  /* 0x0000000105197824 */ /* 0x000fe200010e060a */
[----:B----4-:R-:W-:Y:S02]  /*1017e0*/  SHF.R.S32.HI R2, RZ, 0x1f, R7 ;  /* 0x0000001fff027819 */ /* 0x010fe40000011407 */
[----:B---3--:R-:W-:Y:S01]  /*1017f0*/  IADD3 R16, P1, R21, R12, RZ ;  /* 0x0000000c15107210 */ /* 0x008fe20007f3e0ff */
[----:B------:R-:W-:-:S04]  /*101800*/  IMAD.X R27, R5, 0x1, R13, P3 ;  /* 0x00000001051b7824 */ /* 0x000fc800018e060d */
[----:B------:R2:W-:Y:S04]  /*101810*/  STL [R1+0x1e10], R16 ;  /* 0x001e101001007387 */ /* 0x0005e80000100800 */
[----:B--2---:R-:W2:Y:S04]  /*101820*/  LDL.LU.64 R16, [R1+0x5920] ;  /* 0x0059200001107983 */ /* 0x004ea80000300a00 */
[----:B------:R-:W-:Y:S04]  /*101830*/  STL.64 [R1+0x1e28], R24 ;  /* 0x001e281801007387 */ /* 0x000fe80000100a00 */
[----:B------:R1:W-:Y:S04]  /*101840*/  STL.64 [R1+0x1e20], R26 ;  /* 0x001e201a01007387 */ /* 0x0003e80000100a00 */
[----:B-1----:R-:W3:Y:S04]  /*101850*/  LDL.LU.64 R26, [R1+0x5918] ;  /* 0x00591800011a7983 */ /* 0x002ee80000300a00 */
[----:B------:R-:W-:Y:S04]  /*101860*/  STL [R1+0xf4], R2 ;  /* 0x0000f40201007387 */ /* 0x000fe80000100800 */
[----:B------:R1:W-:Y:S04]  /*101870*/  STL.64 [R1+0x58f8], R12 ;  /* 0x0058f80c01007387 */ /* 0x0003e80000100a00 */
[----:B-1----:R0:W4:Y:S01]  /*101880*/  LDL.64 R12, [R1+0x1e10] ;  /* 0x001e1000010c7983 */ /* 0x0021220000100a00 */
[----:B------:R-:W-:-:S02]  /*101890*/  IADD3 R24, P2, R7, R4, RZ ;  /* 0x0000000407187210 */ /* 0x000fc40007f5e0ff */
[----:B------:R-:W-:Y:S01]  /*1018a0*/  IADD3 R6, P3, R7, R3, RZ ;  /* 0x0000000307067210 */ /* 0x000fe20007f7e0ff */
[----:B------:R-:W2:Y:S02]  /*1018b0*/  LDL.LU R21, [R1+0xe8] ;  /* 0x0000e80001157983 */ /* 0x000ea40000300800 */
[----:B------:R-:W-:Y:S02]  /*1018c0*/  IMAD.X R25, R2, 0x1, R18, P2 ;  /* 0x0000000102197824 */ /* 0x000fe400010e0612 */
[----:B------:R1:W-:Y:S04]  /*1018d0*/  STL [R1+0x58f0], R3 ;  /* 0x0058f00301007387 */ /* 0x0003e80000100800 */
[----:B-1----:R-:W3:Y:S01]  /*1018e0*/  LDL.LU R3, [R1+0xf0] ;  /* 0x0000f00001037983 */ /* 0x002ee20000300800 */
[----:B----4-:R-:W-:-:S03]  /*1018f0*/  IMAD.X R13, R5, 0x1, R14, P1 ;  /* 0x00000001050d7824 */ /* 0x010fc600008e060e */
[----:B------:R-:W4:Y:S04]  /*101900*/  LDL.LU R5, [R1+0x5914] ;  /* 0x0059140001057983 */ /* 0x000f280000300800 */
[----:B------:R-:W-:Y:S04]  /*101910*/  STL [R1+0x1e14], R13 ;  /* 0x001e140d01007387 */ /* 0x000fe80000100800 */
[----:B------:R-:W3:Y:S04]  /*101920*/  LDL.LU R2, [R1+0x5910] ;  /* 0x0059100001027983 */ /* 0x000ee80000300800 */
[----:B------:R1:W-:Y:S04]  /*101930*/  STL.64 [R1+0x1e08], R24 ;  /* 0x001e081801007387 */ /* 0x0003e80000100a00 */
[----:B-1----:R-:W2:Y:S04]  /*101940*/  LDL.LU.64 R24, [R1+0x5908] ;  /* 0x0059080001187983 */ /* 0x002ea80000300a00 */
[----:B--2---:R3:W-:Y:S04]  /*101950*/  STL.64 [R1+0x58e0], R24 ;  /* 0x0058e01801007387 */ /* 0x0047e80000100a00 */
[----:B------:R-:W-:Y:S04]  /*101960*/  STL.64 [R1+0x58e8], R20 ;  /* 0x0058e81401007387 */ /* 0x000fe80000100a00 */
[----:B----4-:R1:W-:Y:S01]  /*101970*/  STL [R1+0x58d8], R5 ;  /* 0x0058d80501007387 */ /* 0x0103e20000100800 */
[----:B---3--:R-:W-:-:S03]  /*101980*/  IADD3 R24, P2, R3, R5, RZ ;  /* 0x0000000503187210 */ /* 0x008fc60007f5e0ff */
[----:B-1----:R-:W2:Y:S02]  /*101990*/  LDL.LU R5, [R1+0xf4] ;  /* 0x0000f40001057983 */ /* 0x002ea40000300800 */
[----:B--2---:R-:W-:-:S05]  /*1019a0*/  IMAD.X R7, R5, 0x1, R2, P3 ;  /* 0x0000000105077824 */ /* 0x004fca00018e0602 */
[----:B------:R1:W-:Y:S04]  /*1019b0*/  STL.64 [R1+0x1e00], R6 ;  /* 0x001e000601007387 */ /* 0x0003e80000100a00 */
[----:B-1----:R-:W2:Y:S01]  /*1019c0*/  LDL.LU.64 R6, [R1+0x5900] ;  /* 0x0059000001067983 */ /* 0x002ea20000300a00 */
[----:B------:R-:W-:-:S05]  /*1019d0*/  IADD3 R12, P1, R3, R0, RZ ;  /* 0x00000000030c7210 */ /* 0x000fca0007f3e0ff */
[----:B------:R-:W-:-:S05]  /*1019e0*/  IMAD.X R13, R5, 0x1, R23, P1 ;  /* 0x00000001050d7824 */ /* 0x000fca00008e0617 */
[----:B------:R1:W-:Y:S01]  /*1019f0*/  STL.64 [R1+0x1de8], R12 ;  /* 0x001de80c01007387 */ /* 0x0003e20000100a00 */
[----:B--2---:R-:W-:Y:S01]  /*101a00*/  IADD3 R20, P3, R3, R7, RZ ;  /* 0x0000000703147210 */ /* 0x004fe20007f7e0ff */
[----:B------:R-:W-:-:S04]  /*101a10*/  IMAD.X R25, R5, 0x1, R6, P2 ;  /* 0x0000000105197824 */ /* 0x000fc800010e0606 */
[----:B------:R-:W-:Y:S04]  /*101a20*/  STL [R1+0x1dd8], R20 ;  /* 0x001dd81401007387 */ /* 0x000fe80000100800 */
[----:B-1----:R-:W2:Y:S04]  /*101a30*/  LDL.LU.64 R12, [R1+0x58f8] ;  /* 0x0058f800010c7983 */ /* 0x002ea80000300a00 */
[----:B------:R1:W-:Y:S04]  /*101a40*/  STL.64 [R1+0x58d0], R6 ;  /* 0x0058d00601007387 */ /* 0x0003e80000100a00 */
[----:B-1----:R0:W3:Y:S04]  /*101a50*/  LDL.64 R6, [R1+0x1dd8] ;  /* 0x001dd80001067983 */ /* 0x0020e80000100a00 */
[----:B------:R1:W-:Y:S04]  /*101a60*/  STL.64 [R1+0x1de0], R24 ;  /* 0x001de01801007387 */ /* 0x0003e80000100a00 */
[----:B-1----:R-:W4:Y:S01]  /*101a70*/  LDL R25, [R1+0xec] ;  /* 0x0000ec0001197983 */ /* 0x002f220000100800 */
[----:B------:R-:W-:-:S02]  /*101a80*/  IADD3 R20, P1, R3, R9, RZ ;  /* 0x0000000903147210 */ /* 0x000fc40007f3e0ff */
[----:B------:R-:W-:Y:S01]  /*101a90*/  IADD3 R24, P2, R3, R11, RZ ;  /* 0x0000000b03187210 */ /* 0x000fe20007f5e0ff */
[----:B------:R-:W-:Y:S02]  /*101aa0*/  STL.64 [R1+0x58c8], R8 ;  /* 0x0058c80801007387 */ /* 0x000fe40000100a00 */
[C---:B------:R-:W-:Y:S02]  /*101ab0*/  IMAD.X R21, R5.reuse, 0x1, R10, P1 ;  /* 0x0000000105157824 */ /* 0x040fe400008e060a */
[----:B---3--:R-:W-:Y:S01]  /*101ac0*/  IMAD.X R7, R5, 0x1, R8, P3 ;  /* 0x0000000105077824 */ /* 0x008fe200018e0608 */
[----:B--2---:R-:W-:-:S04]  /*101ad0*/  IADD3 R6, P3, R3, R12, RZ ;  /* 0x0000000c03067210 */ /* 0x004fc80007f7e0ff */
[----:B------:R4:W-:Y:S04]  /*101ae0*/  STL [R1+0x1ddc], R7 ;  /* 0x001ddc0701007387 */ /* 0x0009e80000100800 */
[----:B------:R-:W2:Y:S01]  /*101af0*/  LDL.LU R3, [R1+0x58f0] ;  /* 0x0058f00001037983 */ /* 0x000ea20000300800 */
[----:B----4-:R-:W-:Y:S02]  /*101b00*/  SHF.R.S32.HI R7, RZ, 0x1f, R25 ;  /* 0x0000001fff077819 */ /* 0x010fe40000011419 */
[----:B------:R-:W-:Y:S01]  /*101b10*/  IADD3 R8, P1, R25, R4, RZ ;  /* 0x0000000419087210 */ /* 0x000fe20007f3e0ff */
[----:B------:R-:W-:Y:S01]  /*101b20*/  IMAD.X R25, R5, 0x1, R13, P2 ;  /* 0x0000000105197824 */ /* 0x000fe200010e060d */
[----:B------:R1:W-:Y:S04]  /*101b30*/  STL.64 [R1+0x1dd0], R20 ;  /* 0x001dd01401007387 */ /* 0x0003e80000100a00 */
[----:B-1----:R-:W3:Y:S04]  /*101b40*/  LDL.LU.64 R20, [R1+0x58e8] ;  /* 0x0058e80001147983 */ /* 0x002ee80000300a00 */
[----:B------:R1:W-:Y:S04]  /*101b50*/  STL.64 [R1+0x1dc8], R24 ;  /* 0x001dc81801007387 */ /* 0x0003e80000100a00 */
[----:B-1----:R-:W4:Y:S04]  /*101b60*/  LDL.LU.64 R24, [R1+0x58e0] ;  /* 0x0058e00001187983 */ /* 0x002f280000300a00 */
[----:B------:R1:W-:Y:S04]  /*101b70*/  STL [R1+0x58a8], R13 ;  /* 0x0058a80d01007387 */ /* 0x0003e80000100800 */
[----:B-1----:R-:W2:Y:S04]  /*101b80*/  LDL.LU R13, [R1+0xec] ;  /* 0x0000ec00010d7983 */ /* 0x002ea80000300800 */
[----:B----4-:R1:W-:Y:S04]  /*101b90*/  STL.64 [R1+0x58b0], R24 ;  /* 0x0058b01801007387 */ /* 0x0103e80000100a00 */
[----:B---3--:R-:W-:Y:S01]  /*101ba0*/  STL.64 [R1+0x58c0], R20 ;  /* 0x0058c01401007387 */ /* 0x008fe20000100a00 */
[----:B-1----:R-:W-:-:S02]  /*101bb0*/  IMAD.MOV.U32 R25, RZ, RZ, R7 ;  /* 0x000000ffff197224 */ /* 0x002fc400078e0007 */
[----:B------:R-:W-:Y:S02]  /*101bc0*/  IMAD.X R7, R5, 0x1, R14, P3 ;  /* 0x0000000105077824 */ /* 0x000fe400018e060e */
[----:B------:R-:W3:Y:S01]  /*101bd0*/  LDL.LU R5, [R1+0x58d8] ;  /* 0x0058d80001057983 */ /* 0x000ee20000300800 */
[----:B------:R-:W-:-:S03]  /*101be0*/  IMAD.X R9, R25, 0x1, R18, P1 ;  /* 0x0000000119097824 */ /* 0x000fc600008e0612 */
[----:B------:R1:W-:Y:S04]  /*101bf0*/  STL.64 [R1+0x1db8], R6 ;  /* 0x001db80601007387 */ /* 0x0003e80000100a00 */
[----:B-1----:R-:W4:Y:S04]  /*101c00*/  LDL.LU.64 R6, [R1+0x58d0] ;  /* 0x0058d00001067983 */ /* 0x002f280000300a00 */
[----:B------:R-:W-:Y:S04]  /*101c10*/  STL.64 [R1+0x58b8], R14 ;  /* 0x0058b80e01007387 */ /* 0x000fe80000100a00 */
[----:B------:R1:W-:Y:S04]  /*101c20*/  STL.64 [R1+0x1db0], R8 ;  /* 0x001db00801007387 */ /* 0x0003e80000100a00 */
[----:B-1----:R-:W4:Y:S01]  /*101c30*/  LDL.LU.64 R8, [R1+0x58c8] ;  /* 0x0058c80001087983 */ /* 0x002f220000300a00 */
[C---:B--2---:R-:W-:Y:S01]  /*101c40*/  IADD3 R24, P2, R13.reuse, R3, RZ ;  /* 0x000000030d187210 */ /* 0x044fe20007f5e0ff */
[----:B------:R-:W-:Y:S01]  /*101c50*/  IMAD.MOV.U32 R15, RZ, RZ, R25 ;  /* 0x000000ffff0f7224 */ /* 0x000fe200078e0019 */
[----:B------:R-:W-:-:S03]  /*101c60*/  IADD3 R20, P3, R13, R0, RZ ;  /* 0x000000000d147210 */ /* 0x000fc60007f7e0ff */
[C---:B------:R-:W-:Y:S01]  /*101c70*/  IMAD.X R25, R15.reuse, 0x1, R2, P2 ;  /* 0x000000010f197824 */ /* 0x040fe200010e0602 */
[----:B------:R1:W-:Y:S01]  /*101c80*/  STL.64 [R1+0x58a0], R16 ;  /* 0x0058a01001007387 */ /* 0x0003e20000100a00 */
[----:B------:R-:W-:-:S03]  /*101c90*/  IMAD.X R21, R15, 0x1, R23, P3 ;  /* 0x000000010f157824 */ /* 0x000fc600018e0617 */
[----:B------:R-:W-:Y:S04]  /*101ca0*/  STL.64 [R1+0x1da8], R24 ;  /* 0x001da81801007387 */ /* 0x000fe80000100a00 */
[----:B------:R2:W-:Y:S01]  /*101cb0*/  STL.64 [R1+0x1d90], R20 ;  /* 0x001d901401007387 */ /* 0x0005e20000100a00 */
[----:B-1----:R-:W-:-:S03]  /*101cc0*/  IMAD.MOV.U32 R17, RZ, RZ, R15 ;  /* 0x000000ffff117224 */ /* 0x002fc600078e000f */
[----:B--2---:R-:W2:Y:S04]  /*101cd0*/  LDL.LU.64 R20, [R1+0x58c0] ;  /* 0x0058c00001147983 */ /* 0x004ea80000300a00 */
[----:B------:R1:W-:Y:S01]  /*101ce0*/  STL.64 [R1+0x5898], R26 ;  /* 0x0058981a01007387 */ /* 0x0003e20000100a00 */
[C---:B---3--:R-:W-:Y:S02]  /*101cf0*/  IADD3 R14, P1, R13.reuse, R5, RZ ;  /* 0x000000050d0e7210 */ /* 0x048fe40007f3e0ff */
[----:B----4-:R-:W-:-:S03]  /*101d00*/  IADD3 R24, P2, R13, R7, RZ ;  /* 0x000000070d187210 */ /* 0x010fc60007f5e0ff */
[----:B------:R-:W-:-:S05]  /*101d10*/  IMAD.X R15, R17, 0x1, R6, P1 ;  /* 0x00000001110f7824 */ /* 0x000fca00008e0606 */
[----:B------:R3:W-:Y:S01]  /*101d20*/  STL.64 [R1+0x1d88], R14 ;  /* 0x001d880e01007387 */ /* 0x0007e20000100a00 */
[----:B-1----:R-:W-:-:S03]  /*101d30*/  IADD3 R26, P1, R13, R11, RZ ;  /* 0x0000000b0d1a7210 */ /* 0x002fc60007f3e0ff */
[----:B---3--:R-:W3:Y:S01]  /*101d40*/  LDL.LU.64 R14, [R1+0x58b8] ;  /* 0x0058b800010e7983 */ /* 0x008ee20000300a00 */
[----:B------:R-:W-:Y:S01]  /*101d50*/  IMAD.X R25, R17, 0x1, R8, P2 ;  /* 0x0000000111197824 */ /* 0x000fe200010e0608 */
[----:B------:R-:W-:-:S04]  /*101d60*/  IADD3 R16, P3, R13, R9, RZ ;  /* 0x000000090d107210 */ /* 0x000fc80007f7e0ff */
[----:B------:R1:W-:Y:S04]  /*101d70*/  STL.64 [R1+0x1d80], R24 ;  /* 0x001d801801007387 */ /* 0x0003e80000100a00 */
[----:B-1----:R-:W4:Y:S04]  /*101d80*/  LDL.LU.64 R24, [R1+0x58b0] ;  /* 0x0058b00001187983 */ /* 0x002f280000300a00 */
[----:B------:R1:W-:Y:S02]  /*101d90*/  STL.64 [R1+0x5890], R8 ;  /* 0x0058900801007387 */ /* 0x0003e40000100a00 */
[----:B-1----:R-:W-:-:S02]  /*101da0*/  IADD3 R8, P2, R13, R12, RZ ;  /* 0x0000000c0d087210 */ /* 0x002fc40007f5e0ff */
[----:B------:R-:W3:Y:S01]  /*101db0*/  LDL.LU R13, [R1+0x58a8] ;  /* 0x0058a800010d7983 */ /* 0x000ee20000300800 */
[----:B------:R-:W-:Y:S01]  /*101dc0*/  IMAD.MOV.U32 R9, RZ, RZ, R17 ;  /* 0x000000ffff097224 */ /* 0x000fe200078e0011 */
[----:B--2---:R-:W-:-:S03]  /*101dd0*/  SHF.R.S32.HI R27, RZ, 0x1f, R21 ;  /* 0x0000001fff1b7819 */ /* 0x004fc60000011415 */
[----:B------:R-:W-:Y:S02]  /*101de0*/  IMAD.X R17, R9, 0x1, R10, P3 ;  /* 0x0000000109117824 */ /* 0x000fe400018e060a */
[----:B------:R-:W-:Y:S04]  /*101df0*/  STL [R1+0xec], R27 ;  /* 0x0000ec1b01007387 */ /* 0x000fe80000100800 */
[----:B------:R1:W-:Y:S02]  /*101e00*/  STL.64 [R1+0x1d78], R16 ;  /* 0x001d781001007387 */ /* 0x0003e40000100a00 */
[----:B-1----:R-:W-:Y:S02]  /*101e10*/  IADD3 R16, P3, R21, R4, RZ ;  /* 0x0000000415107210 */ /* 0x002fe40007f7e0ff */
[----:B------:R-:W-:-:S05]  /*101e20*/  SHF.R.S32.HI R17, RZ, 0x1f, R21 ;  /* 0x0000001fff117819 */ /* 0x000fca0000011415 */
[----:B------:R-:W-:Y:S02]  /*101e30*/  IMAD.X R17, R17, 0x1, R18, P3 ;  /* 0x0000000111117824 */ /* 0x000fe400018e0612 */
[C---:B---3--:R-:W-:Y:S02]  /*101e40*/  IMAD.X R27, R9.reuse, 0x1, R13, P1 ;  /* 0x00000001091b7824 */ /* 0x048fe400008e060d */
[----:B------:R-:W-:-:S03]  /*101e50*/  IMAD.X R9, R9, 0x1, R14, P2 ;  /* 0x0000000109097824 */ /* 0x000fc600010e060e */
[----:B------:R-:W-:Y:S04]  /*101e60*/  STL.64 [R1+0x1d70], R26 ;  /* 0x001d701a01007387 */ /* 0x000fe80000100a00 */
[----:B------:R-:W-:Y:S04]  /*101e70*/  STL.64 [R1+0x1d60], R8 ;  /* 0x001d600801007387 */ /* 0x000fe80000100a00 */
[----:B------:R1:W-:Y:S04]  /*101e80*/  STL.64 [R1+0x1d58], R16 ;  /* 0x001d581001007387 */ /* 0x0003e80000100a00 */
[----:B-1----:R-:W2:Y:S04]  /*101e90*/  LDL.LU.64 R16, [R1+0x58a0] ;  /* 0x0058a00001107983 */ /* 0x002ea80000300a00 */
[----:B------:R1:W-:Y:S02]  /*101ea0*/  STL.64 [R1+0x5880], R18 ;  /* 0x0058801201007387 */ /* 0x0003e40000100a00 */
[----:B-1----:R-:W-:-:S02]  /*101eb0*/  IADD3 R18, P3, R21, R5, RZ ;  /* 0x0000000515127210 */ /* 0x002fc40007f7e0ff */
[----:B--2---:R-:W-:Y:S04]  /*101ec0*/  STL.64 [R1+0x5888], R16 ;  /* 0x0058881001007387 */ /* 0x004fe80000100a00 */
[----:B------:R1:W-:Y:S04]  /*101ed0*/  STL [R1+0x587c], R5 ;  /* 0x00587c0501007387 */ /* 0x0003e80000100800 */
[----:B-1----:R-:W2:Y:S01]  /*101ee0*/  LDL.LU R5, [R1+0xec] ;  /* 0x0000ec0001057983 */ /* 0x002ea20000300800 */
[----:B------:R-:W-:-:S05]  /*101ef0*/  IADD3 R26, P1, R21, R3, RZ ;  /* 0x00000003151a7210 */ /* 0x000fca0007f3e0ff */
[----:B--2---:R-:W-:-:S05]  /*101f00*/  IMAD.X R27, R5, 0x1, R2, P1 ;  /* 0x00000001051b7824 */ /* 0x004fca00008e0602 */
[----:B------:R1:W-:Y:S04]  /*101f10*/  STL.64 [R1+0x1d50], R26 ;  /* 0x001d501a01007387 */ /* 0x0003e80000100a00 */
[----:B-1----:R-:W2:Y:S01]  /*101f20*/  LDL.LU.64 R26, [R1+0x5898] ;  /* 0x00589800011a7983 */ /* 0x002ea20000300a00 */
[----:B------:R-:W-:-:S05]  /*101f30*/  IADD3 R8, P2, R21, R0, RZ ;  /* 0x0000000015087210 */ /* 0x000fca0007f5e0ff */
[----:B------:R-:W-:Y:S01]  /*101f40*/  IMAD.X R9, R5, 0x1, R23, P2 ;  /* 0x0000000105097824 */ /* 0x000fe200010e0617 */
[----:B--2---:R1:W-:Y:S04]  /*101f50*/  STL.64 [R1+0x5868], R26 ;  /* 0x0058681a01007387 */ /* 0x0043e80000100a00 */
[----:B-1----:R-:W2:Y:S04]  /*101f60*/  LDL R27, [R1+0xe4] ;  /* 0x0000e400011b7983 */ /* 0x002ea80000100800 */
[----:B------:R1:W-:Y:S04]  /*101f70*/  STL.64 [R1+0x1d40], R8 ;  /* 0x001d400801007387 */ /* 0x0003e80000100a00 */
[----:B-1----:R-:W3:Y:S01]  /*101f80*/  LDL.LU.64 R8, [R1+0x5890] ;  /* 0x0058900001087983 */ /* 0x002ee20000300a00 */
[----:B------:R-:W-:-:S03]  /*101f90*/  IADD3 R16, P1, R21, R7, RZ ;  /* 0x0000000715107210 */ /* 0x000fc60007f3e0ff */
[----:B------:R1:W-:Y:S04]  /*101fa0*/  STL.64 [R1+0x5870], R22 ;  /* 0x0058701601007387 */ /* 0x0003e80000100a00 */
[----:B------:R0:W-:Y:S04]  /*101fb0*/  STL [R1+0x5878], R23 ;  /* 0x0058781701007387 */ /* 0x0001e80000100800 */
[----:B------:R3:W-:Y:S01]  /*101fc0*/  STL [R1+0x1d30], R16 ;  /* 0x001d301001007387 */ /* 0x0007e20000100800 */
[----:B-1----:R-:W-:Y:S02]  /*101fd0*/  IMAD.MOV.U32 R22, RZ, RZ, R16 ;  /* 0x000000ffff167224 */ /* 0x002fe400078e0010 */
[----:B0-----:R-:W-:-:S02]  /*101fe0*/  IMAD.MOV.U32 R23, RZ, RZ, R17 ;  /* 0x000000ffff177224 */ /* 0x001fc400078e0011 */
[----:B------:R-:W-:Y:S01]  /*101ff0*/  IMAD.X R19, R5, 0x1, R6, P3 ;  /* 0x0000000105137824 */ /* 0x000fe200018e0606 */
[----:B----4-:R-:W-:Y:S04]  /*102000*/  STL.64 [R1+0x5860], R24 ;  /* 0x0058601801007387 */ /* 0x010fe80000100a00 */
[----:B------:R-:W-:Y:S01]  /*102010*/  STL.64 [R1+0x1d38], R18 ;  /* 0x001d381201007387 */ /* 0x000fe20000100a00 */
[----:B---3--:R-:W-:Y:S01]  /*102020*/  IADD3 R16, P2, R21, R9, RZ ;  /* 0x0000000915107210 */ /* 0x008fe20007f5e0ff */
[----:B------:R-:W-:-:S04]  /*102030*/  IMAD.X R23, R5, 0x1, R8, P1 ;  /* 0x0000000105177824 */ /* 0x000fc800008e0608 */
[----:B------:R-:W-:Y:S01]  /*102040*/  IMAD.X R17, R5, 0x1, R10, P2 ;  /* 0x0000000105117824 */ /* 0x000fe200010e060a */
[----:B------:R-:W-:Y:S04]  /*102050*/  STL [R1+0x1d34], R23 ;  /* 0x001d341701007387 */ /* 0x000fe80000100800 */
[----:B------:R0:W-:Y:S04]  /*102060*/  STL.64 [R1+0x1d28], R16 ;  /* 0x001d281001007387 */ /* 0x0001e80000100a00 */
[----:B0-----:R-:W3:Y:S01]  /*102070*/  LDL.LU.64 R16, [R1+0x5888] ;  /* 0x0058880001107983 */ /* 0x001ee20000300a00 */
[----:B------:R-:W-:-:S02]  /*102080*/  IADD3 R18, P3, R21, R11, RZ ;  /* 0x0000000b15127210 */ /* 0x000fc40007f7e0ff */
[----:B------:R-:W-:-:S03]  /*102090*/  IADD3 R22, P1, R21, R12, RZ ;  /* 0x0000000c15167210 */ /* 0x000fc60007f3e0ff */
[C---:B------:R-:W-:Y:S02]  /*1020a0*/  IMAD.X R19, R5.reuse, 0x1, R13, P3 ;  /* 0x0000000105137824 */ /* 0x040fe400018e060d */
[----:B------:R-:W-:-:S03]  /*1020b0*/  IMAD.X R23, R5, 0x1, R14, P1 ;  /* 0x0000000105177824 */ /* 0x000fc600008e060e */
[----:B------:R0:W-:Y:S04]  /*1020c0*/  STL.64 [R1+0x1d20], R18 ;  /* 0x001d201201007387 */ /* 0x0001e80000100a00 */
[----:B0-----:R-:W4:Y:S04]  /*1020d0*/  LDL.LU.64 R18, [R1+0x5880] ;  /* 0x0058800001127983 */ /* 0x001f280000300a00 */
[----:B------:R0:W-:Y:S04]  /*1020e0*/  STL [R1+0x5850], R13 ;  /* 0x0058500d01007387 */ /* 0x0001e80000100800 */
[----:B0-----:R-:W4:Y:S04]  /*1020f0*/  LDL.LU R13, [R1+0xe4] ;  /* 0x0000e400010d7983 */ /* 0x001f280000300800 */
[----:B---3--:R-:W-:Y:S04]  /*102100*/  STL.64 [R1+0x5858], R16 ;  /* 0x0058581001007387 */ /* 0x008fe80000100a00 */
[----:B------:R-:W3:Y:S04]  /*102110*/  LDL.LU R5, [R1+0x587c] ;  /* 0x00587c0001057983 */ /* 0x000ee80000300800 */
[----:B------:R0:W-:Y:S04]  /*102120*/  STL.64 [R1+0x1d10], R22 ;  /* 0x001d101601007387 */ /* 0x0001e80000100a00 */
[----:B0-----:R0:W3:Y:S01]  /*102130*/  LDL.LU R23, [R1+0x5878] ;  /* 0x0058780001177983 */ /* 0x0010e20000300800 */
[----:B--2---:R-:W-:-:S02]  /*102140*/  SHF.R.S32.HI R21, RZ, 0x1f, R27 ;  /* 0x0000001fff157819 */ /* 0x004fc4000001141b */
[----:B------:R-:W-:-:S05]  /*102150*/  IADD3 R26, P2, R27, R4, RZ ;  /* 0x000000041b1a7210 */ /* 0x000fca0007f5e0ff */
[----:B----4-:R-:W-:Y:S01]  /*102160*/  IMAD.X R27, R21, 0x1, R18, P2 ;  /* 0x00000001151b7824 */ /* 0x010fe200010e0612 */
[----:B------:R-:W-:-:S05]  /*102170*/  IADD3 R22, P1, R13, R0, RZ ;  /* 0x000000000d167210 */ /* 0x000fca0007f3e0ff */
[----:B------:R3:W-:Y:S04]  /*102180*/  STL [R1+0x1ce8], R22 ;  /* 0x001ce81601007387 */ /* 0x0007e80000100800 */
[----:B---3--:R-:W2:Y:S04]  /*102190*/  LDL.LU.64 R22, [R1+0x5870] ;  /* 0x0058700001167983 */ /* 0x008ea80000300a00 */
[----:B------:R1:W-:Y:S04]  /*1021a0*/  STL.64 [R1+0x1d08], R26 ;  /* 0x001d081a01007387 */ /* 0x0003e80000100a00 */
[----:B-1----:R-:W3:Y:S01]  /*1021b0*/  LDL.LU.64 R26, [R1+0x5868] ;  /* 0x00586800011a7983 */ /* 0x002ee20000300a00 */
[----:B------:R-:W-:-:S02]  /*1021c0*/  IADD3 R24, P2, R13, R5, RZ ;  /* 0x000000050d187210 */ /* 0x000fc40007f5e0ff */
[----:B------:R-:W-:Y:S01]  /*1021d0*/  IADD3 R16, P3, R13, R3, RZ ;  /* 0x000000030d107210 */ /* 0x000fe20007f7e0ff */
[----:B---3--:R1:W-:Y:S04]  /*1021e0*/  STL.64 [R1+0x5848], R26 ;  /* 0x0058481a01007387 */ /* 0x0083e80000100a00 */
[----:B-1----:R0:W2:Y:S04]  /*1021f0*/  LDL.64 R26, [R1+0x1ce8] ;  /* 0x001ce800011a7983 */ /* 0x0020a80000100a00 */
[----:B------:R1:W-:Y:S04]  /*102200*/  STL [R1+0x1ce0], R24 ;  /* 0x001ce01801007387 */ /* 0x0003e80000100800 */
[----:B-1----:R-:W3:Y:S01]  /*102210*/  LDL.LU.64 R24, [R1+0x5860] ;  /* 0x0058600001187983 */ /* 0x002ee20000300a00 */
[----:B------:R-:W-:-:S05]  /*102220*/  IMAD.X R17, R21, 0x1, R2, P3 ;  /* 0x0000000115117824 */ /* 0x000fca00018e0602 */
[----:B------:R-:W-:Y:S04]  /*102230*/  STL.64 [R1+0x1d00], R16 ;  /* 0x001d001001007387 */ /* 0x000fe80000100a00 */
[----:B---3--:R1:W-:Y:S04]  /*102240*/  STL.64 [R1+0x5840], R24 ;  /* 0x0058401801007387 */ /* 0x0083e80000100a00 */
[----:B-1----:R0:W3:Y:S01]  /*102250*/  LDL.64 R24, [R1+0x1ce0] ;  /* 0x001ce00001187983 */ /* 0x0020e20000100a00 */
[----:B------:R-:W-:Y:S01]  /*102260*/  IADD3 R16, P3, R13, R7, RZ ;  /* 0x000000070d107210 */ /* 0x000fe20007f7e0ff */
[----:B--2---:R-:W-:-:S04]  /*102270*/  IMAD.X R27, R21, 0x1, R23, P1 ;  /* 0x00000001151b7824 */ /* 0x004fc800008e0617 */
[----:B------:R-:W-:Y:S01]  /*102280*/  IMAD.X R17, R21, 0x1, R8, P3 ;  /* 0x0000000115117824 */ /* 0x000fe200018e0608 */
[----:B------:R-:W-:Y:S04]  /*102290*/  STL [R1+0x1cec], R27 ;  /* 0x001cec1b01007387 */ /* 0x000fe80000100800 */
[----:B------:R1:W-:Y:S01]  /*1022a0*/  STL.64 [R1+0x5838], R6 ;  /* 0x0058380601007387 */ /* 0x0003e20000100a00 */
[----:B------:R-:W-:Y:S01]  /*1022b0*/  IADD3 R26, P1, R13, R9, RZ ;  /* 0x000000090d1a7210 */ /* 0x000fe20007f3e0ff */
[----:B---3--:R-:W-:Y:S01]  /*1022c0*/  IMAD.X R25, R21, 0x1, R6, P2 ;  /* 0x0000000115197824 */ /* 0x008fe200010e0606 */
[----:B------:R-:W-:-:S04]  /*1022d0*/  IADD3 R24, P2, R13, R11, RZ ;  /* 0x0000000b0d187210 */ /* 0x000fc80007f5e0ff */
[----:B------:R2:W-:Y:S01]  /*1022e0*/  STL [R1+0x1ce4], R25 ;  /* 0x001ce41901007387 */ /* 0x0005e20000100800 */
[----:B-1----:R-:W-:-:S03]  /*1022f0*/  IADD3 R6, P3, R13, R12, RZ ;  /* 0x0000000c0d067210 */ /* 0x002fc60007f7e0ff */
[----:B--2---:R-:W2:Y:S04]  /*102300*/  LDL R25, [R1+0xe0] ;  /* 0x0000e00001197983 */ /* 0x004ea80000100800 */
[----:B------:R1:W-:Y:S04]  /*102310*/  STL.64 [R1+0x1cd8], R16 ;  /* 0x001cd81001007387 */ /* 0x0003e80000100a00 */
[----:B-1----:R-:W3:Y:S04]  /*102320*/  LDL.LU.64 R16, [R1+0x5858] ;  /* 0x0058580001107983 */ /* 0x002ee80000300a00 */
[----:B------:R-:W-:Y:S04]  /*102330*/  STL.64 [R1+0x5830], R8 ;  /* 0x0058300801007387 */ /* 0x000fe80000100a00 */
[----:B------:R-:W4:Y:S01]  /*102340*/  LDL.LU R13, [R1+0x5850] ;  /* 0x00585000010d7983 */ /* 0x000f220000300800 */
[----:B------:R-:W-:-:S05]  /*102350*/  IMAD.X R27, R21, 0x1, R10, P1 ;  /* 0x00000001151b7824 */ /* 0x000fca00008e060a */
[----:B------:R1:W-:Y:S04]  /*102360*/  STL.64 [R1+0x1cd0], R26 ;  /* 0x001cd01a01007387 */ /* 0x0003e80000100a00 */
[----:B-1----:R-:W3:Y:S04]  /*102370*/  LDL.LU.64 R26, [R1+0x5848] ;  /* 0x00584800011a7983 */ /* 0x002ee80000300a00 */
[----:B------:R-:W-:Y:S04]  /*102380*/  STL.64 [R1+0x5828], R10 ;  /* 0x0058280a01007387 */ /* 0x000fe80000100a00 */
[----:B------:R1:W-:Y:S01]  /*102390*/  STL [R1+0x5818], R4 ;  /* 0x0058180401007387 */ /* 0x0003e20000100800 */
[----:B--2---:R-:W-:-:S02]  /*1023a0*/  SHF.R.S32.HI R7, RZ, 0x1f, R25 ;  /* 0x0000001fff077819 */ /* 0x004fc40000011419 */
[----:B------:R-:W-:Y:S02]  /*1023b0*/  IADD3 R8, P1, R25, R4, RZ ;  /* 0x0000000419087210 */ /* 0x000fe40007f3e0ff */
[----:B-1----:R-:W2:Y:S01]  /*1023c0*/  LDL.LU R4, [R1+0xe0] ;  /* 0x0000e00001047983 */ /* 0x002ea20000300800 */
[----:B----4-:R-:W-:-:S05]  /*1023d0*/  IMAD.X R25, R21, 0x1, R13, P2 ;  /* 0x0000000115197824 */ /* 0x010fca00010e060d */
[----:B------:R1:W-:Y:S04]  /*1023e0*/  STL.64 [R1+0x1cc8], R24 ;  /* 0x001cc81801007387 */ /* 0x0003e80000100a00 */
[----:B-1----:R-:W4:Y:S04]  /*1023f0*/  LDL.LU.64 R24, [R1+0x5840] ;  /* 0x0058400001187983 */ /* 0x002f280000300a00 */
[----:B------:R1:W-:Y:S02]  /*102400*/  STL.64 [R1+0x5820], R12 ;  /* 0x0058200c01007387 */ /* 0x0003e40000100a00 */
[----:B-1----:R-:W-:-:S02]  /*102410*/  IMAD.MOV.U32 R13, RZ, RZ, R7 ;  /* 0x000000ffff0d7224 */ /* 0x002fc400078e0007 */
[----:B------:R-:W-:Y:S02]  /*102420*/  IMAD.X R7, R21, 0x1, R14, P3 ;  /* 0x0000000115077824 */ /* 0x000fe400018e060e */
[----:B------:R-:W-:-:S03]  /*102430*/  IMAD.X R9, R13, 0x1, R18, P1 ;  /* 0x000000010d097824 */ /* 0x000fc600008e0612 */
[----:B------:R1:W-:Y:S04]  /*102440*/  STL.64 [R1+0x1cb8], R6 ;  /* 0x001cb80601007387 */ /* 0x0003e80000100a00 */
[----:B-1----:R-:W3:Y:S04]  /*102450*/  LDL.LU.64 R6, [R1+0x5838] ;  /* 0x0058380001067983 */ /* 0x002ee80000300a00 */
[----:B------:R-:W-:Y:S04]  /*102460*/  STL [R1+0x5808], R20 ;  /* 0x0058081401007387 */ /* 0x000fe80000100800 */
[----:B------:R1:W-:Y:S04]  /*102470*/  STL.64 [R1+0x1cb0], R8 ;  /* 0x001cb00801007387 */ /* 0x0003e80000100a00 */
[----:B-1----:R-:W4:Y:S01]  /*102480*/  LDL.LU.64 R8, [R1+0x5830] ;  /* 0x0058300001087983 */ /* 0x002f220000300a00 */
[----:B------:R-:W-:-:S03]  /*102490*/  IMAD.MOV.U32 R21, RZ, RZ, R13 ;  /* 0x000000ffff157224 */ /* 0x000fc600078e000d */
[----:B------:R1:W-:Y:S01]  /*1024a0*/  STL.64 [R1+0x5810], R2 ;  /* 0x0058100201007387 */ /* 0x0003e20000100a00 */
[C---:B--2---:R-:W-:Y:S02]  /*1024b0*/  IADD3 R12, P2, R4.reuse, R3, RZ ;  /* 0x00000003040c7210 */ /* 0x044fe40007f5e0ff */
[----:B------:R-:W-:-:S03]  /*1024c0*/  IADD3 R10, P3, R4, R0, RZ ;  /* 0x00000000040a7210 */ /* 0x000fc60007f7e0ff */
[C---:B------:R-:W-:Y:S01]  /*1024d0*/  IMAD.X R13, R21.reuse, 0x1, R2, P2 ;  /* 0x00000001150d7824 */ /* 0x040fe200010e0602 */
[C---:B------:R-:W-:Y:S01]  /*1024e0*/  IADD3 R20, P1, R4.reuse, R5, RZ ;  /* 0x0000000504147210 */ /* 0x040fe20007f3e0ff */
[----:B------:R-:W-:Y:S02]  /*1024f0*/  IMAD.X R11, R21, 0x1, R23, P3 ;  /* 0x00000001150b7824 */ /* 0x000fe400018e0617 */
[----:B-1----:R-:W-:Y:S01]  /*102500*/  IMAD.MOV.U32 R3, RZ, RZ, R21 ;  /* 0x000000ffff037224 */ /* 0x002fe200078e0015 */
[----:B------:R-:W-:Y:S04]  /*102510*/  STL.64 [R1+0x1ca8], R12 ;  /* 0x001ca80c01007387 */ /* 0x000fe80000100a00 */
[----:B------:R1:W-:Y:S04]  /*102520*/  STL.64 [R1+0x1c90], R10 ;  /* 0x001c900a01007387 */ /* 0x0003e80000100a00 */
[----:B-1----:R-:W2:Y:S01]  /*102530*/  LDL.LU.64 R10, [R1+0x5828] ;  /* 0x00582800010a7983 */ /* 0x002ea20000300a00 */
[----:B---3--:R-:W-:Y:S01]  /*102540*/  IADD3 R12, P2, R4, R7, RZ ;  /* 0x00000007040c7210 */ /* 0x008fe20007f5e0ff */
[----:B------:R-:W-:-:S02]  /*102550*/  IMAD.X R21, R3, 0x1, R6, P1 ;  /* 0x0000000103157824 */ /* 0x000fc400008e0606 */
[----:B------:R1:W-:Y:S04]  /*102560*/  STL.64 [R1+0x57f8], R6 ;  /* 0x0057f80601007387 */ /* 0x0003e80000100a00 */
[----:B-1----:R-:W3:Y:S01]  /*102570*/  LDL R7, [R1+0xdc] ;  /* 0x0000dc0001077983 */ /* 0x002ee20000100800 */
[----:B----4-:R-:W-:-:S03]  /*102580*/  IMAD.X R13, R3, 0x1, R8, P2 ;  /* 0x00000001030d7824 */ /* 0x010fc600010e0608 */
[----:B------:R-:W-:Y:S04]  /*102590*/  STL.64 [R1+0x1c88], R20 ;  /* 0x001c881401007387 */ /* 0x000fe80000100a00 */
[----:B------:R1:W-:Y:S04]  /*1025a0*/  STL.64 [R1+0x1c80], R12 ;  /* 0x001c800c01007387 */ /* 0x0003e80000100a00 */
[----:B-1----:R-:W4:Y:S01]  /*1025b0*/  LDL.LU.64 R12, [R1+0x5820] ;  /* 0x00582000010c7983 */ /* 0x002f220000300a00 */
[----:B------:R-:W-:-:S03]  /*1025c0*/  IADD3 R2, P3, R4, R9, RZ ;  /* 0x0000000904027210 */ /* 0x000fc60007f7e0ff */
[----:B------:R1:W-:Y:S02]  /*1025d0*/  STL.64 [R1+0x57f0], R8 ;  /* 0x0057f00801007387 */ /* 0x0003e40000100a00 */
[----:B-1----:R-:W-:Y:S01]  /*1025e0*/  IMAD.MOV.U32 R9, RZ, RZ, R3 ;  /* 0x000000ffff097224 */ /* 0x002fe200078e0003 */
[----:B--2---:R-:W-:-:S03]  /*1025f0*/  IADD3 R20, P1, R4, R11, RZ ;  /* 0x0000000b04147210 */ /* 0x004fc60007f3e0ff */
[C---:B------:R-:W-:Y:S01]  /*102600*/  IMAD.X R3, R9.reuse, 0x1, R10, P3 ;  /* 0x0000000109037824 */ /* 0x040fe200018e060a */
[----:B----4-:R-:W-:Y:S01]  /*102610*/  IADD3 R8, P2, R4, R12, RZ ;  /* 0x0000000c04087210 */ /* 0x010fe20007f5e0ff */
[----:B------:R-:W-:Y:S01]  /*102620*/  IMAD.X R21, R9, 0x1, R13, P1 ;  /* 0x0000000109157824 */ /* 0x000fe200008e060d */
[----:B------:R-:W2:Y:S04]  /*102630*/  LDL.LU R4, [R1+0x5818] ;  /* 0x0058180001047983 */ /* 0x000ea80000300800 */
[----:B------:R-:W-:Y:S04]  /*102640*/  STL.64 [R1+0x5800], R26 ;  /* 0x0058001a01007387 */ /* 0x000fe80000100a00 */
[----:B------:R1:W-:Y:S04]  /*102650*/  STL.64 [R1+0x1c78], R2 ;  /* 0x001c780201007387 */ /* 0x0003e80000100a00 */
[----:B-1----:R-:W4:Y:S04]  /*102660*/  LDL.LU.64 R2, [R1+0x5810] ;  /* 0x0058100001027983 */ /* 0x002f280000300a00 */
[----:B------:R1:W-:Y:S04]  /*102670*/  STL.64 [R1+0x1c70], R20 ;  /* 0x001c701401007387 */ /* 0x0003e80000100a00 */
[----:B-1----:R-:W2:Y:S01]  /*102680*/  LDL.LU R20, [R1+0x5808] ;  /* 0x0058080001147983 */ /* 0x002ea20000300800 */
[----:B---3--:R-:W-:Y:S01]  /*102690*/  SHF.R.S32.HI R6, RZ, 0x1f, R7 ;  /* 0x0000001fff067819 */ /* 0x008fe20000011407 */
[----:B--2---:R-:W-:-:S02]  /*1026a0*/  IMAD.MOV.U32 R21, RZ, RZ, R20 ;  /* 0x000000ffff157224 */ /* 0x004fc400078e0014 */
[----:B------:R-:W2:Y:S01]  /*1026b0*/  LDL.LU R20, [R1+0xd4] ;  /* 0x0000d40001147983 */ /* 0x000ea20000300800 */
[----:B------:R-:W-:Y:S01]  /*1026c0*/  IADD3 R26, P3, R7, R4, RZ ;  /* 0x00000004071a7210 */ /* 0x000fe20007f7e0ff */
[----:B------:R-:W-:Y:S02]  /*1026d0*/  IMAD.X R9, R9, 0x1, R14, P2 ;  /* 0x0000000109097824 */ /* 0x000fe400010e060e */
[----:B--2---:R1:W-:Y:S04]  /*1026e0*/  STL [R1+0x57d4], R20 ;  /* 0x0057d41401007387 */ /* 0x0043e80000100800 */
[----:B----4-:R2:W-:Y:S01]  /*1026f0*/  STL [R1+0x57e0], R3 ;  /* 0x0057e00301007387 */ /* 0x0105e20000100800 */
[----:B-1----:R-:W-:Y:S01]  /*102700*/  IMAD.MOV.U32 R20, RZ, RZ, R6 ;  /* 0x000000ffff147224 */ /* 0x002fe200078e0006 */
[----:B------:R-:W-:-:S02]  /*102710*/  IADD3 R6, P1, R7, R3, RZ ;  /* 0x0000000307067210 */ /* 0x000fc40007f3e0ff */
[----:B--2---:R-:W2:Y:S01]  /*102720*/  LDL.LU R3, [R1+0xdc] ;  /* 0x0000dc0001037983 */ /* 0x004ea20000300800 */
[----:B------:R-:W-:-:S03]  /*102730*/  IMAD.X R27, R20, 0x1, R18, P3 ;  /* 0x00000001141b7824 */ /* 0x000fc600018e0612 */
[----:B------:R-:W-:Y:S01]  /*102740*/  STL.64 [R1+0x57e8], R14 ;  /* 0x0057e80e01007387 */ /* 0x000fe20000100a00 */
[----:B------:R-:W-:-:S03]  /*102750*/  IMAD.X R7, R20, 0x1, R2, P1 ;  /* 0x0000000114077824 */ /* 0x000fc600008e0602 */
[----:B------:R-:W-:Y:S04]  /*102760*/  STL.64 [R1+0x1c60], R8 ;  /* 0x001c600801007387 */ /* 0x000fe80000100a00 */
[----:B------:R1:W-:Y:S04]  /*102770*/  STL.64 [R1+0x1c58], R26 ;  /* 0x001c581a01007387 */ /* 0x0003e80000100a00 */
[----:B-1----:R-:W3:Y:S04]  /*102780*/  LDL.LU.64 R26, [R1+0x5800] ;  /* 0x00580000011a7983 */ /* 0x002ee80000300a00 */
[----:B------:R1:W-:Y:S04]  /*102790*/  STL.64 [R1+0x1c48], R6 ;  /* 0x001c480601007387 */ /* 0x0003e80000100a00 */
[----:B-1----:R-:W4:Y:S04]  /*1027a0*/  LDL.LU.64 R6, [R1+0x57f8] ;  /* 0x0057f80001067983 */ /* 0x002f280000300a00 */
[----:B------:R-:W-:Y:S01]  /*1027b0*/  STL.64 [R1+0x57d8], R16 ;  /* 0x0057d81001007387 */ /* 0x000fe20000100a00 */
[----:B--2---:R-:W-:-:S05]  /*1027c0*/  IADD3 R8, P2, R3, R0, RZ ;  /* 0x0000000003087210 */ /* 0x004fca0007f5e0ff */
[----:B------:R-:W-:-:S05]  /*1027d0*/  IMAD.X R9, R20, 0x1, R23, P2 ;  /* 0x0000000114097824 */ /* 0x000fca00010e0617 */
[----:B------:R1:W-:Y:S04]  /*1027e0*/  STL.64 [R1+0x1c30], R8 ;  /* 0x001c300801007387 */ /* 0x0003e80000100a00 */
[----:B-1----:R-:W2:Y:S01]  /*1027f0*/  LDL.LU.64 R8, [R1+0x57f0] ;  /* 0x0057f00001087983 */ /* 0x002ea20000300a00 */
[----:B------:R-:W-:-:S03]  /*102800*/  IADD3 R14, P3, R3, R5, RZ ;  /* 0x00000005030e7210 */ /* 0x000fc60007f7e0ff */
[----:B------:R1:W-:Y:S04]  /*102810*/  STL.64 [R1+0x57c0], R22 ;  /* 0x0057c01601007387 */ /* 0x0003e80000100a00 */
[----:B---3--:R-:W-:Y:S01]  /*102820*/  STL.64 [R1+0x57c8], R26 ;  /* 0x0057c81a01007387 */ /* 0x008fe20000100a00 */
[C---:B----4-:R-:W-:Y:S01]  /*102830*/  IADD3 R16, P1, R3.reuse, R7, RZ ;  /* 0x0000000703107210 */ /* 0x050fe20007f3e0ff */
[----:B------:R-:W-:Y:S02]  /*102840*/  IMAD.X R15, R20, 0x1, R6, P3 ;  /* 0x00000001140f7824 */ /* 0x000fe400018e0606 */
[----:B------:R-:W-:Y:S04]  /*102850*/  STL [R1+0x57d0], R27 ;  /* 0x0057d01b01007387 */ /* 0x000fe80000100800 */
[----:B------:R3:W-:Y:S01]  /*102860*/  STL.64 [R1+0x1c28], R14 ;  /* 0x001c280e01007387 */ /* 0x0007e20000100a00 */
[----:B-1----:R-:W-:-:S03]  /*102870*/  IADD3 R22, P3, R3, R11, RZ ;  /* 0x0000000b03167210 */ /* 0x002fc60007f7e0ff */
[----:B---3--:R-:W3:Y:S01]  /*102880*/  LDL.LU.64 R14, [R1+0x57e8] ;  /* 0x0057e800010e7983 */ /* 0x008ee20000300a00 */
[----:B--2---:R-:W-:Y:S01]  /*102890*/  IMAD.X R17, R20, 0x1, R8, P1 ;  /* 0x0000000114117824 */ /* 0x004fe200008e0608 */
[----:B------:R-:W-:-:S04]  /*1028a0*/  IADD3 R26, P2, R3, R9, RZ ;  /* 0x00000009031a7210 */ /* 0x000fc80007f5e0ff */
[----:B------:R1:W-:Y:S02]  /*1028b0*/  STL.64 [R1+0x1c20], R16 ;  /* 0x001c201001007387 */ /* 0x0003e40000100a00 */
[----:B-1----:R-:W-:Y:S01]  /*1028c0*/  IMAD.MOV.U32 R17, RZ, RZ, R20 ;  /* 0x000000ffff117224 */ /* 0x002fe200078e0014 */
[----:B------:R-:W-:-:S03]  /*1028d0*/  SHF.R.S32.HI R20, RZ, 0x1f, R21 ;  /* 0x0000001fff147819 */ /* 0x000fc60000011415 */
[----:B------:R-:W-:Y:S01]  /*1028e0*/  IMAD.X R27, R17, 0x1, R10, P2 ;  /* 0x00000001111b7824 */ /* 0x000fe200010e060a */
[----:B------:R-:W-:Y:S02]  /*1028f0*/  IADD3 R16, P1, R3, R12, RZ ;  /* 0x0000000c03107210 */ /* 0x000fe40007f3e0ff */
[----:B------:R-:W2:Y:S04]  /*102900*/  LDL.LU R3, [R1+0x57e0] ;  /* 0x0057e00001037983 */ /* 0x000ea80000300800 */
[----:B------:R1:W-:Y:S04]  /*102910*/  STL.64 [R1+0x1c18], R26 ;  /* 0x001c181a01007387 */ /* 0x0003e80000100a00 */
[----:B------:R-:W-:Y:S01]  /*102920*/  STL [R1+0xdc], R20 ;  /* 0x0000dc1401007387 */ /* 0x000fe20000100800 */
[----:B-1----:R-:W-:-:S03]  /*102930*/  IADD3 R26, P2, R21, R4, RZ ;  /* 0x00000004151a7210 */ /* 0x002fc60007f5e0ff */
[----:B------:R-:W4:Y:S01]  /*102940*/  LDL.LU R21, [R1+0xd0] ;  /* 0x0000d00001157983 */ /* 0x000f220000300800 */
[C---:B------:R-:W-:Y:S02]  /*102950*/  IMAD.X R23, R17.reuse, 0x1, R13, P3 ;  /* 0x0000000111177824 */ /* 0x040fe400018e060d */
[----:B---3--:R-:W-:-:S03]  /*102960*/  IMAD.X R17, R17, 0x1, R14, P1 ;  /* 0x0000000111117824 */ /* 0x008fc600008e060e */
[----:B------:R-:W-:Y:S04]  /*102970*/  STL.64 [R1+0x1c10], R22 ;  /* 0x001c101601007387 */ /* 0x000fe80000100a00 */
[----:B----4-:R1:W-:Y:S04]  /*102980*/  STL [R1+0x57a0], R21 ;  /* 0x0057a01501007387 */ /* 0x0103e80000100800 */
[----:B-1----:R-:W3:Y:S04]  /*102990*/  LDL.LU R21, [R1+0xd8] ;  /* 0x0000d80001157983 */ /* 0x002ee80000300800 */
[----:B------:R1:W-:Y:S04]  /*1029a0*/  STL.64 [R1+0x1c00], R16 ;  /* 0x001c001001007387 */ /* 0x0003e80000100a00 */
[----:B-1----:R-:W4:Y:S01]  /*1029b0*/  LDL.LU.64 R16, [R1+0x57d8] ;  /* 0x0057d80001107983 */ /* 0x002f220000300a00 */
[----:B------:R-:W-:-:S03]  /*1029c0*/  IMAD.X R27, R20, 0x1, R18, P2 ;  /* 0x00000001141b7824 */ /* 0x000fc600010e0612 */
[----:B----4-:R-:W-:Y:S04]  /*1029d0*/  STL.64 [R1+0x57b8], R16 ;  /* 0x0057b81001007387 */ /* 0x010fe80000100a00 */
[----:B------:R-:W4:Y:S04]  /*1029e0*/  LDL.LU R20, [R1+0x57d4] ;  /* 0x0057d40001147983 */ /* 0x000f280000300800 */
[----:B------:R1:W-:Y:S04]  /*1029f0*/  STL.64 [R1+0x1bf8], R26 ;  /* 0x001bf81a01007387 */ /* 0x0003e80000100a00 */
[----:B-1----:R0:W2:Y:S01]  /*102a00*/  LDL.LU R27, [R1+0x57d0] ;  /* 0x0057d000011b7983 */ /* 0x0020a20000300800 */
[----:B---3--:R-:W-:-:S05]  /*102a10*/  IADD3 R26, P2, R21, R5, RZ ;  /* 0x00000005151a7210 */ /* 0x008fca0007f5e0ff */
[----:B------:R2:W-:Y:S04]  /*102a20*/  STL [R1+0x1bd0], R26 ;  /* 0x001bd01a01007387 */ /* 0x0005e80000100800 */
[----:B--2---:R-:W2:Y:S04]  /*102a30*/  LDL.LU.64 R26, [R1+0x57c8] ;  /* 0x0057c800011a7983 */ /* 0x004ea80000300a00 */
[----:B------:R1:W-:Y:S04]  /*102a40*/  STL [R1+0x57b0], R5 ;  /* 0x0057b00501007387 */ /* 0x0003e80000100800 */
[----:B-1----:R-:W3:Y:S01]  /*102a50*/  LDL.LU R5, [R1+0xdc] ;  /* 0x0000dc0001057983 */ /* 0x002ee20000300800 */
[----:B------:R-:W-:-:S05]  /*102a60*/  IADD3 R22, P3, R21, R3, RZ ;  /* 0x0000000315167210 */ /* 0x000fca0007f7e0ff */
[----:B---3--:R-:W-:-:S05]  /*102a70*/  IMAD.X R23, R5, 0x1, R2, P3 ;  /* 0x0000000105177824 */ /* 0x008fca00018e0602 */
[----:B------:R1:W-:Y:S04]  /*102a80*/  STL.64 [R1+0x1bf0], R22 ;  /* 0x001bf01601007387 */ /* 0x0003e80000100a00 */
[----:B-1----:R-:W3:Y:S01]  /*102a90*/  LDL.LU.64 R22, [R1+0x57c0] ;  /* 0x0057c00001167983 */ /* 0x002ee20000300a00 */
[----:B------:R-:W-:-:S03]  /*102aa0*/  IADD3 R16, P1, R21, R0, RZ ;  /* 0x0000000015107210 */ /* 0x000fc60007f3e0ff */
[----:B--2---:R-:W-:Y:S04]  /*102ab0*/  STL.64 [R1+0x57a8], R26 ;  /* 0x0057a81a01007387 */ /* 0x004fe80000100a00 */
[----:B------:R1:W-:Y:S01]  /*102ac0*/  STL.64 [R1+0x5798], R24 ;  /* 0x0057981801007387 */ /* 0x0003e20000100a00 */
[----:B---3--:R-:W-:-:S05]  /*102ad0*/  IMAD.X R17, R5, 0x1, R23, P1 ;  /* 0x0000000105117824 */ /* 0x008fca00008e0617 */
[----:B------:R2:W-:Y:S04]  /*102ae0*/  STL.64 [R1+0x1bd8], R16 ;  /* 0x001bd81001007387 */ /* 0x0005e80000100a00 */
[----:B-1----:R0:W3:Y:S01]  /*102af0*/  LDL.64 R24, [R1+0x1bd0] ;  /* 0x001bd00001187983 */ /* 0x0020e20000100a00 */
[C---:B------:R-:W-:Y:S02]  /*102b00*/  IADD3 R26, P3, R21.reuse, R7, RZ ;  /* 0x00000007151a7210 */ /* 0x040fe40007f7e0ff */
[----:B--2---:R-:W-:-:S03]  /*102b10*/  IADD3 R16, P1, R21, R9, RZ ;  /* 0x0000000915107210 */ /* 0x004fc60007f3e0ff */
[C---:B------:R-:W-:Y:S02]  /*102b20*/  IMAD.X R27, R5.reuse, 0x1, R8, P3 ;  /* 0x00000001051b7824 */ /* 0x040fe400018e0608 */
[C---:B------:R-:W-:Y:S02]  /*102b30*/  IMAD.X R17, R5.reuse, 0x1, R10, P1 ;  /* 0x0000000105117824 */ /* 0x040fe400008e060a */
[----:B---3--:R-:W-:-:S05]  /*102b40*/  IMAD.X R25, R5, 0x1, R6, P2 ;  /* 0x0000000105197824 */ /* 0x008fca00010e0606 */
[----:B------:R-:W-:Y:S04]  /*102b50*/  STL [R1+0x1bd4], R25 ;  /* 0x001bd41901007387 */ /* 0x000fe80000100800 */
[----:B------:R-:W-:Y:S04]  /*102b60*/  STL.64 [R1+0x1bc8], R26 ;  /* 0x001bc81a01007387 */ /* 0x000fe80000100a00 */
[----:B------:R1:W-:Y:S04]  /*102b70*/  STL.64 [R1+0x1bc0], R16 ;  /* 0x001bc01001007387 */ /* 0x0003e80000100a00 */
[----:B-1----:R-:W2:Y:S01]  /*102b80*/  LDL.LU.64 R16, [R1+0x57b8] ;  /* 0x0057b80001107983 */ /* 0x002ea20000300a00 */
[----:B------:R-:W-:-:S02]  /*102b90*/  IADD3 R24, P2, R21, R11, RZ ;  /* 0x0000000b15187210 */ /* 0x000fc40007f5e0ff */
[----:B------:R-:W-:Y:S02]  /*102ba0*/  IADD3 R26, P3, R21, R12, RZ ;  /* 0x0000000c151a7210 */ /* 0x000fe40007f7e0ff */
[----:B----4-:R-:W-:Y:S01]  /*102bb0*/  SHF.R.S32.HI R21, RZ, 0x1f, R20 ;  /* 0x0000001fff157819 */ /* 0x010fe20000011414 */
[C---:B------:R-:W-:Y:S01]  /*102bc0*/  IMAD.X R25, R5.reuse, 0x1, R13, P2 ;  /* 0x0000000105197824 */ /* 0x040fe200010e060d */
[----:B------:R1:W-:Y:S01]  /*102bd0*/  STL.64 [R1+0x5790], R10 ;  /* 0x0057900a01007387 */ /* 0x0003e20000100a00 */
[----:B------:R-:W-:-:S03]  /*102be0*/  IMAD.X R27, R5, 0x1, R14, P3 ;  /* 0x00000001051b7824 */ /* 0x000fc600018e060e */
[----:B------:R-:W-:Y:S04]  /*102bf0*/  STL [R1+0xd8], R21 ;  /* 0x0000d81501007387 */ /* 0x000fe80000100800 */
[----:B------:R3:W-:Y:S01]  /*102c00*/  STL.64 [R1+0x5780], R12 ;  /* 0x0057800c01007387 */ /* 0x0007e20000100a00 */
[----:B-1----:R-:W-:-:S03]  /*102c10*/  IADD3 R10, P1, R20, R4, RZ ;  /* 0x00000004140a7210 */ /* 0x002fc60007f3e0ff */
[----:B------:R1:W-:Y:S04]  /*102c20*/  STL.64 [R1+0x1bb8], R24 ;  /* 0x001bb81801007387 */ /* 0x0003e80000100a00 */
[----:B------:R-:W4:Y:S01]  /*102c30*/  LDL.LU R5, [R1+0x57b0] ;  /* 0x0057b00001057983 */ /* 0x000f220000300800 */
[----:B------:R-:W-:Y:S01]  /*102c40*/  IMAD.X R11, R21, 0x1, R18, P1 ;  /* 0x00000001150b7824 */ /* 0x000fe200008e0612 */
[C---:B---3--:R-:W-:Y:S02]  /*102c50*/  IADD3 R12, P3, R20.reuse, R0, RZ ;  /* 0x00000000140c7210 */ /* 0x048fe40007f7e0ff */
[----:B------:R3:W-:Y:S01]  /*102c60*/  STL.64 [R1+0x1ba8], R26 ;  /* 0x001ba81a01007387 */ /* 0x0007e20000100a00 */
[----:B-1----:R-:W-:-:S05]  /*102c70*/  IADD3 R24, P2, R20, R3, RZ ;  /* 0x0000000314187210 */ /* 0x002fca0007f5e0ff */
[----:B------:R-:W-:Y:S01]  /*102c80*/  IMAD.X R25, R21, 0x1, R2, P2 ;  /* 0x0000000115197824 */ /* 0x000fe200010e0602 */
[----:B---3--:R-:W3:Y:S04]  /*102c90*/  LDL.LU.64 R26, [R1+0x57a8] ;  /* 0x0057a800011a7983 */ /* 0x008ee80000300a00 */
[----:B--2---:R-:W-:Y:S04]  /*102ca0*/  STL.64 [R1+0x5788], R16 ;  /* 0x0057881001007387 */ /* 0x004fe80000100a00 */
[----:B------:R-:W-:Y:S04]  /*102cb0*/  STL [R1+0x1b80], R12 ;  /* 0x001b800c01007387 */ /* 0x000fe80000100800 */
[----:B------:R-:W-:Y:S04]  /*102cc0*/  STL.64 [R1+0x1ba0], R10 ;  /* 0x001ba00a01007387 */ /* 0x000fe80000100a00 */
[----:B------:R-:W2:Y:S04]  /*102cd0*/  LDL.LU R21, [R1+0x57a0] ;  /* 0x0057a00001157983 */ /* 0x000ea80000300800 */
[----:B------:R1:W-:Y:S04]  /*102ce0*/  STL.64 [R1+0x1b98], R24 ;  /* 0x001b981801007387 */ /* 0x0003e80000100a00 */
[----:B-1----:R-:W3:Y:S04]  /*102cf0*/  LDL.LU.64 R24, [R1+0x5798] ;  /* 0x0057980001187983 */ /* 0x002ee80000300a00 */
[----:B------:R1:W-:Y:S04]  /*102d00*/  STL [R1+0x5778], R2 ;  /* 0x0057780201007387 */ /* 0x0003e80000100800 */
[----:B-1----:R-:W2:Y:S01]  /*102d10*/  LDL.LU R2, [R1+0xd8] ;  /* 0x0000d80001027983 */ /* 0x002ea20000300800 */
[----:B----4-:R-:W-:-:S03]  /*102d20*/  IADD3 R10, P1, R20, R5, RZ ;  /* 0x00000005140a7210 */ /* 0x010fc60007f3e0ff */
[----:B---3--:R1:W-:Y:S02]  /*102d30*/  STL.64 [R1+0x5770], R24 ;  /* 0x0057701801007387 */ /* 0x0083e40000100a00 */
[----:B-1----:R-:W-:Y:S02]  /*102d40*/  IMAD.MOV.U32 R25, RZ, RZ, R13 ;  /* 0x000000ffff197224 */ /* 0x002fe400078e000d */
[C---:B--2---:R-:W-:Y:S02]  /*102d50*/  IMAD.X R25, R2.reuse, 0x1, R23, P3 ;  /* 0x0000000102197824 */ /* 0x044fe400018e0617 */
[----:B------:R-:W-:-:S03]  /*102d60*/  IMAD.X R11, R2, 0x1, R6, P1 ;  /* 0x00000001020b7824 */ /* 0x000fc600008e0606 */
[----:B------:R-:W-:Y:S04]  /*102d70*/  STL [R1+0x1b84], R25 ;  /* 0x001b841901007387 */ /* 0x000fe80000100800 */
[----:B------:R1:W-:Y:S04]  /*102d80*/  STL.64 [R1+0x1b78], R10 ;  /* 0x001b780a01007387 */ /* 0x0003e80000100a00 */
[----:B-1----:R-:W2:Y:S04]  /*102d90*/  LDL.LU.64 R10, [R1+0x5790] ;  /* 0x00579000010a7983 */ /* 0x002ea80000300a00 */
[----:B------:R-:W-:Y:S01]  /*102da0*/  STL [R1+0x5768], R6 ;  /* 0x0057680601007387 */ /* 0x000fe20000100800 */
[----:B------:R-:W-:Y:S01]  /*102db0*/  IMAD.MOV.U32 R24, RZ, RZ, R12 ;  /* 0x000000ffff187224 */ /* 0x000fe200078e000c */
[----:B------:R-:W-:-:S02]  /*102dc0*/  IADD3 R12, P2, R20, R7, RZ ;  /* 0x00000007140c7210 */ /* 0x000fc40007f5e0ff */
[----:B--2---:R-:W-:-:S05]  /*102dd0*/  IADD3 R16, P1, R20, R11, RZ ;  /* 0x0000000b14107210 */ /* 0x004fca0007f3e0ff */
[----:B------:R1:W-:Y:S04]  /*102de0*/  STL [R1+0x1b60], R16 ;  /* 0x001b601001007387 */ /* 0x0003e80000100800 */
[----:B-1----:R-:W2:Y:S01]  /*102df0*/  LDL.LU.64 R16, [R1+0x5788] ;  /* 0x0057880001107983 */ /* 0x002ea20000300a00 */
[----:B------:R-:W-:Y:S01]  /*102e00*/  IADD3 R24, P3, R20, R9, RZ ;  /* 0x0000000914187210 */ /* 0x000fe20007f7e0ff */
[----:B------:R-:W-:Y:S01]  /*102e10*/  IMAD.X R13, R2, 0x1, R8, P2 ;  /* 0x00000001020d7824 */ /* 0x000fe200010e0608 */
[----:B------:R-:W-:-:S03]  /*102e20*/  SHF.R.S32.HI R6, RZ, 0x1f, R21 ;  /* 0x0000001fff067819 */ /* 0x000fc60000011415 */
[----:B------:R-:W-:Y:S01]  /*102e30*/  IMAD.X R25, R2, 0x1, R10, P3 ;  /* 0x0000000102197824 */ /* 0x000fe200018e060a */
[----:B------:R1:W-:Y:S04]  /*102e40*/  STL.64 [R1+0x1b70], R12 ;  /* 0x001b700c01007387 */ /* 0x0003e80000100a00 */
[----:B-1----:R-:W3:Y:S04]  /*102e50*/  LDL.LU.64 R12, [R1+0x5780] ;  /* 0x00578000010c7983 */ /* 0x002ee80000300a00 */
[----:B------:R-:W-:Y:S04]  /*102e60*/  STL.64 [R1+0x5758], R8 ;  /* 0x0057580801007387 */ /* 0x000fe80000100a00 */
[----:B------:R-:W-:Y:S04]  /*102e70*/  STL.64 [R1+0x5750], R10 ;  /* 0x0057500a01007387 */ /* 0x000fe80000100a00 */
[----:B------:R-:W-:Y:S04]  /*102e80*/  STL [R1+0xd4], R6 ;  /* 0x0000d40601007387 */ /* 0x000fe80000100800 */
[----:B------:R-:W-:Y:S04]  /*102e90*/  STL.64 [R1+0x1b68], R24 ;  /* 0x001b681801007387 */ /* 0x000fe80000100a00 */
[----:B--2---:R1:W-:Y:S04]  /*102ea0*/  STL.64 [R1+0x5760], R16 ;  /* 0x0057601001007387 */ /* 0x0043e80000100a00 */
[----:B-1----:R0:W2:Y:S01]  /*102eb0*/  LDL.64 R16, [R1+0x1b60] ;  /* 0x001b600001107983 */ /* 0x0020a20000100a00 */
[----:B------:R-:W-:-:S02]  /*102ec0*/  IADD3 R24, P3, R21, R4, RZ ;  /* 0x0000000415187210 */ /* 0x000fc40007f7e0ff */
[----:B---3--:R-:W-:-:S03]  /*102ed0*/  IADD3 R8, P2, R20, R12, RZ ;  /* 0x0000000c14087210 */ /* 0x008fc60007f5e0ff */
[----:B------:R-:W-:Y:S01]  /*102ee0*/  IMAD.X R25, R6, 0x1, R18, P3 ;  /* 0x0000000106197824 */ /* 0x000fe200018e0612 */
[----:B------:R-:W3:Y:S01]  /*102ef0*/  LDL R20, [R1+0xcc] ;  /* 0x0000cc0001147983 */ /* 0x000ee20000100800 */
[C---:B------:R-:W-:Y:S02]  /*102f00*/  IMAD.X R9, R2.reuse, 0x1, R14, P2 ;  /* 0x0000000102097824 */ /* 0x040fe400010e060e */
[----:B--2---:R-:W-:-:S05]  /*102f10*/  IMAD.X R17, R2, 0x1, R13, P1 ;  /* 0x0000000102117824 */ /* 0x004fca00008e060d */
[----:B------:R-:W-:Y:S04]  /*102f20*/  STL [R1+0x1b64], R17 ;  /* 0x001b641101007387 */ /* 0x000fe80000100800 */
[----:B------:R-:W2:Y:S04]  /*102f30*/  LDL.LU R2, [R1+0x5778] ;  /* 0x0057780001027983 */ /* 0x000ea80000300800 */
[----:B------:R-:W-:Y:S04]  /*102f40*/  STL.64 [R1+0x1b50], R8 ;  /* 0x001b500801007387 */ /* 0x000fe80000100a00 */
[----:B------:R1:W-:Y:S04]  /*102f50*/  STL.64 [R1+0x1b48], R24 ;  /* 0x001b481801007387 */ /* 0x0003e80000100a00 */
[----:B-1----:R-:W4:Y:S01]  /*102f60*/  LDL.LU.64 R24, [R1+0x5770] ;  /* 0x0057700001187983 */ /* 0x002f220000300a00 */
[----:B------:R-:W-:-:S05]  /*102f70*/  IADD3 R16, P1, R21, R3, RZ ;  /* 0x0000000315107210 */ /* 0x000fca0007f3e0ff */
[----:B--2---:R-:W-:Y:S01]  /*102f80*/  IMAD.X R17, R6, 0x1, R2, P1 ;  /* 0x0000000106117824 */ /* 0x004fe200008e0602 */
[----:B----4-:R-:W-:Y:S04]  /*102f90*/  STL.64 [R1+0x5740], R24 ;  /* 0x0057401801007387 */ /* 0x010fe80000100a00 */
[----:B------:R-:W-:Y:S04]  /*102fa0*/  STL.64 [R1+0x5748], R4 ;  /* 0x0057480401007387 */ /* 0x000fe80000100a00 */
[----:B------:R-:W2:Y:S04]  /*102fb0*/  LDL.LU R6, [R1+0x5768] ;  /* 0x0057680001067983 */ /* 0x000ea80000300800 */
[----:B------:R1:W-:Y:S04]  /*102fc0*/  STL.64 [R1+0x1b40], R16 ;  /* 0x001b401001007387 */ /* 0x0003e80000100a00 */
[----:B-1----:R-:W4:Y:S04]  /*102fd0*/  LDL.LU.64 R16, [R1+0x5760] ;  /* 0x0057600001107983 */ /* 0x002f280000300a00 */
[----:B------:R1:W-:Y:S04]  /*102fe0*/  STL [R1+0x5738], R2 ;  /* 0x0057380201007387 */ /* 0x0003e80000100800 */
[----:B-1----:R-:W3:Y:S01]  /*102ff0*/  LDL.LU R2, [R1+0xd4] ;  /* 0x0000d40001027983 */ /* 0x002ee20000300800 */
[----:B------:R-:W-:-:S05]  /*103000*/  IADD3 R8, P2, R21, R0, RZ ;  /* 0x0000000015087210 */ /* 0x000fca0007f5e0ff */
[----:B---3--:R-:W-:-:S05]  /*103010*/  IMAD.X R9, R2, 0x1, R23, P2 ;  /* 0x0000000102097824 */ /* 0x008fca00010e0617 */
[----:B------:R1:W-:Y:S04]  /*103020*/  STL.64 [R1+0x1b30], R8 ;  /* 0x001b300801007387 */ /* 0x0003e80000100a00 */
[----:B-1----:R-:W3:Y:S01]  /*103030*/  LDL.LU.64 R8, [R1+0x5758] ;  /* 0x0057580001087983 */ /* 0x002ee20000300a00 */
[C---:B------:R-:W-:Y:S02]  /*103040*/  IADD3 R24, P3, R21.reuse, R5, RZ ;  /* 0x0000000515187210 */ /* 0x040fe40007f7e0ff */
[----:B------:R-:W-:-:S03]  /*103050*/  IADD3 R4, P1, R21, R7, RZ ;  /* 0x0000000715047210 */ /* 0x000fc60007f3e0ff */
[C---:B--2---:R-:W-:Y:S01]  /*103060*/  IMAD.X R25, R2.reuse, 0x1, R6, P3 ;  /* 0x0000000102197824 */ /* 0x044fe200018e0606 */
[----:B---3--:R-:W-:Y:S01]  /*103070*/  IADD3 R10, P2, R21, R9, RZ ;  /* 0x00000009150a7210 */ /* 0x008fe20007f5e0ff */
[----:B------:R-:W-:-:S04]  /*103080*/  IMAD.X R5, R2, 0x1, R8, P1 ;  /* 0x0000000102057824 */ /* 0x000fc800008e0608 */
[----:B------:R1:W-:Y:S04]  /*103090*/  STL [R1+0x1b18], R10 ;  /* 0x001b180a01007387 */ /* 0x0003e80000100800 */
[----:B-1----:R-:W2:Y:S04]  /*1030a0*/  LDL.LU.64 R10, [R1+0x5750] ;  /* 0x00575000010a7983 */ /* 0x002ea80000300a00 */
[----:B------:R-:W-:Y:S04]  /*1030b0*/  STL [R1+0x5728], R9 ;  /* 0x0057280901007387 */ /* 0x000fe80000100800 */
[----:B------:R-:W-:Y:S04]  /*1030c0*/  STL.64 [R1+0x5730], R6 ;  /* 0x0057300601007387 */ /* 0x000fe80000100a00 */
[----:B------:R-:W-:Y:S04]  /*1030d0*/  STL.64 [R1+0x1b28], R24 ;  /* 0x001b281801007387 */ /* 0x000fe80000100a00 */
[----:B------:R1:W-:Y:S04]  /*1030e0*/  STL.64 [R1+0x1b20], R4 ;  /* 0x001b200401007387 */ /* 0x0003e80000100a00 */
[----:B-1----:R-:W3:Y:S04]  /*1030f0*/  LDL.LU.64 R4, [R1+0x5748] ;  /* 0x0057480001047983 */ /* 0x002ee80000300a00 */
[----:B----4-:R1:W-:Y:S04]  /*103100*/  STL.64 [R1+0x5720], R16 ;  /* 0x0057201001007387 */ /* 0x0103e80000100a00 */
[----:B-1----:R0:W4:Y:S01]  /*103110*/  LDL.64 R16, [R1+0x1b18] ;  /* 0x001b180001107983 */ /* 0x0021220000100a00 */
[----:B------:R-:W-:-:S02]  /*103120*/  IADD3 R6, P1, R21, R12, RZ ;  /* 0x0000000c15067210 */ /* 0x000fc40007f3e0ff */
[----:B--2---:R-:W-:Y:S02]  /*103130*/  IADD3 R24, P3, R21, R11, RZ ;  /* 0x0000000b15187210 */ /* 0x004fe40007f7e0ff */
[----:B------:R-:W2:Y:S03]  /*103140*/  LDL R21, [R1+0xc8] ;  /* 0x0000c80001157983 */ /* 0x000ea60000100800 */
[C---:B------:R-:W-:Y:S02]  /*103150*/  IMAD.X R25, R2.reuse, 0x1, R13, P3 ;  /* 0x0000000102197824 */ /* 0x040fe400018e060d */
[----:B----4-:R-:W-:-:S05]  /*103160*/  IMAD.X R17, R2, 0x1, R10, P2 ;  /* 0x0000000102117824 */ /* 0x010fca00010e060a */
[----:B------:R-:W-:Y:S04]  /*103170*/  STL [R1+0x1b1c], R17 ;  /* 0x001b1c1101007387 */ /* 0x000fe80000100800 */
[----:B------:R1:W-:Y:S04]  /*103180*/  STL.64 [R1+0x1b10], R24 ;  /* 0x001b101801007387 */ /* 0x0003e80000100a00 */
[----:B-1----:R-:W4:Y:S01]  /*103190*/  LDL.LU.64 R24, [R1+0x5740] ;  /* 0x0057400001187983 */ /* 0x002f220000300a00 */
[----:B------:R-:W-:Y:S02]  /*1031a0*/  SHF.R.S32.HI R9, RZ, 0x1f, R20 ;  /* 0x0000001fff097819 */ /* 0x000fe40000011414 */
[----:B---3--:R-:W-:-:S03]  /*1031b0*/  IADD3 R16, P2, R20, R4, RZ ;  /* 0x0000000414107210 */ /* 0x008fc60007f5e0ff */
[----:B------:R-:W-:Y:S04]  /*1031c0*/  STL [R1+0xd0], R9 ;  /* 0x0000d00901007387 */ /* 0x000fe80000100800 */
[----:B------:R-:W-:Y:S04]  /*1031d0*/  STL.64 [R1+0x5718], R12 ;  /* 0x0057180c01007387 */ /* 0x000fe80000100a00 */
[----:B----4-:R-:W-:Y:S04]  /*1031e0*/  STL.64 [R1+0x5710], R24 ;  /* 0x0057101801007387 */ /* 0x010fe80000100a00 */
[----:B------:R-:W3:Y:S01]  /*1031f0*/  LDL.LU R20, [R1+0xc4] ;  /* 0x0000c40001147983 */ /* 0x000ee20000300800 */
[----:B------:R-:W-:-:S02]  /*103200*/  IMAD.X R7, R2, 0x1, R14, P1 ;  /* 0x0000000102077824 */ /* 0x000fc400008e060e */
[----:B------:R-:W-:Y:S01]  /*103210*/  IMAD.X R17, R9, 0x1, R18, P2 ;  /* 0x0000000109117824 */ /* 0x000fe200010e0612 */
[----:B---3--:R1:W-:Y:S04]  /*103220*/  STL [R1+0x5708], R20 ;  /* 0x0057081401007387 */ /* 0x0083e80000100800 */
[----:B-1----:R-:W3:Y:S04]  /*103230*/  LDL.LU R20, [R1+0xcc] ;  /* 0x0000cc0001147983 */ /* 0x002ee80000300800 */
[----:B------:R-:W4:Y:S04]  /*103240*/  LDL.LU R2, [R1+0x5738] ;  /* 0x0057380001027983 */ /* 0x000f280000300800 */
[----:B------:R1:W-:Y:S04]  /*103250*/  STL.64 [R1+0x1b00], R6 ;  /* 0x001b000601007387 */ /* 0x0003e80000100a00 */
[----:B-1----:R-:W2:Y:S04]  /*103260*/  LDL.LU.64 R6, [R1+0x5730] ;  /* 0x0057300001067983 */ /* 0x002ea80000300a00 */
[----:B------:R-:W2:Y:S04]  /*103270*/  LDL.LU R9, [R1+0x5728] ;  /* 0x0057280001097983 */ /* 0x000ea80000300800 */
[----:B------:R3:W-:Y:S04]  /*103280*/  STL.64 [R1+0x1af8], R16 ;  /* 0x001af81001007387 */ /* 0x0007e80000100a00 */
[----:B------:R1:W-:Y:S01]  /*103290*/  STL [R1+0x570c], R5 ;  /* 0x00570c0501007387 */ /* 0x0003e20000100800 */
[----:B---3--:R-:W-:-:S03]  /*1032a0*/  IADD3 R16, P2, R20, R5, RZ ;  /* 0x0000000514107210 */ /* 0x008fc60007f5e0ff */
[----:B-1----:R-:W4:Y:S01]  /*1032b0*/  LDL.LU R5, [R1+0xd0] ;  /* 0x0000d00001057983 */ /* 0x002f220000300800 */
[C---:B------:R-:W-:Y:S02]  /*1032c0*/  IADD3 R12, P3, R20.reuse, R3, RZ ;  /* 0x00000003140c7210 */ /* 0x040fe40007f7e0ff */
[----:B------:R-:W-:-:S03]  /*1032d0*/  IADD3 R24, P1, R20, R0, RZ ;  /* 0x0000000014187210 */ /* 0x000fc60007f3e0ff */
[C---:B----4-:R-:W-:Y:S02]  /*1032e0*/  IMAD.X R13, R5.reuse, 0x1, R2, P3 ;  /* 0x00000001050d7824 */ /* 0x050fe400018e0602 */
[----:B------:R-:W-:-:S03]  /*1032f0*/  IMAD.X R25, R5, 0x1, R23, P1 ;  /* 0x0000000105197824 */ /* 0x000fc600008e0617 */
[----:B------:R1:W-:Y:S01]  /*103300*/  STL.64 [R1+0x1af0], R12 ;  /* 0x001af00c01007387 */ /* 0x0003e20000100a00 */
[----:B--2---:R-:W-:-:S03]  /*103310*/  IMAD.X R17, R5, 0x1, R6, P2 ;  /* 0x0000000105117824 */ /* 0x004fc600010e0606 */
[----:B------:R2:W-:Y:S01]  /*103320*/  STL.64 [R1+0x1ad8], R24 ;  /* 0x001ad81801007387 */ /* 0x0005e20000100a00 */
[----:B-1----:R-:W-:-:S03]  /*103330*/  IADD3 R12, P3, R20, R7, RZ ;  /* 0x00000007140c7210 */ /* 0x002fc60007f7e0ff */
[----:B------:R1:W-:Y:S02]  /*103340*/  STL.64 [R1+0x1ad0], R16 ;  /* 0x001ad01001007387 */ /* 0x0003e40000100a00 */
[C---:B------:R-:W-:Y:S01]  /*103350*/  IMAD.X R13, R5.reuse, 0x1, R8, P3 ;  /* 0x00000001050d7824 */ /* 0x040fe200018e0608 */
[C---:B--2---:R-:W-:Y:S01]  /*103360*/  IADD3 R24, P1, R20.reuse, R9, RZ ;  /* 0x0000000914187210 */ /* 0x044fe20007f3e0ff */
[----:B-1----:R-:W2:Y:S04]  /*103370*/  LDL.LU.64 R16, [R1+0x5720] ;  /* 0x0057200001107983 */ /* 0x002ea80000300a00 */
[----:B------:R-:W-:Y:S01]  /*103380*/  IMAD.X R25, R5, 0x1, R10, P1 ;  /* 0x0000000105197824 */ /* 0x000fe200008e060a */
[----:B------:R-:W-:Y:S04]  /*103390*/  STL.64 [R1+0x5700], R6 ;  /* 0x0057000601007387 */ /* 0x000fe80000100a00 */
[----:B------:R1:W-:Y:S04]  /*1033a0*/  STL.64 [R1+0x1ac8], R12 ;  /* 0x001ac80c01007387 */ /* 0x0003e80000100a00 */
[----:B-1----:R-:W3:Y:S04]  /*1033b0*/  LDL.LU.64 R12, [R1+0x5718] ;  /* 0x00571800010c7983 */ /* 0x002ee80000300a00 */
[----:B------:R-:W-:Y:S04]  /*1033c0*/  STL.64 [R1+0x56f0], R8 ;  /* 0x0056f00801007387 */ /* 0x000fe80000100a00 */
[----:B------:R1:W-:Y:S04]  /*1033d0*/  STL.64 [R1+0x1ac0], R24 ;  /* 0x001ac01801007387 */ /* 0x0003e80000100a00 */
[----:B-1----:R-:W4:Y:S01]  /*1033e0*/  LDL.LU.64 R24, [R1+0x5710] ;  /* 0x0057100001187983 */ /* 0x002f220000300a00 */
[----:B------:R-:W-:-:S03]  /*1033f0*/  IADD3 R6, P2, R20, R11, RZ ;  /* 0x0000000b14067210 */ /* 0x000fc60007f5e0ff */
[----:B------:R1:W-:Y:S02]  /*103400*/  STL.64 [R1+0x56e0], R10 ;  /* 0x0056e00a01007387 */ /* 0x0003e40000100a00 */
[----:B-1----:R-:W-:Y:S02]  /*103410*/  IADD3 R10, P1, R21, R4, RZ ;  /* 0x00000004150a7210 */ /* 0x002fe40007f3e0ff */
[----:B---3--:R-:W-:Y:S02]  /*103420*/  IADD3 R8, P3, R20, R12, RZ ;  /* 0x0000000c14087210 */ /* 0x008fe40007f7e0ff */
[----:B------:R-:W-:Y:S01]  /*103430*/  SHF.R.S32.HI R20, RZ, 0x1f, R21 ;  /* 0x0000001fff147819 */ /* 0x000fe20000011415 */
[----:B------:R-:W-:-:S04]  /*103440*/  IMAD.X R7, R5, 0x1, R13, P2 ;  /* 0x0000000105077824 */ /* 0x000fc800010e060d */
[----:B------:R-:W-:Y:S04]  /*103450*/  STL [R1+0xcc], R20 ;  /* 0x0000cc1401007387 */ /* 0x000fe80000100800 */
[----:B----4-:R-:W-:Y:S04]  /*103460*/  STL.64 [R1+0x56e8], R24 ;  /* 0x0056e81801007387 */ /* 0x010fe80000100a00 */
[----:B------:R-:W-:Y:S04]  /*103470*/  STL [R1+0x56f8], R25 ;  /* 0x0056f81901007387 */ /* 0x000fe80000100800 */
[----:B------:R-:W-:Y:S04]  /*103480*/  STL.64 [R1+0x56d8], R12 ;  /* 0x0056d80c01007387 */ /* 0x000fe80000100a00 */
[----:B------:R-:W-:Y:S04]  /*103490*/  STL.64 [R1+0x1ab8], R6 ;  /* 0x001ab80601007387 */ /* 0x000fe80000100a00 */
[----:B------:R-:W3:Y:S01]  /*1034a0*/  LDL.LU R21, [R1+0xc0] ;  /* 0x0000c00001157983 */ /* 0x000ee20000300800 */
[----:B------:R-:W-:-:S02]  /*1034b0*/  IMAD.X R9, R5, 0x1, R14, P3 ;  /* 0x0000000105097824 */ /* 0x000fc400018e060e */
[----:B------:R-:W-:Y:S01]  /*1034c0*/  IMAD.X R11, R20, 0x1, R18, P1 ;  /* 0x00000001140b7824 */ /* 0x000fe200008e0612 */
[----:B---3--:R1:W-:Y:S04]  /*1034d0*/  STL [R1+0x56d0], R21 ;  /* 0x0056d01501007387 */ /* 0x0083e80000100800 */
[----:B-1----:R-:W3:Y:S04]  /*1034e0*/  LDL.LU R21, [R1+0xc8] ;  /* 0x0000c80001157983 */ /* 0x002ee80000300800 */
[----:B------:R-:W4:Y:S04]  /*1034f0*/  LDL.LU R5, [R1+0x570c] ;  /* 0x00570c0001057983 */ /* 0x000f280000300800 */
[----:B------:R-:W-:Y:S04]  /*103500*/  STL.64 [R1+0x1aa8], R8 ;  /* 0x001aa80801007387 */ /* 0x000fe80000100a00 */
[----:B------:R-:W4:Y:S04]  /*103510*/  LDL.LU R20, [R1+0x5708] ;  /* 0x0057080001147983 */ /* 0x000f280000300800 */
[----:B--2---:R1:W-:Y:S04]  /*103520*/  STL [R1+0x56d4], R17 ;  /* 0x0056d41101007387 */ /* 0x0043e80000100800 */
[----:B------:R-:W-:Y:S04]  /*103530*/  STL.64 [R1+0x1aa0], R10 ;  /* 0x001aa00a01007387 */ /* 0x000fe80000100a00 */
[----:B-1----:R-:W2:Y:S01]  /*103540*/  LDL.LU R17, [R1+0xcc] ;  /* 0x0000cc0001117983 */ /* 0x002ea20000300800 */
[----:B---3--:R-:W-:-:S05]  /*103550*/  IADD3 R6, P2, R21, R3, RZ ;  /* 0x0000000315067210 */ /* 0x008fca0007f5e0ff */
[----:B--2---:R-:W-:-:S05]  /*103560*/  IMAD.X R7, R17, 0x1, R2, P2 ;  /* 0x0000000111077824 */ /* 0x004fca00010e0602 */
[----:B------:R1:W-:Y:S04]  /*103570*/  STL.64 [R1+0x1a98], R6 ;  /* 0x001a980601007387 */ /* 0x0003e80000100a00 */
[----:B-1----:R-:W2:Y:S01]  /*103580*/  LDL.LU.64 R6, [R1+0x5700] ;  /* 0x0057000001067983 */ /* 0x002ea20000300a00 */
[----:B------:R-:W-:-:S05]  /*103590*/  IADD3 R8, P3, R21, R0, RZ ;  /* 0x0000000015087210 */ /* 0x000fca0007f7e0ff */
[----:B------:R-:W-:Y:S01]  /*1035a0*/  IMAD.X R9, R17, 0x1, R23, P3 ;  /* 0x0000000111097824 */ /* 0x000fe200018e0617 */
[----:B--2---:R-:W-:-:S05]  /*1035b0*/  IADD3 R24, P2, R21, R7, RZ ;  /* 0x0000000715187210 */ /* 0x004fca0007f5e0ff */
[----:B------:R-:W-:Y:S04]  /*1035c0*/  STL [R1+0x1a70], R24 ;  /* 0x001a701801007387 */ /* 0x000fe80000100800 */
[----:B------:R0:W2:Y:S04]  /*1035d0*/  LDL.LU R25, [R1+0x56f8] ;  /* 0x0056f80001197983 */ /* 0x0000a80000300800 */
[----:B------:R1:W-:Y:S04]  /*1035e0*/  STL.64 [R1+0x1a80], R8 ;  /* 0x001a800801007387 */ /* 0x0003e80000100a00 */
[----:B-1----:R-:W3:Y:S01]  /*1035f0*/  LDL.LU.64 R8, [R1+0x56f0] ;  /* 0x0056f00001087983 */ /* 0x002ee20000300a00 */
[----:B----4-:R-:W-:-:S02]  /*103600*/  IADD3 R10, P1, R21, R5, RZ ;  /* 0x00000005150a7210 */ /* 0x010fc40007f3e0ff */
[----:B---3--:R-:W-:-:S05]  /*103610*/  IADD3 R24, P3, R21, R9, RZ ;  /* 0x0000000915187210 */ /* 0x008fca0007f7e0ff */
[----:B------:R2:W-:Y:S04]  /*103620*/  STL [R1+0x1a68], R24 ;  /* 0x001a681801007387 */ /* 0x0005e80000100800 */
[----:B--2---:R-:W2:Y:S01]  /*103630*/  LDL.LU.64 R24, [R1+0x56e8] ;  /* 0x0056e80001187983 */ /* 0x004ea20000300a00 */
[----:B------:R-:W-:-:S05]  /*103640*/  IMAD.X R11, R17, 0x1, R6, P1 ;  /* 0x00000001110b7824 */ /* 0x000fca00008e0606 */
[----:B------:R1:W-:Y:S04]  /*103650*/  STL.64 [R1+0x1a78], R10 ;  /* 0x001a780a01007387 */ /* 0x0003e80000100a00 */
[----:B-1----:R-:W3:Y:S04]  /*103660*/  LDL.LU.64 R10, [R1+0x56e0] ;  /* 0x0056e000010a7983 */ /* 0x002ee80000300a00 */
[----:B------:R1:W-:Y:S04]  /*103670*/  STL.64 [R1+0x56c8], R6 ;  /* 0x0056c80601007387 */ /* 0x0003e80000100a00 */
[----:B-1----:R0:W4:Y:S04]  /*103680*/  LDL.64 R6, [R1+0x1a68] ;  /* 0x001a680001067983 */ /* 0x0021280000100a00 */
[----:B--2---:R1:W-:Y:S04]  /*103690*/  STL.64 [R1+0x56b8], R24 ;  /* 0x0056b81801007387 */ /* 0x0043e80000100a00 */
[----:B-1----:R0:W2:Y:S01]  /*1036a0*/  LDL.64 R24, [R1+0x1a70] ;  /* 0x001a700001187983 */ /* 0x0020a20000100a00 */
[----:B---3--:R-:W-:-:S05]  /*1036b0*/  IADD3 R12, P1, R21, R11, RZ ;  /* 0x0000000b150c7210 */ /* 0x008fca0007f3e0ff */
[----:B------:R1:W-:Y:S04]  /*1036c0*/  STL [R1+0x1a60], R12 ;  /* 0x001a600c01007387 */ /* 0x0003e80000100800 */
[----:B-1----:R-:W3:Y:S01]  /*1036d0*/  LDL.LU.64 R12, [R1+0x56d8] ;  /* 0x0056d800010c7983 */ /* 0x002ee20000300a00 */
[C---:B----4-:R-:W-:Y:S02]  /*1036e0*/  IMAD.X R7, R17.reuse, 0x1, R10, P3 ;  /* 0x0000000111077824 */ /* 0x050fe400018e060a */
[----:B--2---:R-:W-:-:S05]  /*1036f0*/  IMAD.X R25, R17, 0x1, R8, P2 ;  /* 0x0000000111197824 */ /* 0x004fca00010e0608 */
[----:B------:R-:W-:Y:S04]  /*103700*/  STL [R1+0x1a74], R25 ;  /* 0x001a741901007387 */ /* 0x000fe80000100800 */
[----:B------:R1:W-:Y:S04]  /*103710*/  STL.64 [R1+0x56c0], R10 ;  /* 0x0056c00a01007387 */ /* 0x0003e80000100a00 */
[----:B-1----:R0:W2:Y:S01]  /*103720*/  LDL.64 R10, [R1+0x1a60] ;  /* 0x001a6000010a7983 */ /* 0x0020a20000100a00 */
[----:B---3--:R-:W-:Y:S02]  /*103730*/  IADD3 R24, P2, R21, R12, RZ ;  /* 0x0000000c15187210 */ /* 0x008fe40007f5e0ff */
[----:B------:R-:W-:Y:S01]  /*103740*/  SHF.R.S32.HI R21, RZ, 0x1f, R20 ;  /* 0x0000001fff157819 */ /* 0x000fe20000011414 */
[----:B------:R1:W-:Y:S02]  /*103750*/  STL [R1+0x1a6c], R7 ;  /* 0x001a6c0701007387 */ /* 0x0003e40000100800 */
[----:B------:R-:W-:-:S02]  /*103760*/  IMAD.X R25, R17, 0x1, R14, P2 ;  /* 0x0000000111197824 */ /* 0x000fc400010e060e */
[----:B------:R3:W-:Y:S01]  /*103770*/  STL [R1+0xc8], R21 ;  /* 0x0000c81501007387 */ /* 0x0007e20000100800 */
[----:B--2---:R-:W-:-:S05]  /*103780*/  IMAD.X R11, R17, 0x1, R13, P1 ;  /* 0x00000001110b7824 */ /* 0x004fca00008e060d */
[----:B------:R-:W-:Y:S04]  /*103790*/  STL [R1+0x1a64], R11 ;  /* 0x001a640b01007387 */ /* 0x000fe80000100800 */
[----:B------:R-:W2:Y:S01]  /*1037a0*/  LDL.LU R17, [R1+0x56d4] ;  /* 0x0056d40001117983 */ /* 0x000ea20000300800 */
[----:B------:R-:W-:-:S03]  /*1037b0*/  IADD3 R6, P3, R20, R4, RZ ;  /* 0x0000000414067210 */ /* 0x000fc60007f7e0ff */
[----:B------:R4:W-:Y:S02]  /*1037c0*/  STL.64 [R1+0x56b0], R26 ;  /* 0x0056b01a01007387 */ /* 0x0009e40000100a00 */
[----:B-1----:R-:W-:Y:S02]  /*1037d0*/  IMAD.X R7, R21, 0x1, R18, P3 ;  /* 0x0000000115077824 */ /* 0x002fe400018e0612 */
[----:B------:R-:W-:Y:S04]  /*1037e0*/  STL.64 [R1+0x1a50], R24 ;  /* 0x001a501801007387 */ /* 0x000fe80000100a00 */
[----:B---3--:R-:W3:Y:S04]  /*1037f0*/  LDL.LU R21, [R1+0x56d0] ;  /* 0x0056d00001157983 */ /* 0x008ee80000300800 */
[----:B------:R1:W-:Y:S01]  /*103800*/  STL.64 [R1+0x1a48], R6 ;  /* 0x001a480601007387 */ /* 0x0003e20000100a00 */
[----:B----4-:R-:W-:-:S03]  /*103810*/  IADD3 R26, P3, R20, R5, RZ ;  /* 0x00000005141a7210 */ /* 0x010fc60007f7e0ff */
[----:B-1----:R-:W4:Y:S04]  /*103820*/  LDL.LU.64 R6, [R1+0x56c8] ;  /* 0x0056c80001067983 */ /* 0x002f280000300a00 */
[----:B--2---:R-:W-:Y:S04]  /*103830*/  STL.64 [R1+0x5698], R16 ;  /* 0x0056981001007387 */ /* 0x004fe80000100a00 */
[----:B------:R1:W-:Y:S04]  /*103840*/  STL [R1+0x56a0], R5 ;  /* 0x0056a00501007387 */ /* 0x0003e80000100800 */
[----:B-1----:R-:W2:Y:S01]  /*103850*/  LDL.LU R5, [R1+0xc8] ;  /* 0x0000c80001057983 */ /* 0x002ea20000300800 */
[----:B------:R-:W-:-:S02]  /*103860*/  IADD3 R10, P1, R20, R3, RZ ;  /* 0x00000003140a7210 */ /* 0x000fc40007f3e0ff */
[----:B------:R-:W-:-:S03]  /*103870*/  IADD3 R24, P2, R20, R0, RZ ;  /* 0x0000000014187210 */ /* 0x000fc60007f5e0ff */
[C---:B--2---:R-:W-:Y:S02]  /*103880*/  IMAD.X R11, R5.reuse, 0x1, R2, P1 ;  /* 0x00000001050b7824 */ /* 0x044fe400008e0602 */
[----:B------:R-:W-:-:S03]  /*103890*/  IMAD.X R25, R5, 0x1, R23, P2 ;  /* 0x0000000105197824 */ /* 0x000fc600010e0617 */
[----:B------:R1:W-:Y:S01]  /*1038a0*/  STL.64 [R1+0x1a40], R10 ;  /* 0x001a400a01007387 */ /* 0x0003e20000100a00 */
[C---:B----4-:R-:W-:Y:S01]  /*1038b0*/  IMAD.X R27, R5.reuse, 0x1, R6, P3 ;  /* 0x00000001051b7824 */ /* 0x050fe200018e0606 */
[C---:B------:R-:W-:Y:S02]  /*1038c0*/  IADD3 R16, P1, R20.reuse, R7, RZ ;  /* 0x0000000714107210 */ /* 0x040fe40007f3e0ff */
[----:B-1----:R-:W2:Y:S04]  /*1038d0*/  LDL.LU.64 R10, [R1+0x56c0] ;  /* 0x0056c000010a7983 */ /* 0x002ea80000300a00 */
[----:B------:R1:W-:Y:S04]  /*1038e0*/  STL.64 [R1+0x56a8], R2 ;  /* 0x0056a80201007387 */ /* 0x0003e80000100a00 */
[----:B------:R4:W-:Y:S01]  /*1038f0*/  STL.64 [R1+0x1a30], R24 ;  /* 0x001a301801007387 */ /* 0x0009e20000100a00 */
[----:B------:R-:W-:Y:S01]  /*103900*/  IMAD.X R17, R5, 0x1, R8, P1 ;  /* 0x0000000105117824 */ /* 0x000fe200008e0608 */
[----:B-1----:R-:W-:-:S02]  /*103910*/  IADD3 R2, P2, R20, R9, RZ ;  /* 0x0000000914027210 */ /* 0x002fc40007f5e0ff */
[----:B----4-:R-:W4:Y:S04]  /*103920*/  LDL.LU.64 R24, [R1+0x56b8] ;  /* 0x0056b80001187983 */ /* 0x010f280000300a00 */
[----:B------:R1:W-:Y:S04]  /*103930*/  STL.64 [R1+0x1a28], R26 ;  /* 0x001a281a01007387 */ /* 0x0003e80000100a00 */
[----:B------:R-:W-:Y:S04]  /*103940*/  STL [R1+0x1a18], R2 ;  /* 0x001a180201007387 */ /* 0x000fe80000100800 */
[----:B-1----:R-:W4:Y:S04]  /*103950*/  LDL.LU.64 R26, [R1+0x56b0] ;  /* 0x0056b000011a7983 */ /* 0x002f280000300a00 */
[----:B------:R1:W-:Y:S04]  /*103960*/  STL.64 [R1+0x5690], R8 ;  /* 0x0056900801007387 */ /* 0x0003e80000100a00 */
[----:B-1----:R0:W4:Y:S01]  /*103970*/  LDL.64 R8, [R1+0x1a18] ;  /* 0x001a180001087983 */ /* 0x0021220000100a00 */
[----:B---3--:R-:W-:-:S03]  /*103980*/  SHF.R.S32.HI R3, RZ, 0x1f, R21 ;  /* 0x0000001fff037819 */ /* 0x008fc60000011415 */
[----:B------:R1:W-:Y:S02]  /*103990*/  STL.64 [R1+0x1a20], R16 ;  /* 0x001a201001007387 */ /* 0x0003e40000100a00 */
[C---:B-1----:R-:W-:Y:S02]  /*1039a0*/  IADD3 R16, P1, R20.reuse, R12, RZ ;  /* 0x0000000c14107210 */ /* 0x042fe40007f3e0ff */
[----:B--2---:R-:W-:Y:S01]  /*1039b0*/  IADD3 R2, P3, R20, R11, RZ ;  /* 0x0000000b14027210 */ /* 0x004fe20007f7e0ff */
[----:B----4-:R-:W-:-:S05]  /*1039c0*/  IMAD.X R9, R5, 0x1, R10, P2 ;  /* 0x0000000105097824 */ /* 0x010fca00010e060a */
[----:B------:R-:W-:Y:S04]  /*1039d0*/  STL [R1+0x1a1c], R9 ;  /* 0x001a1c0901007387 */ /* 0x000fe80000100800 */
[----:B------:R1:W-:Y:S02]  /*1039e0*/  STL [R1+0xc4], R3 ;  /* 0x0000c40301007387 */ /* 0x0003e40000100800 */
[----:B-1----:R-:W-:-:S05]  /*1039f0*/  IMAD.X R3, R5, 0x1, R13, P3 ;  /* 0x0000000105037824 */ /* 0x002fca00018e060d */
[----:B------:R1:W-:Y:S04]  /*103a00*/  STL.64 [R1+0x1a10], R2 ;  /* 0x001a100201007387 */ /* 0x0003e80000100a00 */
[----:B-1----:R-:W2:Y:S04]  /*103a10*/  LDL.LU.64 R2, [R1+0x56a8] ;  /* 0x0056a80001027983 */ /* 0x002ea80000300a00 */
[----:B------:R-:W-:Y:S04]  /*103a20*/  STL.64 [R1+0x5688], R12 ;  /* 0x0056880c01007387 */ /* 0x000fe80000100a00 */
[----:B------:R-:W3:Y:S01]  /*103a30*/  LDL.LU R20, [R1+0xb8] ;  /* 0x0000b80001147983 */ /* 0x000ee20000300800 */
[----:B------:R-:W-:-:S03]  /*103a40*/  IMAD.X R17, R5, 0x1, R14, P1 ;  /* 0x0000000105117824 */ /* 0x000fc600008e060e */
[----:B---3--:R1:W-:Y:S04]  /*103a50*/  STL [R1+0x5670], R20 ;  /* 0x0056701401007387 */ /* 0x0083e80000100800 */
[----:B-1----:R-:W3:Y:S04]  /*103a60*/  LDL.LU R20, [R1+0xc4] ;  /* 0x0000c40001147983 */ /* 0x002ee80000300800 */
[----:B------:R-:W4:Y:S04]  /*103a70*/  LDL.LU R5, [R1+0x56a0] ;  /* 0x0056a00001057983 */ /* 0x000f280000300800 */
[----:B------:R1:W-:Y:S04]  /*103a80*/  STL.64 [R1+0x1a00], R16 ;  /* 0x001a001001007387 */ /* 0x0003e80000100a00 */
[----:B-1----:R-:W2:Y:S01]  /*103a90*/  LDL.LU.64 R16, [R1+0x5698] ;  /* 0x0056980001107983 */ /* 0x002ea20000300a00 */
[----:B------:R-:W-:-:S05]  /*103aa0*/  IADD3 R8, P2, R21, R4, RZ ;  /* 0x0000000415087210 */ /* 0x000fca0007f5e0ff */
[----:B---3--:R-:W-:Y:S01]  /*103ab0*/  IMAD.X R9, R20, 0x1, R18, P2 ;  /* 0x0000000114097824 */ /* 0x008fe200010e0612 */
[----:B--2---:R1:W-:Y:S04]  /*103ac0*/  STL.64 [R1+0x5678], R16 ;  /* 0x0056781001007387 */ /* 0x0043e80000100a00 */
[----:B------:R2:W-:Y:S01]  /*103ad0*/  STL.64 [R1+0x19f8], R8 ;  /* 0x0019f80801007387 */ /* 0x0005e20000100a00 */
[----:B-1----:R-:W-:-:S05]  /*103ae0*/  IADD3 R16, P1, R21, R0, RZ ;  /* 0x0000000015107210 */ /* 0x002fca0007f3e0ff */
[----:B------:R1:W-:Y:S04]  /*103af0*/  STL [R1+0x19d8], R16 ;  /* 0x0019d81001007387 */ /* 0x0003e80000100800 */
[----:B--2---:R-:W2:Y:S04]  /*103b00*/  LDL.LU.64 R8, [R1+0x5690] ;  /* 0x0056900001087983 */ /* 0x004ea80000300a00 */
[----:B----4-:R3:W-:Y:S01]  /*103b10*/  STL.64 [R1+0x5680], R4 ;  /* 0x0056800401007387 */ /* 0x0107e20000100a00 */
[----:B-1----:R-:W-:-:S03]  /*103b20*/  IADD3 R16, P2, R21, R5, RZ ;  /* 0x0000000515107210 */ /* 0x002fc60007f5e0ff */
[----:B---3--:R0:W3:Y:S01]  /*103b30*/  LDL.64 R4, [R1+0x19d8] ;  /* 0x0019d80001047983 */ /* 0x0080e20000100a00 */
[----:B------:R-:W-:-:S05]  /*103b40*/  IADD3 R12, P3, R21, R3, RZ ;  /* 0x00000003150c7210 */ /* 0x000fca0007f7e0ff */
[----:B------:R-:W-:-:S05]  /*103b50*/  IMAD.X R13, R20, 0x1, R2, P3 ;  /* 0x00000001140d7824 */ /* 0x000fca00018e0602 */
[----:B------:R1:W-:Y:S01]  /*103b60*/  STL.64 [R1+0x19f0], R12 ;  /* 0x0019f00c01007387 */ /* 0x0003e20000100a00 */
[----:B------:R-:W-:Y:S01]  /*103b70*/  IMAD.X R17, R20, 0x1, R6, P2 ;  /* 0x0000000114117824 */ /* 0x000fe200010e0606 */
[----:B-1----:R-:W-:-:S05]  /*103b80*/  IADD3 R12, P3, R21, R7, RZ ;  /* 0x00000007150c7210 */ /* 0x002fca0007f7e0ff */
[C---:B--2---:R-:W-:Y:S02]  /*103b90*/  IMAD.X R13, R20.reuse, 0x1, R8, P3 ;  /* 0x00000001140d7824 */ /* 0x044fe400018e0608 */
[----:B---3--:R-:W-:-:S05]  /*103ba0*/  IMAD.X R5, R20, 0x1, R23, P1 ;  /* 0x0000000114057824 */ /* 0x008fca00008e0617 */
[----:B------:R-:W-:Y:S04]  /*103bb0*/  STL [R1+0x19dc], R5 ;  /* 0x0019dc0501007387 */ /* 0x000fe80000100800 */
[----:B------:R-:W-:Y:S04]  /*103bc0*/  STL.64 [R1+0x19d0], R16 ;  /* 0x0019d01001007387 */ /* 0x000fe80000100a00 */
[----:B------:R1:W-:Y:S04]  /*103bd0*/  STL.64 [R1+0x19c8], R12 ;  /* 0x0019c80c01007387 */ /* 0x0003e80000100a00 */
[----:B-1----:R-:W2:Y:S01]  /*103be0*/  LDL.LU.64 R12, [R1+0x5688] ;  /* 0x00568800010c7983 */ /* 0x002ea20000300a00 */
[----:B------:R-:W-:-:S02]  /*103bf0*/  IADD3 R4, P1, R21, R9, RZ ;  /* 0x0000000915047210 */ /* 0x000fc40007f3e0ff */
[----:B------:R-:W-:-:S03]  /*103c00*/  IADD3 R16, P2, R21, R11, RZ ;  /* 0x0000000b15107210 */ /* 0x000fc60007f5e0ff */
[C---:B------:R-:W-:Y:S01]  /*103c10*/  IMAD.X R5, R20.reuse, 0x1, R10, P1 ;  /* 0x0000000114057824 */ /* 0x040fe200008e060a */
[----:B------:R1:W-:Y:S04]  /*103c20*/  STL.64 [R1+0x5668], R8 ;  /* 0x0056680801007387 */ /* 0x0003e80000100a00 */
[----:B-1----:R-:W3:Y:S04]  /*103c30*/  LDL R9, [R1+0xbc] ;  /* 0x0000bc0001097983 */ /* 0x002ee80000100800 */
[----:B------:R1:W-:Y:S04]  /*103c40*/  STL.64 [R1+0x19c0], R4 ;  /* 0x0019c00401007387 */ /* 0x0003e80000100a00 */
[----:B-1----:R-:W4:Y:S04]  /*103c50*/  LDL.LU.64 R4, [R1+0x5680] ;  /* 0x0056800001047983 */ /* 0x002f280000300a00 */
[----:B------:R-:W-:Y:S01]  /*103c60*/  STL.64 [R1+0x5660], R10 ;  /* 0x0056600a01007387 */ /* 0x000fe20000100a00 */
[----:B--2---:R-:W-:-:S05]  /*103c70*/  IMAD.X R17, R20, 0x1, R13, P2 ;  /* 0x0000000114117824 */ /* 0x004fca00010e060d */
[----:B------:R1:W-:Y:S04]  /*103c80*/  STL.64 [R1+0x19b8], R16 ;  /* 0x0019b81001007387 */ /* 0x0003e80000100a00 */
[----:B-1----:R-:W2:Y:S01]  /*103c90*/  LDL.LU.64 R16, [R1+0x5678] ;  /* 0x0056780001107983 */ /* 0x002ea20000300a00 */
[----:B------:R-:W-:Y:S02]  /*103ca0*/  IADD3 R8, P3, R21, R12, RZ ;  /* 0x0000000c15087210 */ /* 0x000fe40007f7e0ff */
[----:B---3--:R-:W-:Y:S01]  /*103cb0*/  SHF.R.S32.HI R21, RZ, 0x1f, R9 ;  /* 0x0000001fff157819 */ /* 0x008fe20000011409 */
[----:B------:R1:W-:Y:S02]  /*103cc0*/  STL.64 [R1+0x5658], R12 ;  /* 0x0056580c01007387 */ /* 0x0003e40000100a00 */
[----:B-1----:R-:W-:-:S02]  /*103cd0*/  IADD3 R12, P2, R9, R3, RZ ;  /* 0x00000003090c7210 */ /* 0x002fc40007f5e0ff */
[----:B----4-:R-:W-:Y:S01]  /*103ce0*/  IADD3 R10, P1, R9, R4, RZ ;  /* 0x00000004090a7210 */ /* 0x010fe20007f3e0ff */
[----:B------:R-:W-:Y:S02]  /*103cf0*/  IMAD.X R9, R20, 0x1, R14, P3 ;  /* 0x0000000114097824 */ /* 0x000fe400018e060e */
[----:B------:R-:W3:Y:S04]  /*103d00*/  LDL.LU R20, [R1+0x5670] ;  /* 0x0056700001147983 */ /* 0x000ee80000300800 */
[----:B--2---:R1:W-:Y:S04]  /*103d10*/  STL.64 [R1+0x5650], R16 ;  /* 0x0056501001007387 */ /* 0x0043e80000100a00 */
[----:B------:R2:W-:Y:S04]  /*103d20*/  STL.64 [R1+0x19a8], R8 ;  /* 0x0019a80801007387 */ /* 0x0005e80000100a00 */
[----:B-1----:R-:W2:Y:S01]  /*103d30*/  LDL.LU R16, [R1+0xbc] ;  /* 0x0000bc0001107983 */ /* 0x002ea20000300800 */
[----:B------:R-:W-:-:S02]  /*103d40*/  IMAD.X R11, R21, 0x1, R18, P1 ;  /* 0x00000001150b7824 */ /* 0x000fc400008e0612 */
[----:B------:R-:W-:-:S03]  /*103d50*/  IMAD.X R13, R21, 0x1, R2, P2 ;  /* 0x00000001150d7824 */ /* 0x000fc600010e0602 */
[----:B------:R-:W-:Y:S04]  /*103d60*/  STL.64 [R1+0x19a0], R10 ;  /* 0x0019a00a01007387 */ /* 0x000fe80000100a00 */
[----:B------:R-:W-:Y:S01]  /*103d70*/  STL.64 [R1+0x1998], R12 ;  /* 0x0019980c01007387 */ /* 0x000fe20000100a00 */
[----:B--2---:R-:W-:-:S05]  /*103d80*/  IADD3 R8, P3, R16, R0, RZ ;  /* 0x0000000010087210 */ /* 0x004fca0007f7e0ff */
[----:B------:R-:W-:-:S05]  /*103d90*/  IMAD.X R9, R21, 0x1, R23, P3 ;  /* 0x0000000115097824 */ /* 0x000fca00018e0617 */
[----:B------:R1:W-:Y:S04]  /*103da0*/  STL.64 [R1+0x1980], R8 ;  /* 0x0019800801007387 */ /* 0x0003e80000100a00 */
[----:B-1----:R-:W2:Y:S01]  /*103db0*/  LDL.LU.64 R8, [R1+0x5668] ;  /* 0x0056680001087983 */ /* 0x002ea20000300a00 */
[C---:B------:R-:W-:Y:S02]  /*103dc0*/  IADD3 R10, P1, R16.reuse, R5, RZ ;  /* 0x00000005100a7210 */ /* 0x040fe40007f3e0ff */
[----:B------:R-:W-:-:S03]  /*103dd0*/  IADD3 R12, P2, R16, R7, RZ ;  /* 0x00000007100c7210 */ /* 0x000fc60007f5e0ff */
[C---:B------:R-:W-:Y:S01]  /*103de0*/  IMAD.X R11, R21.reuse, 0x1, R6, P1 ;  /* 0x00000001150b7824 */ /* 0x040fe200008e0606 */
[----:B------:R-:W-:Y:S04]  /*103df0*/  STL.64 [R1+0x5648], R24 ;  /* 0x0056481801007387 */ /* 0x000fe80000100a00 */
[----:B------:R1:W-:Y:S04]  /*103e00*/  STL.64 [R1+0x1978], R10 ;  /* 0x0019780a01007387 */ /* 0x0003e80000100a00 */
[----:B-1----:R-:W4:Y:S04]  /*103e10*/  LDL.LU.64 R10, [R1+0x5660] ;  /* 0x00566000010a7983 */ /* 0x002f280000300a00 */
[----:B------:R-:W-:Y:S01]  /*103e20*/  STL.64 [R1+0x5638], R6 ;  /* 0x0056380601007387 */ /* 0x000fe20000100a00 */
[----:B--2---:R-:W-:-:S05]  /*103e30*/  IMAD.X R13, R21, 0x1, R8, P2 ;  /* 0x00000001150d7824 */ /* 0x004fca00010e0608 */
[----:B------:R1:W-:Y:S04]  /*103e40*/  STL.64 [R1+0x1970], R12 ;  /* 0x0019700c01007387 */ /* 0x0003e80000100a00 */
[----:B-1----:R-:W2:Y:S01]  /*103e50*/  LDL.LU.64 R12, [R1+0x5658] ;  /* 0x00565800010c7983 */ /* 0x002ea20000300a00 */
[C---:B------:R-:W-:Y:S02]  /*103e60*/  IADD3 R24, P3, R16.reuse, R9, RZ ;  /* 0x0000000910187210 */ /* 0x040fe40007f7e0ff */
[C---:B----4-:R-:W-:Y:S01]  /*103e70*/  IADD3 R6, P1, R16.reuse, R11, RZ ;  /* 0x0000000b10067210 */ /* 0x050fe20007f3e0ff */
[----:B------:R-:W-:Y:S04]  /*103e80*/  STL.64 [R1+0x5630], R8 ;  /* 0x0056300801007387 */ /* 0x000fe80000100a00 */
[----:B------:R-:W-:Y:S01]  /*103e90*/  STL [R1+0x5640], R9 ;  /* 0x0056400901007387 */ /* 0x000fe20000100800 */
[----:B--2---:R-:W-:-:S05]  /*103ea0*/  IADD3 R16, P2, R16, R12, RZ ;  /* 0x0000000c10107210 */ /* 0x004fca0007f5e0ff */
[----:B------:R1:W-:Y:S04]  /*103eb0*/  STL [R1+0x1950], R16 ;  /* 0x0019501001007387 */ /* 0x0003e80000100800 */
[----:B-1----:R-:W2:Y:S01]  /*103ec0*/  LDL.LU.64 R16, [R1+0x5650] ;  /* 0x0056500001107983 */ /* 0x002ea20000300a00 */
[C---:B------:R-:W-:Y:S01]  /*103ed0*/  IMAD.X R25, R21.reuse, 0x1, R10, P3 ;  /* 0x0000000115197824 */ /* 0x040fe200018e060a */
[----:B---3--:R-:W-:Y:S01]  /*103ee0*/  SHF.R.S32.HI R8, RZ, 0x1f, R20 ;  /* 0x0000001fff087819 */ /* 0x008fe20000011414 */
[----:B------:R-:W-:-:S03]  /*103ef0*/  IMAD.X R7, R21, 0x1, R13, P1 ;  /* 0x0000000115077824 */ /* 0x000fc600008e060d */
[----:B------:R-:W-:Y:S04]  /*103f00*/  STL.64 [R1+0x1968], R24 ;  /* 0x0019681801007387 */ /* 0x000fe80000100a00 */
[----:B------:R-:W-:Y:S04]  /*103f10*/  STL [R1+0xbc], R8 ;  /* 0x0000bc0801007387 */ /* 0x000fe80000100800 */
[----:B------:R-:W-:Y:S04]  /*103f20*/  STL.64 [R1+0x1960], R6 ;  /* 0x0019600601007387 */ /* 0x000fe80000100a00 */
[----:B--2---:R1:W-:Y:S04]  /*103f30*/  STL.64 [R1+0x5628], R16 ;  /* 0x0056281001007387 */ /* 0x0043e80000100a00 */
[----:B-1----:R0:W2:Y:S01]  /*103f40*/  LDL.64 R16, [R1+0x1950] ;  /* 0x0019500001107983 */ /* 0x0020a20000100a00 */
[----:B------:R-:W-:-:S05]  /*103f50*/  IADD3 R24, P3, R20, R4, RZ ;  /* 0x0000000414187210 */ /* 0x000fca0007f7e0ff */
[----:B------:R-:W-:Y:S01]  /*103f60*/  IMAD.X R25, R8, 0x1, R18, P3 ;  /* 0x0000000108197824 */ /* 0x000fe200018e0612 */
[----:B------:R-:W-:Y:S01]  /*103f70*/  IADD3 R8, P3, R20, R5, RZ ;  /* 0x0000000514087210 */ /* 0x000fe20007f7e0ff */
[----:B--2---:R-:W-:-:S05]  /*103f80*/  IMAD.X R17, R21, 0x1, R14, P2 ;  /* 0x0000000115117824 */ /* 0x004fca00010e060e */
[----:B------:R-:W-:Y:S04]  /*103f90*/  STL [R1+0x1954], R17 ;  /* 0x0019541101007387 */ /* 0x000fe80000100800 */
[----:B------:R1:W-:Y:S04]  /*103fa0*/  STL.64 [R1+0x1948], R24 ;  /* 0x0019481801007387 */ /* 0x0003e80000100a00 */
[----:B-1----:R-:W2:Y:S04]  /*103fb0*/  LDL.LU.64 R24, [R1+0x5648] ;  /* 0x0056480001187983 */ /* 0x002ea80000300a00 */
[----:B------:R-:W-:Y:S04]  /*103fc0*/  STL [R1+0x1928], R8 ;  /* 0x0019280801007387 */ /* 0x000fe80000100800 */
[----:B------:R0:W3:Y:S04]  /*103fd0*/  LDL.LU R9, [R1+0x5640] ;  /* 0x0056400001097983 */ /* 0x0000e80000300800 */
[----:B------:R1:W-:Y:S04]  /*103fe0*/  STL [R1+0x5618], R5 ;  /* 0x0056180501007387 */ /* 0x0003e80000100800 */
[----:B-1----:R-:W4:Y:S01]  /*103ff0*/  LDL.LU R5, [R1+0xbc] ;  /* 0x0000bc0001057983 */ /* 0x002f220000300800 */
[----:B------:R-:W-:-:S05]  /*104000*/  IADD3 R6, P1, R20, R3, RZ ;  /* 0x0000000314067210 */ /* 0x000fca0007f3e0ff */
[----:B----4-:R-:W-:-:S05]  /*104010*/  IMAD.X R7, R5, 0x1, R2, P1 ;  /* 0x0000000105077824 */ /* 0x010fca00008e0602 */
[----:B------:R1:W-:Y:S04]  /*104020*/  STL.64 [R1+0x1940], R6 ;  /* 0x0019400601007387 */ /* 0x0003e80000100a00 */
[----:B-1----:R-:W4:Y:S04]  /*104030*/  LDL.LU.64 R6, [R1+0x5638] ;  /* 0x0056380001067983 */ /* 0x002f280000300a00 */
[----:B------:R1:W-:Y:S04]  /*104040*/  STL.64 [R1+0x5620], R18 ;  /* 0x0056201201007387 */ /* 0x0003e80000100a00 */
[----:B-1----:R0:W2:Y:S01]  /*104050*/  LDL.64 R18, [R1+0x1928] ;  /* 0x0019280001127983 */ /* 0x0020a20000100a00 */
[----:B------:R-:W-:-:S05]  /*104060*/  IADD3 R16, P2, R20, R0, RZ ;  /* 0x0000000014107210 */ /* 0x000fca0007f5e0ff */
[----:B------:R-:W-:Y:S01]  /*104070*/  IMAD.X R17, R5, 0x1, R23, P2 ;  /* 0x0000000105117824 */ /* 0x000fe200010e0617 */
[----:B----4-:R-:W-:-:S05]  /*104080*/  IADD3 R8, P1, R20, R7, RZ ;  /* 0x0000000714087210 */ /* 0x010fca0007f3e0ff */
[----:B------:R3:W-:Y:S04]  /*104090*/  STL [R1+0x1920], R8 ;  /* 0x0019200801007387 */ /* 0x0007e80000100800 */
[----:B---3--:R-:W3:Y:S01]  /*1040a0*/  LDL.LU.64 R8, [R1+0x5630] ;  /* 0x0056300001087983 */ /* 0x008ee20000300a00 */
[----:B--2---:R-:W-:-:S03]  /*1040b0*/  IMAD.X R19, R5, 0x1, R6, P3 ;  /* 0x0000000105137824 */ /* 0x004fc600018e0606 */
[----:B------:R-:W-:Y:S04]  /*1040c0*/  STL.64 [R1+0x1930], R16 ;  /* 0x0019301001007387 */ /* 0x000fe80000100a00 */
[----:B------:R1:W-:Y:S04]  /*1040d0*/  STL.64 [R1+0x5610], R6 ;  /* 0x0056100601007387 */ /* 0x0003e80000100a00 */
[----:B-1----:R0:W2:Y:S04]  /*1040e0*/  LDL.64 R6, [R1+0x1920] ;  /* 0x0019200001067983 */ /* 0x0020a80000100a00 */
[----:B------:R-:W-:Y:S01]  /*1040f0*/  STL [R1+0x192c], R19 ;  /* 0x00192c1301007387 */ /* 0x000fe20000100800 */
[----:B---3--:R-:W-:-:S05]  /*104100*/  IADD3 R16, P2, R20, R9, RZ ;  /* 0x0000000914107210 */ /* 0x008fca0007f5e0ff */
[C---:B------:R-:W-:Y:S02]  /*104110*/  IMAD.X R17, R5.reuse, 0x1, R10, P2 ;  /* 0x0000000105117824 */ /* 0x040fe400010e060a */
[----:B--2---:R-:W-:-:S05]  /*104120*/  IMAD.X R7, R5, 0x1, R8, P1 ;  /* 0x0000000105077824 */ /* 0x004fca00008e0608 */
[----:B------:R1:W-:Y:S04]  /*104130*/  STL [R1+0x1924], R7 ;  /* 0x0019240701007387 */ /* 0x0003e80000100800 */
[----:B-1----:R-:W2:Y:S04]  /*104140*/  LDL R7, [R1+0xb4] ;  /* 0x0000b40001077983 */ /* 0x002ea80000100800 */
[----:B------:R1:W-:Y:S04]  /*104150*/  STL.64 [R1+0x1918], R16 ;  /* 0x0019181001007387 */ /* 0x0003e80000100a00 */
[----:B-1----:R-:W3:Y:S01]  /*104160*/  LDL.LU.64 R16, [R1+0x5628] ;  /* 0x0056280001107983 */ /* 0x002ee20000300a00 */
[----:B------:R-:W-:-:S02]  /*104170*/  IADD3 R18, P3, R20, R11, RZ ;  /* 0x0000000b14127210 */ /* 0x000fc40007f7e0ff */
[----:B------:R-:W-:Y:S01]  /*104180*/  IADD3 R6, P1, R20, R12, RZ ;  /* 0x0000000c14067210 */ /* 0x000fe20007f3e0ff */
[----:B------:R1:W-:Y:S02]  /*104190*/  STL.64 [R1+0x5600], R10 ;  /* 0x0056000a01007387 */ /* 0x0003e40000100a00 */
[----:B------:R-:W-:Y:S01]  /*1041a0*/  IMAD.X R19, R5, 0x1, R13, P3 ;  /* 0x0000000105137824 */ /* 0x000fe200018e060d */
[----:B--2---:R-:W-:Y:S02]  /*1041b0*/  SHF.R.S32.HI R21, RZ, 0x1f, R7 ;  /* 0x0000001fff157819 */ /* 0x004fe40000011407 */
[C---:B-1----:R-:W-:Y:S01]  /*1041c0*/  IADD3 R10, P2, R7.reuse, R4, RZ ;  /* 0x00000004070a7210 */ /* 0x042fe20007f5e0ff */
[----:B---3--:R1:W-:Y:S04]  /*1041d0*/  STL.64 [R1+0x55f8], R16 ;  /* 0x0055f81001007387 */ /* 0x0083e80000100a00 */
[----:B------:R2:W-:Y:S01]  /*1041e0*/  STL.64 [R1+0x1910], R18 ;  /* 0x0019101201007387 */ /* 0x0005e20000100a00 */
[----:B-1----:R-:W-:Y:S01]  /*1041f0*/  IADD3 R16, P3, R7, R3, RZ ;  /* 0x0000000307107210 */ /* 0x002fe20007f7e0ff */
[----:B------:R-:W-:-:S02]  /*104200*/  IMAD.X R7, R5, 0x1, R14, P1 ;  /* 0x0000000105077824 */ /* 0x000fc400008e060e */
[----:B--2---:R-:W2:Y:S04]  /*104210*/  LDL.LU.64 R18, [R1+0x5620] ;  /* 0x0056200001127983 */ /* 0x004ea80000300a00 */
[----:B------:R-:W-:Y:S04]  /*104220*/  STL.64 [R1+0x5608], R12 ;  /* 0x0056080c01007387 */ /* 0x000fe80000100a00 */
[----:B------:R-:W3:Y:S04]  /*104230*/  LDL R20, [R1+0xb0] ;  /* 0x0000b00001147983 */ /* 0x000ee80000100800 */
[----:B------:R-:W4:Y:S04]  /*104240*/  LDL.LU R5, [R1+0x5618] ;  /* 0x0056180001057983 */ /* 0x000f280000300800 */
[----:B------:R1:W-:Y:S04]  /*104250*/  STL.64 [R1+0x1900], R6 ;  /* 0x0019000601007387 */ /* 0x0003e80000100a00 */
[----:B-1----:R-:W3:Y:S04]  /*104260*/  LDL.LU.64 R6, [R1+0x5610] ;  /* 0x0056100001067983 */ /* 0x002ee80000300a00 */
[----:B------:R1:W-:Y:S04]  /*104270*/  STL [R1+0x55f0], R14 ;  /* 0x0055f00e01007387 */ /* 0x0003e80000100800 */
[----:B-1----:R-:W4:Y:S01]  /*104280*/  LDL.LU R14, [R1+0xb4] ;  /* 0x0000b400010e7983 */ /* 0x002f220000300800 */
[----:B------:R-:W-:-:S02]  /*104290*/  IMAD.X R17, R21, 0x1, R2, P3 ;  /* 0x0000000115117824 */ /* 0x000fc400018e0602 */
[----:B--2---:R-:W-:-:S05]  /*1042a0*/  IMAD.X R11, R21, 0x1, R18, P2 ;  /* 0x00000001150b7824 */ /* 0x004fca00010e0612 */
[----:B------:R1:W-:Y:S04]  /*1042b0*/  STL.64 [R1+0x18f8], R10 ;  /* 0x0018f80a01007387 */ /* 0x0003e80000100a00 */
[----:B------:R-:W-:Y:S04]  /*1042c0*/  STL.64 [R1+0x55e8], R2 ;  /* 0x0055e80201007387 */ /* 0x000fe80000100a00 */
[----:B------:R3:W-:Y:S01]  /*1042d0*/  STL.64 [R1+0x18f0], R16 ;  /* 0x0018f01001007387 */ /* 0x0007e20000100a00 */
[C---:B----4-:R-:W-:Y:S02]  /*1042e0*/  IADD3 R12, P1, R14.reuse, R0, RZ ;  /* 0x000000000e0c7210 */ /* 0x050fe40007f3e0ff */
[----:B-1----:R-:W-:-:S02]  /*1042f0*/  IADD3 R10, P2, R14, R5, RZ ;  /* 0x000000050e0a7210 */ /* 0x002fc40007f5e0ff */
[C---:B---3--:R-:W-:Y:S01]  /*104300*/  IADD3 R16, P3, R14.reuse, R7, RZ ;  /* 0x000000070e107210 */ /* 0x048fe20007f7e0ff */
[C---:B------:R-:W-:Y:S02]  /*104310*/  IMAD.X R13, R21.reuse, 0x1, R23, P1 ;  /* 0x00000001150d7824 */ /* 0x040fe400008e0617 */
[C---:B------:R-:W-:Y:S02]  /*104320*/  IMAD.X R11, R21.reuse, 0x1, R6, P2 ;  /* 0x00000001150b7824 */ /* 0x040fe400010e0606 */
[----:B------:R-:W-:Y:S01]  /*104330*/  IMAD.X R17, R21, 0x1, R8, P3 ;  /* 0x0000000115117824 */ /* 0x000fe200018e0608 */
[----:B------:R1:W-:Y:S04]  /*104340*/  STL.64 [R1+0x18d8], R12 ;  /* 0x0018d80c01007387 */ /* 0x0003e80000100a00 */
[----:B-1----:R-:W2:Y:S04]  /*104350*/  LDL.LU.64 R12, [R1+0x5608] ;  /* 0x00560800010c7983 */ /* 0x002ea80000300a00 */
[----:B------:R-:W-:Y:S04]  /*104360*/  STL [R1+0x55d8], R23 ;  /* 0x0055d81701007387 */ /* 0x000fe80000100800 */
[----:B------:R1:W-:Y:S04]  /*104370*/  STL.64 [R1+0x18d0], R10 ;  /* 0x0018d00a01007387 */ /* 0x0003e80000100a00 */
[----:B-1----:R-:W3:Y:S04]  /*104380*/  LDL.LU.64 R10, [R1+0x5600] ;  /* 0x00560000010a7983 */ /* 0x002ee80000300a00 */
[----:B------:R-:W-:Y:S04]  /*104390*/  STL.64 [R1+0x55c8], R6 ;  /* 0x0055c80601007387 */ /* 0x000fe80000100a00 */
[----:B------:R1:W-:Y:S04]  /*1043a0*/  STL.64 [R1+0x18c8], R16 ;  /* 0x0018c81001007387 */ /* 0x0003e80000100a00 */
[----:B-1----:R-:W4:Y:S01]  /*1043b0*/  LDL.LU.64 R16, [R1+0x55f8] ;  /* 0x0055f80001107983 */ /* 0x002f220000300a00 */
[----:B------:R-:W-:-:S03]  /*1043c0*/  IADD3 R2, P1, R14, R9, RZ ;  /* 0x000000090e027210 */ /* 0x000fc60007f3e0ff */
[----:B------:R-:W-:Y:S01]  /*1043d0*/  STL.64 [R1+0x55d0], R8 ;  /* 0x0055d00801007387 */ /* 0x000fe20000100a00 */
[----:B------:R-:W-:Y:S02]  /*1043e0*/  SHF.R.S32.HI R23, RZ, 0x1f, R20 ;  /* 0x0000001fff177819 */ /* 0x000fe40000011414 */
[C---:B---3--:R-:W-:Y:S01]  /*1043f0*/  IADD3 R6, P2, R14.reuse, R11, RZ ;  /* 0x0000000b0e067210 */ /* 0x048fe20007f5e0ff */
[----:B----4-:R1:W-:Y:S02]  /*104400*/  STL.64 [R1+0x55e0], R16 ;  /* 0x0055e01001007387 */ /* 0x0103e40000100a00 */
[----:B-1----:R-:W-:Y:S01]  /*104410*/  IMAD.MOV.U32 R17, RZ, RZ, R21 ;  /* 0x000000ffff117224 */ /* 0x002fe200078e0015 */
[----:B--2---:R-:W-:Y:S02]  /*104420*/  IADD3 R16, P3, R14, R12, RZ ;  /* 0x0000000c0e107210 */ /* 0x004fe40007f7e0ff */
[----:B------:R-:W2:Y:S01]  /*104430*/  LDL.LU R14, [R1+0x55f0] ;  /* 0x0055f000010e7983 */ /* 0x000ea20000300800 */
[----:B------:R-:W-:-:S02]  /*104440*/  IMAD.X R3, R17, 0x1, R10, P1 ;  /* 0x0000000111037824 */ /* 0x000fc400008e060a */
[----:B------:R-:W-:Y:S01]  /*104450*/  IMAD.X R7, R17, 0x1, R13, P2 ;  /* 0x0000000111077824 */ /* 0x000fe200010e060d */
[----:B------:R-:W3:Y:S01]  /*104460*/  LDL R21, [R1+0xac] ;  /* 0x0000ac0001157983 */ /* 0x000ee20000100800 */
[----:B------:R-:W-:-:S03]  /*104470*/  IADD3 R8, P1, R20, R4, RZ ;  /* 0x0000000414087210 */ /* 0x000fc60007f3e0ff */
[----:B------:R1:W-:Y:S04]  /*104480*/  STL.64 [R1+0x18c0], R2 ;  /* 0x0018c00201007387 */ /* 0x0003e80000100a00 */
[----:B-1----:R-:W4:Y:S04]  /*104490*/  LDL.LU.64 R2, [R1+0x55e8] ;  /* 0x0055e80001027983 */ /* 0x002f280000300a00 */
[----:B------:R-:W-:Y:S04]  /*1044a0*/  STL [R1+0xb4], R23 ;  /* 0x0000b41701007387 */ /* 0x000fe80000100800 */
[----:B------:R-:W-:Y:S04]  /*1044b0*/  STL.64 [R1+0x18b8], R6 ;  /* 0x0018b80601007387 */ /* 0x000fe80000100a00 */
[----:B------:R-:W2:Y:S01]  /*1044c0*/  LDL.LU R20, [R1+0xa8] ;  /* 0x0000a80001147983 */ /* 0x000ea20000300800 */
[----:B------:R-:W-:-:S03]  /*1044d0*/  IMAD.X R9, R23, 0x1, R18, P1 ;  /* 0x0000000117097824 */ /* 0x000fc600008e0612 */
[----:B--2---:R1:W-:Y:S04]  /*1044e0*/  STL [R1+0x5598], R20 ;  /* 0x0055981401007387 */ /* 0x0043e80000100800 */
[----:B-1----:R-:W2:Y:S01]  /*1044f0*/  LDL.LU R20, [R1+0xb0] ;  /* 0x0000b00001147983 */ /* 0x002ea20000300800 */
[----:B------:R-:W-:-:S05]  /*104500*/  IMAD.X R17, R17, 0x1, R14, P3 ;  /* 0x0000000111117824 */ /* 0x000fca00018e060e */
[----:B------:R1:W-:Y:S04]  /*104510*/  STL.64 [R1+0x18a8], R16 ;  /* 0x0018a81001007387 */ /* 0x0003e80000100a00 */
[----:B-1----:R-:W3:Y:S04]  /*104520*/  LDL.LU.64 R16, [R1+0x55e0] ;  /* 0x0055e00001107983 */ /* 0x002ee80000300a00 */
[----:B------:R-:W-:Y:S04]  /*104530*/  STL.64 [R1+0x55b8], R14 ;  /* 0x0055b80e01007387 */ /* 0x000fe80000100a00 */
[----:B------:R-:W-:Y:S04]  /*104540*/  STL.64 [R1+0x55c0], R28 ;  /* 0x0055c01c01007387 */ /* 0x000fe80000100a00 */
[----:B------:R-:W3:Y:S04]  /*104550*/  LDL.LU R23, [R1+0x55d8] ;  /* 0x0055d80001177983 */ /* 0x000ee80000300800 */
[----:B------:R1:W-:Y:S04]  /*104560*/  STL.64 [R1+0x18a0], R8 ;  /* 0x0018a00801007387 */ /* 0x0003e80000100a00 */
[----:B-1----:R-:W3:Y:S04]  /*104570*/  LDL.LU.64 R8, [R1+0x55d0] ;  /* 0x0055d00001087983 */ /* 0x002ee80000300a00 */
[----:B------:R1:W-:Y:S01]  /*104580*/  STL [R1+0x55a8], R5 ;  /* 0x0055a80501007387 */ /* 0x0003e20000100800 */
[----:B--2---:R-:W-:-:S03]  /*104590*/  IADD3 R28, P1, R20, R5, RZ ;  /* 0x00000005141c7210 */ /* 0x004fc60007f3e0ff */
[----:B-1----:R-:W2:Y:S01]  /*1045a0*/  LDL.LU R5, [R1+0xb4] ;  /* 0x0000b40001057983 */ /* 0x002ea20000300800 */
[----:B----4-:R-:W-:-:S05]  /*1045b0*/  IADD3 R6, P2, R20, R3, RZ ;  /* 0x0000000314067210 */ /* 0x010fca0007f5e0ff */
[----:B--2---:R-:W-:-:S05]  /*1045c0*/  IMAD.X R7, R5, 0x1, R2, P2 ;  /* 0x0000000105077824 */ /* 0x004fca00010e0602 */
[----:B------:R1:W-:Y:S04]  /*1045d0*/  STL.64 [R1+0x15b0], R6 ;  /* 0x0015b00601007387 */ /* 0x0003e80000100a00 */
[----:B-1----:R-:W2:Y:S01]  /*1045e0*/  LDL.LU.64 R6, [R1+0x55c8] ;  /* 0x0055c80001067983 */ /* 0x002ea20000300a00 */
[----:B------:R-:W-:-:S05]  /*1045f0*/  IADD3 R14, P3, R20, R0, RZ ;  /* 0x00000000140e7210 */ /* 0x000fca0007f7e0ff */
[C---:B---3--:R-:W-:Y:S01]  /*104600*/  IMAD.X R15, R5.reuse, 0x1, R23, P3 ;  /* 0x00000001050f7824 */ /* 0x048fe200018e0617 */
[----:B------:R-:W-:Y:S04]  /*104610*/  STL.64 [R1+0x55b0], R2 ;  /* 0x0055b00201007387 */ /* 0x000fe80000100a00 */
[----:B------:R-:W-:Y:S04]  /*104620*/  STL.64 [R1+0x55a0], R16 ;  /* 0x0055a01001007387 */ /* 0x000fe80000100a00 */
[----:B------:R-:W-:Y:S01]  /*104630*/  STL.64 [R1+0x1558], R14 ;  /* 0x0015580e01007387 */ /* 0x000fe20000100a00 */
[----:B--2---:R-:W-:-:S05]  /*104640*/  IMAD.X R29, R5, 0x1, R6, P1 ;  /* 0x00000001051d7824 */ /* 0x004fca00008e0606 */
[----:B------:R1:W-:Y:S04]  /*104650*/  STL.64 [R1+0x1550], R28 ;  /* 0x0015501c01007387 */ /* 0x0003e80000100a00 */
[----:B-1----:R-:W2:Y:S01]  /*104660*/  LDL.LU.64 R28, [R1+0x55c0] ;  /* 0x0055c000011c7983 */ /* 0x002ea20000300a00 */
[C---:B------:R-:W-:Y:S02]  /*104670*/  IADD3 R16, P2, R20.reuse, R7, RZ ;  /* 0x0000000714107210 */ /* 0x040fe40007f5e0ff */
[----:B------:R-:W-:-:S03]  /*104680*/  IADD3 R14, P3, R20, R9, RZ ;  /* 0x00000009140e7210 */ /* 0x000fc60007f7e0ff */
[C---:B------:R-:W-:Y:S01]  /*104690*/  IMAD.X R17, R5.reuse, 0x1, R8, P2 ;  /* 0x0000000105117824 */ /* 0x040fe200010e0608 */
[----:B------:R-:W-:Y:S01]  /*1046a0*/  IADD3 R2, P1, R20, R11, RZ ;  /* 0x0000000b14027210 */ /* 0x000fe20007f3e0ff */
[----:B------:R-:W-:-:S03]  /*1046b0*/  IMAD.X R15, R5, 0x1, R10, P3 ;  /* 0x00000001050f7824 */ /* 0x000fc600018e060a */
[----:B------:R1:W-:Y:S01]  /*1046c0*/  STL.64 [R1+0x1548], R16 ;  /* 0x0015481001007387 */ /* 0x0003e20000100a00 */
[----:B------:R-:W-:-:S03]  /*1046d0*/  IMAD.X R3, R5, 0x1, R13, P1 ;  /* 0x0000000105037824 */ /* 0x000fc600008e060d */
[----:B------:R3:W-:Y:S01]  /*1046e0*/  STL.64 [R1+0x1540], R14 ;  /* 0x0015400e01007387 */ /* 0x0007e20000100a00 */
[----:B-1----:R-:W-:Y:S02]  /*1046f0*/  IADD3 R16, P2, R20, R12, RZ ;  /* 0x0000000c14107210 */ /* 0x002fe40007f5e0ff */
[----:B------:R-:W-:Y:S01]  /*104700*/  SHF.R.S32.HI R20, RZ, 0x1f, R21 ;  /* 0x0000001fff147819 */ /* 0x000fe20000011415 */
[----:B---3--:R-:W3:Y:S04]  /*104710*/  LDL.LU.64 R14, [R1+0x55b8] ;  /* 0x0055b800010e7983 */ /* 0x008ee80000300a00 */
[----:B------:R1:W-:Y:S04]  /*104720*/  STL.64 [R1+0x5590], R10 ;  /* 0x0055900a01007387 */ /* 0x0003e80000100a00 */
[----:B------:R-:W-:Y:S04]  /*104730*/  STL [R1+0xb0], R20 ;  /* 0x0000b01401007387 */ /* 0x000fe80000100800 */
[----:B------:R4:W-:Y:S01]  /*104740*/  STL.64 [R1+0x1538], R2 ;  /* 0x0015380201007387 */ /* 0x0009e20000100a00 */
[----:B-1----:R-:W-:-:S03]  /*104750*/  IADD3 R10, P3, R21, R4, RZ ;  /* 0x00000004150a7210 */ /* 0x002fc60007f7e0ff */
[----:B----4-:R-:W4:Y:S04]  /*104760*/  LDL.LU.64 R2, [R1+0x55b0] ;  /* 0x0055b00001027983 */ /* 0x010f280000300a00 */
[----:B------:R-:W-:Y:S04]  /*104770*/  STL.64 [R1+0x5588], R12 ;  /* 0x0055880c01007387 */ /* 0x000fe80000100a00 */
[----:B--2---:R1:W-:Y:S04]  /*104780*/  STL.64 [R1+0x5580], R28 ;  /* 0x0055801c01007387 */ /* 0x0043e80000100a00 */
[----:B-1----:R-:W2:Y:S04]  /*104790*/  LDL.LU R28, [R1+0xac] ;  /* 0x0000ac00011c7983 */ /* 0x002ea80000300800 */
[----:B------:R-:W4:Y:S01]  /*1047a0*/  LDL.LU R21, [R1+0xa4] ;  /* 0x0000a40001157983 */ /* 0x000f220000300800 */
[----:B---3--:R-:W-:-:S03]  /*1047b0*/  IMAD.X R17, R5, 0x1, R14, P2 ;  /* 0x0000000105117824 */ /* 0x008fc600010e060e */
[----:B----4-:R-:W-:Y:S04]  /*1047c0*/  STL [R1+0x5578], R21 ;  /* 0x0055781501007387 */ /* 0x010fe80000100800 */
[----:B------:R-:W3:Y:S04]  /*1047d0*/  LDL.LU R5, [R1+0x55a8] ;  /* 0x0055a80001057983 */ /* 0x000ee80000300800 */
[----:B------:R1:W-:Y:S04]  /*1047e0*/  STL.64 [R1+0x1528], R16 ;  /* 0x0015281001007387 */ /* 0x0003e80000100a00 */
[----:B-1----:R-:W4:Y:S01]  /*1047f0*/  LDL.LU.64 R16, [R1+0x55a0] ;  /* 0x0055a00001107983 */ /* 0x002f220000300a00 */
[----:B------:R-:W-:-:S03]  /*104800*/  IMAD.X R11, R20, 0x1, R18, P3 ;  /* 0x00000001140b7824 */ /* 0x000fc600018e0612 */
[----:B----4-:R-:W-:Y:S04]  /*104810*/  STL.64 [R1+0x5570], R16 ;  /* 0x0055701001007387 */ /* 0x010fe80000100a00 */
[----:B------:R-:W4:Y:S04]  /*104820*/  LDL.LU R20, [R1+0x5598] ;  /* 0x0055980001147983 */ /* 0x000f280000300800 */
[----:B------:R2:W-:Y:S04]  /*104830*/  STL.64 [R1+0x1520], R10 ;  /* 0x0015200a01007387 */ /* 0x0005e80000100a00 */
[----:B---3--:R1:W-:Y:S01]  /*104840*/  STL [R1+0x557c], R5 ;  /* 0x00557c0501007387 */ /* 0x0083e20000100800 */
[----:B--2---:R-:W-:-:S03]  /*104850*/  IADD3 R10, P3, R28, R5, RZ ;  /* 0x000000051c0a7210 */ /* 0x004fc60007f7e0ff */
[----:B-1----:R-:W2:Y:S01]  /*104860*/  LDL.LU R5, [R1+0xb0] ;  /* 0x0000b00001057983 */ /* 0x002ea20000300800 */
[C---:B------:R-:W-:Y:S02]  /*104870*/  IADD3 R12, P1, R28.reuse, R3, RZ ;  /* 0x000000031c0c7210 */ /* 0x040fe40007f3e0ff */
[----:B------:R-:W-:-:S03]  /*104880*/  IADD3 R16, P2, R28, R0, RZ ;  /* 0x000000001c107210 */ /* 0x000fc60007f5e0ff */
[C---:B--2---:R-:W-:Y:S02]  /*104890*/  IMAD.X R13, R5.reuse, 0x1, R2, P1 ;  /* 0x00000001050d7824 */ /* 0x044fe400008e0602 */
[----:B------:R-:W-:-:S03]  /*1048a0*/  IMAD.X R17, R5, 0x1, R23, P2 ;  /* 0x0000000105117824 */ /* 0x000fc600010e0617 */
[----:B------:R1:W-:Y:S01]  /*1048b0*/  STL.64 [R1+0x1518], R12 ;  /* 0x0015180c01007387 */ /* 0x0003e20000100a00 */
[----:B------:R-:W-:-:S03]  /*1048c0*/  IMAD.X R11, R5, 0x1, R6, P3 ;  /* 0x00000001050b7824 */ /* 0x000fc600018e0606 */
[----:B------:R-:W-:Y:S01]  /*1048d0*/  STL.64 [R1+0x1508], R16 ;  /* 0x0015081001007387 */ /* 0x000fe20000100a00 */
[----:B-1----:R-:W-:-:S03]  /*1048e0*/  IADD3 R12, P1, R28, R7, RZ ;  /* 0x000000071c0c7210 */ /* 0x002fc60007f3e0ff */
[----:B------:R1:W-:Y:S02]  /*1048f0*/  STL.64 [R1+0x1500], R10 ;  /* 0x0015000a01007387 */ /* 0x0003e40000100a00 */
[----:B------:R-:W-:Y:S02]  /*104900*/  IMAD.X R13, R5, 0x1, R8, P1 ;  /* 0x00000001050d7824 */ /* 0x000fe400008e0608 */
[----:B-1----:R-:W2:Y:S04]  /*104910*/  LDL.LU.64 R10, [R1+0x5590] ;  /* 0x00559000010a7983 */ /* 0x002ea80000300a00 */
[----:B------:R-:W-:Y:S04]  /*104920*/  STL.64 [R1+0x5568], R6 ;  /* 0x0055680601007387 */ /* 0x000fe80000100a00 */
[----:B------:R1:W-:Y:S04]  /*104930*/  STL.64 [R1+0x14f8], R12 ;  /* 0x0014f80c01007387 */ /* 0x0003e80000100a00 */
[----:B-1----:R-:W3:Y:S01]  /*104940*/  LDL.LU.64 R12, [R1+0x5588] ;  /* 0x00558800010c7983 */ /* 0x002ee20000300a00 */
[----:B------:R-:W-:-:S02]  /*104950*/  IADD3 R16, P2, R28, R9, RZ ;  /* 0x000000091c107210 */ /* 0x000fc40007f5e0ff */
[----:B----4-:R-:W-:Y:S02]  /*104960*/  SHF.R.S32.HI R21, RZ, 0x1f, R20 ;  /* 0x0000001fff157819 */ /* 0x010fe40000011414 */
[C---:B--2---:R-:W-:Y:S01]  /*104970*/  IADD3 R6, P3, R28.reuse, R11, RZ ;  /* 0x0000000b1c067210 */ /* 0x044fe20007f7e0ff */
[----:B------:R-:W-:Y:S01]  /*104980*/  IMAD.X R17, R5, 0x1, R10, P2 ;  /* 0x0000000105117824 */ /* 0x000fe200010e060a */
[----:B---3--:R-:W-:-:S03]  /*104990*/  IADD3 R28, P1, R28, R12, RZ ;  /* 0x0000000c1c1c7210 */ /* 0x008fc60007f3e0ff */
[----:B------:R-:W-:Y:S02]  /*1049a0*/  IMAD.X R7, R5, 0x1, R13, P3 ;  /* 0x0000000105077824 */ /* 0x000fe400018e060d */
[----:B------:R1:W-:Y:S04]  /*1049b0*/  STL [R1+0x14d8], R28 ;  /* 0x0014d81c01007387 */ /* 0x0003e80000100800 */
[----:B-1----:R-:W2:Y:S04]  /*1049c0*/  LDL.LU.64 R28, [R1+0x5580] ;  /* 0x00558000011c7983 */ /* 0x002ea80000300a00 */
[----:B------:R-:W-:Y:S04]  /*1049d0*/  STL [R1+0xac], R21 ;  /* 0x0000ac1501007387 */ /* 0x000fe80000100800 */
[----:B------:R-:W-:Y:S04]  /*1049e0*/  STL.64 [R1+0x14f0], R16 ;  /* 0x0014f01001007387 */ /* 0x000fe80000100a00 */
[----:B------:R1:W-:Y:S04]  /*1049f0*/  STL.64 [R1+0x5560], R12 ;  /* 0x0055600c01007387 */ /* 0x0003e80000100a00 */
[----:B-1----:R0:W3:Y:S01]  /*104a00*/  LDL.64 R12, [R1+0x14d8] ;  /* 0x0014d800010c7983 */ /* 0x0020e20000100a00 */
[----:B------:R-:W-:-:S03]  /*104a10*/  IADD3 R16, P2, R20, R4, RZ ;  /* 0x0000000414107210 */ /* 0x000fc60007f5e0ff */
[----:B------:R-:W-:Y:S02]  /*104a20*/  STL.64 [R1+0x14e8], R6 ;  /* 0x0014e80601007387 */ /* 0x000fe40000100a00 */
[----:B------:R-:W-:Y:S02]  /*104a30*/  IMAD.X R17, R21, 0x1, R18, P2 ;  /* 0x0000000115117824 */ /* 0x000fe400010e0612 */
[----:B---3--:R-:W-:Y:S02]  /*104a40*/  IMAD.X R13, R5, 0x1, R14, P1 ;  /* 0x00000001050d7824 */ /* 0x008fe400008e060e */
[----:B------:R-:W3:Y:S04]  /*104a50*/  LDL.LU R5, [R1+0x557c] ;  /* 0x00557c0001057983 */ /* 0x000ee80000300800 */
[----:B------:R-:W-:Y:S04]  /*104a60*/  STL [R1+0x14dc], R13 ;  /* 0x0014dc0d01007387 */ /* 0x000fe80000100800 */
[----:B------:R-:W4:Y:S04]  /*104a70*/  LDL.LU R21, [R1+0x5578] ;  /* 0x0055780001157983 */ /* 0x000f280000300800 */
[----:B------:R1:W-:Y:S04]  /*104a80*/  STL.64 [R1+0x14d0], R16 ;  /* 0x0014d01001007387 */ /* 0x0003e80000100a00 */
[----:B-1----:R-:W2:Y:S01]  /*104a90*/  LDL.LU.64 R16, [R1+0x5570] ;  /* 0x0055700001107983 */ /* 0x002ea20000300a00 */
[----:B------:R-:W-:-:S03]  /*104aa0*/  IADD3 R6, P3, R20, R3, RZ ;  /* 0x0000000314067210 */ /* 0x000fc60007f7e0ff */
[----:B--2---:R1:W-:Y:S04]  /*104ab0*/  STL.64 [R1+0x5550], R16 ;  /* 0x0055501001007387 */ /* 0x0043e80000100a00 */
[----:B---3--:R2:W-:Y:S01]  /*104ac0*/  STL [R1+0x5548], R5 ;  /* 0x0055480501007387 */ /* 0x0085e20000100800 */
[----:B-1----:R-:W-:-:S03]  /*104ad0*/  IADD3 R16, P2, R20, R5, RZ ;  /* 0x0000000514107210 */ /* 0x002fc60007f5e0ff */
[----:B--2---:R-:W2:Y:S02]  /*104ae0*/  LDL.LU R5, [R1+0xac] ;  /* 0x0000ac0001057983 */ /* 0x004ea40000300800 */
[----:B--2---:R-:W-:-:S05]  /*104af0*/  IMAD.X R7, R5, 0x1, R2, P3 ;  /* 0x0000000105077824 */ /* 0x004fca00018e0602 */
[----:B------:R1:W-:Y:S04]  /*104b00*/  STL.64 [R1+0x14c8], R6 ;  /* 0x0014c80601007387 */ /* 0x0003e80000100a00 */
[----:B-1----:R-:W2:Y:S01]  /*104b10*/  LDL.LU.64 R6, [R1+0x5568] ;  /* 0x0055680001067983 */ /* 0x002ea20000300a00 */
[----:B------:R-:W-:-:S03]  /*104b20*/  IADD3 R12, P1, R20, R0, RZ ;  /* 0x00000000140c7210 */ /* 0x000fc60007f3e0ff */
[----:B------:R-:W-:Y:S02]  /*104b30*/  STL [R1+0x5538], R2 ;  /* 0x0055380201007387 */ /* 0x000fe40000100800 */
[C---:B------:R-:W-:Y:S02]  /*104b40*/  IMAD.X R13, R5.reuse, 0x1, R23, P1 ;  /* 0x00000001050d7824 */ /* 0x040fe400008e0617 */
[----:B------:R2:W-:Y:S04]  /*104b50*/  STL.64 [R1+0x5558], R18 ;  /* 0x0055581201007387 */ /* 0x0005e80000100a00 */
[----:B------:R1:W-:Y:S01]  /*104b60*/  STL.64 [R1+0x14b0], R12 ;  /* 0x0014b00c01007387 */ /* 0x0003e20000100a00 */
[----:B--2---:R-:W-:Y:S01]  /*104b70*/  IADD3 R18, P3, R20, R7, RZ ;  /* 0x0000000714127210 */ /* 0x004fe20007f7e0ff */
[----:B------:R-:W-:-:S04]  /*104b80*/  IMAD.X R17, R5, 0x1, R6, P2 ;  /* 0x0000000105117824 */ /* 0x000fc800010e0606 */
[----:B------:R-:W-:Y:S04]  /*104b90*/  STL [R1+0x14a0], R18 ;  /* 0x0014a01201007387 */ /* 0x000fe80000100800 */
[----:B-1----:R-:W2:Y:S04]  /*104ba0*/  LDL.LU.64 R12, [R1+0x5560] ;  /* 0x00556000010c7983 */ /* 0x002ea80000300a00 */
[----:B------:R1:W-:Y:S04]  /*104bb0*/  STL.64 [R1+0x5540], R6 ;  /* 0x0055400601007387 */ /* 0x0003e80000100a00 */
[----:B-1----:R0:W3:Y:S01]  /*104bc0*/  LDL.64 R6, [R1+0x14a0] ;  /* 0x0014a00001067983 */ /* 0x0020e20000100a00 */
[----:B------:R-:W-:-:S03]  /*104bd0*/  IADD3 R18, P1, R20, R9, RZ ;  /* 0x0000000914127210 */ /* 0x000fc60007f3e0ff */
[----:B------:R1:W-:Y:S02]  /*104be0*/  STL.64 [R1+0x14a8], R16 ;  /* 0x0014a81001007387 */ /* 0x0003e40000100a00 */
[----:B------:R-:W-:Y:S01]  /*104bf0*/  IMAD.X R19, R5, 0x1, R10, P1 ;  /* 0x0000000105137824 */ /* 0x000fe200008e060a */
[----:B----4-:R-:W-:Y:S02]  /*104c00*/  SHF.R.S32.HI R2, RZ, 0x1f, R21 ;  /* 0x0000001fff027819 */ /* 0x010fe40000011415 */
[----:B-1----:R-:W-:-:S05]  /*104c10*/  IADD3 R16, P2, R20, R11, RZ ;  /* 0x0000000b14107210 */ /* 0x002fca0007f5e0ff */
[C---:B--2---:R-:W-:Y:S02]  /*104c20*/  IMAD.X R17, R5.reuse, 0x1, R13, P2 ;  /* 0x0000000105117824 */ /* 0x044fe400010e060d */
[----:B---3--:R-:W-:Y:S01]  /*104c30*/  IMAD.X R7, R5, 0x1, R8, P3 ;  /* 0x0000000105077824 */ /* 0x008fe200018e0608 */
[----:B------:R-:W-:-:S04]  /*104c40*/  IADD3 R6, P3, R20, R12, RZ ;  /* 0x0000000c14067210 */ /* 0x000fc80007f7e0ff */
[----:B------:R1:W-:Y:S04]  /*104c50*/  STL [R1+0x14a4], R7 ;  /* 0x0014a40701007387 */ /* 0x0003e80000100800 */
[----:B------:R-:W2:Y:S04]  /*104c60*/  LDL R20, [R1+0xa0] ;  /* 0x0000a00001147983 */ /* 0x000ea80000100800 */
[----:B------:R3:W-:Y:S01]  /*104c70*/  STL.64 [R1+0x1498], R18 ;  /* 0x0014981201007387 */ /* 0x0007e20000100a00 */
[----:B-1----:R-:W-:-:S03]  /*104c80*/  IMAD.X R7, R5, 0x1, R14, P3 ;  /* 0x0000000105077824 */ /* 0x002fc600018e060e */
[----:B---3--:R-:W3:Y:S04]  /*104c90*/  LDL.LU.64 R18, [R1+0x5558] ;  /* 0x0055580001127983 */ /* 0x008ee80000300a00 */
[----:B------:R-:W-:Y:S04]  /*104ca0*/  STL.64 [R1+0x5528], R10 ;  /* 0x0055280a01007387 */ /* 0x000fe80000100a00 */
[----:B------:R-:W-:Y:S04]  /*104cb0*/  STL [R1+0xa8], R2 ;  /* 0x0000a80201007387 */ /* 0x000fe80000100800 */
[----:B------:R1:W-:Y:S04]  /*104cc0*/  STL.64 [R1+0x1490], R16 ;  /* 0x0014901001007387 */ /* 0x0003e80000100a00 */
[----:B-1----:R-:W4:Y:S04]  /*104cd0*/  LDL.LU.64 R16, [R1+0x5550] ;  /* 0x0055500001107983 */ /* 0x002f280000300a00 */
[----:B------:R1:W-:Y:S04]  /*104ce0*/  STL.64 [R1+0x5530], R12 ;  /* 0x0055300c01007387 */ /* 0x0003e80000100a00 */
[----:B------:R-:W2:Y:S01]  /*104cf0*/  LDL.LU R5, [R1+0x5548] ;  /* 0x0055480001057983 */ /* 0x000ea20000300800 */
[----:B------:R-:W-:-:S02]  /*104d00*/  IADD3 R10, P1, R21, R4, RZ ;  /* 0x00000004150a7210 */ /* 0x000fc40007f3e0ff */
[----:B-1----:R-:W-:-:S05]  /*104d10*/  IADD3 R12, P2, R21, R3, RZ ;  /* 0x00000003150c7210 */ /* 0x002fca0007f5e0ff */
[----:B------:R-:W-:Y:S04]  /*104d20*/  STL [R1+0x1470], R12 ;  /* 0x0014700c01007387 */ /* 0x000fe80000100800 */
[----:B------:R1:W-:Y:S04]  /*104d30*/  STL.64 [R1+0x1480], R6 ;  /* 0x0014800601007387 */ /* 0x0003e80000100a00 */
[----:B-1----:R-:W2:Y:S01]  /*104d40*/  LDL.LU.64 R6, [R1+0x5540] ;  /* 0x0055400001067983 */ /* 0x002ea20000300a00 */
[----:B---3--:R-:W-:-:S03]  /*104d50*/  IMAD.X R11, R2, 0x1, R18, P1 ;  /* 0x00000001020b7824 */ /* 0x008fc600008e0612 */
[----:B------:R-:W3:Y:S04]  /*104d60*/  LDL.LU R2, [R1+0x5538] ;  /* 0x0055380001027983 */ /* 0x000ee80000300800 */
[----:B----4-:R1:W-:Y:S04]  /*104d70*/  STL.64 [R1+0x5518], R16 ;  /* 0x0055181001007387 */ /* 0x0103e80000100a00 */
[----:B------:R2:W-:Y:S04]  /*104d80*/  STL.64 [R1+0x1478], R10 ;  /* 0x0014780a01007387 */ /* 0x0005e80000100a00 */
[----:B-1----:R0:W3:Y:S04]  /*104d90*/  LDL.64 R16, [R1+0x1470] ;  /* 0x0014700001107983 */ /* 0x0020e80000100a00 */
[----:B------:R-:W-:Y:S01]  /*104da0*/  STL.64 [R1+0x5520], R18 ;  /* 0x0055201201007387 */ /* 0x000fe20000100a00 */
[----:B--2---:R-:W-:-:S03]  /*104db0*/  IADD3 R10, P1, R21, R5, RZ ;  /* 0x00000005150a7210 */ /* 0x004fc60007f3e0ff */
[----:B------:R1:W-:Y:S04]  /*104dc0*/  STL [R1+0x5510], R5 ;  /* 0x0055100501007387 */ /* 0x0003e80000100800 */
[----:B-1----:R-:W2:Y:S01]  /*104dd0*/  LDL.LU R5, [R1+0xa8] ;  /* 0x0000a80001057983 */ /* 0x002ea20000300800 */
[----:B------:R-:W-:-:S05]  /*104de0*/  IADD3 R12, P3, R21, R0, RZ ;  /* 0x00000000150c7210 */ /* 0x000fca0007f7e0ff */
[C---:B--2---:R-:W-:Y:S02]  /*104df0*/  IMAD.X R13, R5.reuse, 0x1, R23, P3 ;  /* 0x00000001050d7824 */ /* 0x044fe400018e0617 */
[C---:B---3--:R-:W-:Y:S02]  /*104e00*/  IMAD.X R17, R5.reuse, 0x1, R2, P2 ;  /* 0x0000000105117824 */ /* 0x048fe400010e0602 */
[----:B------:R-:W-:Y:S01]  /*104e10*/  IMAD.X R11, R5, 0x1, R6, P1 ;  /* 0x00000001050b7824 */ /* 0x000fe200008e0606 */
[----:B------:R1:W-:Y:S04]  /*104e20*/  STL.64 [R1+0x1028], R12 ;  /* 0x0010280c01007387 */ /* 0x0003e80000100a00 */
[----:B------:R-:W-:Y:S04]  /*104e30*/  STL [R1+0x1474], R17 ;  /* 0x0014741101007387 */ /* 0x000fe80000100800 */
[----:B-1----:R-:W2:Y:S04]  /*104e40*/  LDL.LU.64 R12, [R1+0x5530] ;  /* 0x00553000010c7983 */ /* 0x002ea80000300a00 */
[----:B------:R1:W-:Y:S04]  /*104e50*/  STL.64 [R1+0x1020], R10 ;  /* 0x0010200a01007387 */ /* 0x0003e80000100a00 */
[----:B-1----:R-:W3:Y:S01]  /*104e60*/  LDL.LU.64 R10, [R1+0x5528] ;  /* 0x00552800010a7983 */ /* 0x002ee20000300a00 */
[----:B------:R-:W-:-:S02]  /*104e70*/  IADD3 R18, P2, R21, R7, RZ ;  /* 0x0000000715127210 */ /* 0x000fc40007f5e0ff */
[----:B------:R-:W-:Y:S01]  /*104e80*/  IADD3 R16, P3, R21, R9, RZ ;  /* 0x0000000915107210 */ /* 0x000fe20007f7e0ff */
[----:B------:R3:W-:Y:S02]  /*104e90*/  STL.64 [R1+0x5508], R6 ;  /* 0x0055080601007387 */ /* 0x0007e40000100a00 */
[----:B------:R-:W-:-:S05]  /*104ea0*/  IMAD.X R19, R5, 0x1, R8, P2 ;  /* 0x0000000105137824 */ /* 0x000fca00010e0608 */
[----:B------:R1:W-:Y:S01]  /*104eb0*/  STL.64 [R1+0x1008], R18 ;  /* 0x0010081201007387 */ /* 0x0003e20000100a00 */
[----:B---3--:R-:W-:Y:S01]  /*104ec0*/  IADD3 R6, P1, R21, R11, RZ ;  /* 0x0000000b15067210 */ /* 0x008fe20007f3e0ff */
[----:B------:R-:W-:-:S04]  /*104ed0*/  IMAD.X R17, R5, 0x1, R10, P3 ;  /* 0x0000000105117824 */ /* 0x000fc800018e060a */
[----:B------:R3:W-:Y:S04]  /*104ee0*/  STL [R1+0xff8], R6 ;  /* 0x000ff80601007387 */ /* 0x0007e80000100800 */
[----:B-1----:R-:W4:Y:S04]  /*104ef0*/  LDL.LU.64 R18, [R1+0x5520] ;  /* 0x0055200001127983 */ /* 0x002f280000300a00 */
[----:B------:R2:W-:Y:S04]  /*104f00*/  STL.64 [R1+0x54f8], R8 ;  /* 0x0054f80801007387 */ /* 0x0005e80000100a00 */
[----:B------:R1:W-:Y:S01]  /*104f10*/  STL.64 [R1+0x1000], R16 ;  /* 0x0010001001007387 */ /* 0x0003e20000100a00 */
[----:B---3--:R-:W-:-:S02]  /*104f20*/  IADD3 R6, P3, R20, R4, RZ ;  /* 0x0000000414067210 */ /* 0x008fc40007f7e0ff */
[----:B--2---:R-:W-:Y:S02]  /*104f30*/  IADD3 R8, P2, R21, R12, RZ ;  /* 0x0000000c15087210 */ /* 0x004fe40007f5e0ff */
[----:B------:R-:W-:Y:S01]  /*104f40*/  SHF.R.S32.HI R21, RZ, 0x1f, R20 ;  /* 0x0000001fff157819 */ /* 0x000fe20000011414 */
[----:B-1----:R-:W2:Y:S04]  /*104f50*/  LDL.LU.64 R16, [R1+0x5518] ;  /* 0x0055180001107983 */ /* 0x002ea80000300a00 */
[----:B------:R1:W-:Y:S04]  /*104f60*/  STL.64 [R1+0x5500], R10 ;  /* 0x0055000a01007387 */ /* 0x0003e80000100a00 */
[----:B-1----:R0:W3:Y:S04]  /*104f70*/  LDL.64 R10, [R1+0xff8] ;  /* 0x000ff800010a7983 */ /* 0x0020e80000100a00 */
[----:B------:R-:W4:Y:S01]  /*104f80*/  LDL.LU R20, [R1+0x98] ;  /* 0x0000980001147983 */ /* 0x000f220000300800 */
[----:B------:R-:W-:-:S02]  /*104f90*/  IMAD.X R9, R5, 0x1, R14, P2 ;  /* 0x0000000105097824 */ /* 0x000fc400010e060e */
[----:B---3--:R-:W-:Y:S01]  /*104fa0*/  IMAD.X R11, R5, 0x1, R13, P1 ;  /* 0x00000001050b7824 */ /* 0x008fe200008e060d */
[----:B----4-:R1:W-:Y:S04]  /*104fb0*/  STL [R1+0x54e8], R20 ;  /* 0x0054e81401007387 */ /* 0x0103e80000100800 */
[----:B-1----:R-:W3:Y:S04]  /*104fc0*/  LDL.LU R20, [R1+0xa0] ;  /* 0x0000a00001147983 */ /* 0x002ee80000300800 */
[----:B------:R-:W-:Y:S04]  /*104fd0*/  STL [R1+0xffc], R11 ;  /* 0x000ffc0b01007387 */ /* 0x000fe80000100800 */
[----:B------:R-:W4:Y:S01]  /*104fe0*/  LDL.LU R5, [R1+0x5510] ;  /* 0x0055100001057983 */ /* 0x000f220000300800 */
[----:B------:R-:W-:-:S03]  /*104ff0*/  IMAD.X R7, R21, 0x1, R18, P3 ;  /* 0x0000000115077824 */ /* 0x000fc600018e0612 */
[----:B------:R-:W-:Y:S04]  /*105000*/  STL.64 [R1+0xfe8], R8 ;  /* 0x000fe80801007387 */ /* 0x000fe80000100a00 */
[----:B--2---:R-:W-:Y:S04]  /*105010*/  STL.64 [R1+0x54e0], R16 ;  /* 0x0054e01001007387 */ /* 0x004fe80000100a00 */
[----:B------:R1:W-:Y:S04]  /*105020*/  STL.64 [R1+0xfe0], R6 ;  /* 0x000fe00601007387 */ /* 0x0003e80000100a00 */
[----:B-1----:R-:W2:Y:S04]  /*105030*/  LDL.LU.64 R6, [R1+0x5508] ;  /* 0x0055080001067983 */ /* 0x002ea80000300a00 */
[----:B------:R-:W-:Y:S01]  /*105040*/  STL.64 [R1+0x54f0], R18 ;  /* 0x0054f01201007387 */ /* 0x000fe20000100a00 */
[----:B---3--:R-:W-:-:S02]  /*105050*/  IADD3 R10, P1, R20, R3, RZ ;  /* 0x00000003140a7210 */ /* 0x008fc40007f3e0ff */
[----:B------:R-:W-:-:S03]  /*105060*/  IADD3 R8, P2, R20, R0, RZ ;  /* 0x0000000014087210 */ /* 0x000fc60007f5e0ff */
[C---:B------:R-:W-:Y:S01]  /*105070*/  IMAD.X R11, R21.reuse, 0x1, R2, P1 ;  /* 0x00000001150b7824 */ /* 0x040fe200008e0602 */
[----:B----4-:R-:W-:Y:S01]  /*105080*/  IADD3 R16, P3, R20, R5, RZ ;  /* 0x0000000514107210 */ /* 0x010fe20007f7e0ff */
[----:B------:R-:W-:-:S03]  /*105090*/  IMAD.X R9, R21, 0x1, R23, P2 ;  /* 0x0000000115097824 */ /* 0x000fc600010e0617 */
[----:B------:R1:W-:Y:S04]  /*1050a0*/  STL.64 [R1+0xfd8], R10 ;  /* 0x000fd80a01007387 */ /* 0x0003e80000100a00 */
[----:B-1----:R-:W3:Y:S04]  /*1050b0*/  LDL.LU.64 R10, [R1+0x5500] ;  /* 0x00550000010a7983 */ /* 0x002ee80000300a00 */
[----:B------:R-:W-:Y:S04]  /*1050c0*/  STL [R1+0xfc0], R16 ;  /* 0x000fc01001007387 */ /* 0x000fe80000100800 */
[----:B------:R1:W-:Y:S04]  /*1050d0*/  STL.64 [R1+0x54c8], R28 ;  /* 0x0054c81c01007387 */ /* 0x0003e80000100a00 */
[----:B-1----:R-:W4:Y:S04]  /*1050e0*/  LDL R29, [R1+0x9c] ;  /* 0x00009c00011d7983 */ /* 0x002f280000100800 */
[----:B------:R1:W-:Y:S04]  /*1050f0*/  STL.64 [R1+0xfc8], R8 ;  /* 0x000fc80801007387 */ /* 0x0003e80000100a00 */
[----:B-1----:R-:W4:Y:S04]  /*105100*/  LDL.LU.64 R8, [R1+0x54f8] ;  /* 0x0054f80001087983 */ /* 0x002f280000300a00 */
[----:B------:R-:W-:Y:S04]  /*105110*/  STL.64 [R1+0x54d0], R22 ;  /* 0x0054d01601007387 */ /* 0x000fe80000100a00 */
[----:B------:R1:W-:Y:S01]  /*105120*/  STL [R1+0x54d8], R23 ;  /* 0x0054d81701007387 */ /* 0x0003e20000100800 */
[----:B--2---:R-:W-:-:S03]  /*105130*/  IADD3 R18, P1, R20, R7, RZ ;  /* 0x0000000714127210 */ /* 0x004fc60007f3e0ff */
[----:B------:R-:W-:Y:S01]  /*105140*/  STL.64 [R1+0x54c0], R6 ;  /* 0x0054c00601007387 */ /* 0x000fe20000100a00 */
[----:B-1----:R-:W-:Y:S02]  /*105150*/  IMAD.MOV.U32 R23, RZ, RZ, R17 ;  /* 0x000000ffff177224 */ /* 0x002fe400078e0011 */
[----:B------:R-:W-:Y:S02]  /*105160*/  IMAD.X R23, R21, 0x1, R6, P3 ;  /* 0x0000000115177824 */ /* 0x000fe400018e0606 */
[----:B------:R-:W-:-:S03]  /*105170*/  IMAD.MOV.U32 R22, RZ, RZ, R16 ;  /* 0x000000ffff167224 */ /* 0x000fc600078e0010 */
[----:B------:R1:W-:Y:S02]  /*105180*/  STL [R1+0xfc4], R23 ;  /* 0x000fc41701007387 */ /* 0x0003e40000100800 */
[----:B-1----:R-:W-:Y:S01]  /*105190*/  IMAD.MOV.U32 R23, RZ, RZ, R21 ;  /* 0x000000ffff177224 */ /* 0x002fe200078e0015 */
[C---:B---3--:R-:W-:Y:S02]  /*1051a0*/  IADD3 R6, P3, R20.reuse, R11, RZ ;  /* 0x0000000b14067210 */ /* 0x048fe40007f7e0ff */
[C---:B----4-:R-:W-:Y:S01]  /*1051b0*/  IADD3 R16, P2, R20.reuse, R9, RZ ;  /* 0x0000000914107210 */ /* 0x050fe20007f5e0ff */
[----:B------:R-:W-:Y:S01]  /*1051c0*/  IMAD.X R19, R21, 0x1, R8, P1 ;  /* 0x0000000115137824 */ /* 0x000fe200008e0608 */
[----:B------:R-:W-:-:S03]  /*1051d0*/  IADD3 R22, P1, R20, R12, RZ ;  /* 0x0000000c14167210 */ /* 0x000fc60007f3e0ff */
[C---:B------:R-:W-:Y:S01]  /*1051e0*/  IMAD.X R17, R23.reuse, 0x1, R10, P2 ;  /* 0x0000000117117824 */ /* 0x040fe200010e060a */
[----:B------:R1:W-:Y:S04]  /*1051f0*/  STL.64 [R1+0xfb8], R18 ;  /* 0x000fb81201007387 */ /* 0x0003e80000100a00 */
[----:B-1----:R-:W2:Y:S04]  /*105200*/  LDL.LU.64 R18, [R1+0x54f0] ;  /* 0x0054f00001127983 */ /* 0x002ea80000300a00 */
[----:B------:R-:W3:Y:S04]  /*105210*/  LDL.LU R20, [R1+0x54e8] ;  /* 0x0054e80001147983 */ /* 0x000ee80000300800 */
[----:B------:R1:W-:Y:S04]  /*105220*/  STL.64 [R1+0xfb0], R16 ;  /* 0x000fb01001007387 */ /* 0x0003e80000100a00 */
[----:B-1----:R-:W4:Y:S01]  /*105230*/  LDL.LU.64 R16, [R1+0x54e0] ;  /* 0x0054e00001107983 */ /* 0x002f220000300a00 */
[----:B------:R-:W-:-:S02]  /*105240*/  IMAD.X R7, R23, 0x1, R13, P3 ;  /* 0x0000000117077824 */ /* 0x000fc400018e060d */
[----:B------:R-:W-:-:S03]  /*105250*/  IMAD.X R23, R23, 0x1, R14, P1 ;  /* 0x0000000117177824 */ /* 0x000fc600008e060e */
[----:B------:R-:W-:Y:S04]  /*105260*/  STL.64 [R1+0xfa8], R6 ;  /* 0x000fa80601007387 */ /* 0x000fe80000100a00 */
[----:B----4-:R1:W-:Y:S04]  /*105270*/  STL.64 [R1+0x54a8], R16 ;  /* 0x0054a81001007387 */ /* 0x0103e80000100a00 */
[----:B-1----:R-:W4:Y:S04]  /*105280*/  LDL.LU R17, [R1+0x9c] ;  /* 0x00009c0001117983 */ /* 0x002f280000300800 */
[----:B------:R1:W-:Y:S04]  /*105290*/  STL.64 [R1+0xf98], R22 ;  /* 0x000f981601007387 */ /* 0x0003e80000100a00 */
[----:B-1----:R0:W3:Y:S01]  /*1052a0*/  LDL.LU R23, [R1+0x54d8] ;  /* 0x0054d80001177983 */ /* 0x0020e20000300800 */
[----:B------:R-:W-:-:S02]  /*1052b0*/  SHF.R.S32.HI R21, RZ, 0x1f, R29 ;  /* 0x0000001fff157819 */ /* 0x000fc4000001141d */
[----:B------:R-:W-:Y:S01]  /*1052c0*/  IADD3 R28, P2, R29, R4, RZ ;  /* 0x000000041d1c7210 */ /* 0x000fe20007f5e0ff */
[----:B------:R-:W-:Y:S04]  /*1052d0*/  STL.64 [R1+0x54b8], R14 ;  /* 0x0054b80e01007387 */ /* 0x000fe80000100a00 */
[----:B--2---:R-:W-:Y:S01]  /*1052e0*/  IMAD.X R29, R21, 0x1, R18, P2 ;  /* 0x00000001151d7824 */ /* 0x004fe200010e0612 */
[----:B----4-:R-:W-:-:S05]  /*1052f0*/  IADD3 R22, P1, R17, R0, RZ ;  /* 0x0000000011167210 */ /* 0x010fca0007f3e0ff */
[----:B------:R3:W-:Y:S04]  /*105300*/  STL [R1+0xf70], R22 ;  /* 0x000f701601007387 */ /* 0x0007e80000100800 */
[----:B---3--:R-:W2:Y:S04]  /*105310*/  LDL.LU.64 R22, [R1+0x54d0] ;  /* 0x0054d00001167983 */ /* 0x008ea80000300a00 */
[----:B------:R1:W-:Y:S04]  /*105320*/  STL.64 [R1+0xf90], R28 ;  /* 0x000f901c01007387 */ /* 0x0003e80000100a00 */
[----:B-1----:R-:W3:Y:S01]  /*105330*/  LDL.LU.64 R28, [R1+0x54c8] ;  /* 0x0054c800011c7983 */ /* 0x002ee20000300a00 */
[----:B------:R-:W-:-:S02]  /*105340*/  IADD3 R6, P3, R17, R3, RZ ;  /* 0x0000000311067210 */ /* 0x000fc40007f7e0ff */
[----:B------:R-:W-:-:S03]  /*105350*/  IADD3 R14, P2, R17, R5, RZ ;  /* 0x00000005110e7210 */ /* 0x000fc60007f5e0ff */
[----:B------:R-:W-:-:S05]  /*105360*/  IMAD.X R7, R21, 0x1, R2, P3 ;  /* 0x0000000115077824 */ /* 0x000fca00018e0602 */
[----:B------:R1:W-:Y:S04]  /*105370*/  STL.64 [R1+0xf88], R6 ;  /* 0x000f880601007387 */ /* 0x0003e80000100a00 */
[----:B------:R-:W-:Y:S04]  /*105380*/  STL [R1+0xf68], R14 ;  /* 0x000f680e01007387 */ /* 0x000fe80000100800 */
[----:B-1----:R-:W4:Y:S04]  /*105390*/  LDL.LU.64 R6, [R1+0x54c0] ;  /* 0x0054c00001067983 */ /* 0x002f280000300a00 */
[----:B---3--:R1:W-:Y:S04]  /*1053a0*/  STL.64 [R1+0x5498], R28 ;  /* 0x0054981c01007387 */ /* 0x0083e80000100a00 */
[----:B-1----:R0:W3:Y:S04]  /*1053b0*/  LDL.64 R28, [R1+0xf68] ;  /* 0x000f6800011c7983 */ /* 0x0020e80000100a00 */
[----:B------:R1:W-:Y:S04]  /*1053c0*/  STL.64 [R1+0x54b0], R24 ;  /* 0x0054b01801007387 */ /* 0x0003e80000100a00 */
[----:B-1----:R0:W2:Y:S01]  /*1053d0*/  LDL.64 R24, [R1+0xf70] ;  /* 0x000f700001187983 */ /* 0x0020a20000100a00 */
[----:B----4-:R-:W-:-:S05]  /*1053e0*/  IADD3 R14, P3, R17, R7, RZ ;  /* 0x00000007110e7210 */ /* 0x010fca0007f7e0ff */
[C---:B------:R-:W-:Y:S02]  /*1053f0*/  IMAD.X R15, R21.reuse, 0x1, R8, P3 ;  /* 0x00000001150f7824 */ /* 0x040fe400018e0608 */
[C---:B---3--:R-:W-:Y:S02]  /*105400*/  IMAD.X R29, R21.reuse, 0x1, R6, P2 ;  /* 0x00000001151d7824 */ /* 0x048fe400010e0606 */
[----:B--2---:R-:W-:-:S05]  /*105410*/  IMAD.X R25, R21, 0x1, R23, P1 ;  /* 0x0000000115197824 */ /* 0x004fca00008e0617 */
[----:B------:R-:W-:Y:S04]  /*105420*/  STL [R1+0xf74], R25 ;  /* 0x000f741901007387 */ /* 0x000fe80000100800 */
[----:B------:R-:W-:Y:S04]  /*105430*/  STL.64 [R1+0x54a0], R6 ;  /* 0x0054a00601007387 */ /* 0x000fe80000100a00 */
[----:B------:R-:W-:Y:S04]  /*105440*/  STL [R1+0xf6c], R29 ;  /* 0x000f6c1d01007387 */ /* 0x000fe80000100800 */
[----:B------:R1:W-:Y:S04]  /*105450*/  STL.64 [R1+0xf60], R14 ;  /* 0x000f600e01007387 */ /* 0x0003e80000100a00 */
[----:B-1----:R-:W2:Y:S01]  /*105460*/  LDL.LU.64 R14, [R1+0x54b8] ;  /* 0x0054b800010e7983 */ /* 0x002ea20000300a00 */
[----:B------:R-:W-:-:S02]  /*105470*/  IADD3 R24, P1, R17, R9, RZ ;  /* 0x0000000911187210 */ /* 0x000fc40007f3e0ff */
[C---:B------:R-:W-:Y:S02]  /*105480*/  IADD3 R28, P2, R17.reuse, R11, RZ ;  /* 0x0000000b111c7210 */ /* 0x040fe40007f5e0ff */
[----:B------:R-:W-:Y:S01]  /*105490*/  IADD3 R16, P3, R17, R12, RZ ;  /* 0x0000000c11107210 */ /* 0x000fe20007f7e0ff */
[----:B------:R-:W-:-:S04]  /*1054a0*/  IMAD.MOV.U32 R17, RZ, RZ, R21 ;  /* 0x000000ffff117224 */ /* 0x000fc800078e0015 */
[C---:B------:R-:W-:Y:S02]  /*1054b0*/  IMAD.X R25, R17.reuse, 0x1, R10, P1 ;  /* 0x0000000111197824 */ /* 0x040fe400008e060a */
[----:B------:R-:W-:-:S03]  /*1054c0*/  IMAD.X R29, R17, 0x1, R13, P2 ;  /* 0x00000001111d7824 */ /* 0x000fc600010e060d */
[----:B------:R1:W-:Y:S04]  /*1054d0*/  STL.64 [R1+0xf58], R24 ;  /* 0x000f581801007387 */ /* 0x0003e80000100a00 */
[----:B-1----:R-:W3:Y:S04]  /*1054e0*/  LDL.LU.64 R24, [R1+0x54b0] ;  /* 0x0054b00001187983 */ /* 0x002ee80000300a00 */
[----:B------:R-:W-:Y:S01]  /*1054f0*/  STL.64 [R1+0xf50], R28 ;  /* 0x000f501c01007387 */ /* 0x000fe20000100a00 */
[----:B--2---:R-:W-:-:S05]  /*105500*/  IMAD.X R17, R17, 0x1, R14, P3 ;  /* 0x0000000111117824 */ /* 0x004fca00018e060e */
[----:B------:R1:W-:Y:S04]  /*105510*/  STL.64 [R1+0xf40], R16 ;  /* 0x000f401001007387 */ /* 0x0003e80000100a00 */
[----:B-1----:R-:W2:Y:S01]  /*105520*/  LDL.LU.64 R16, [R1+0x54a8] ;  /* 0x0054a80001107983 */ /* 0x002ea20000300a00 */
[----:B------:R-:W-:Y:S02]  /*105530*/  SHF.R.S32.HI R21, RZ, 0x1f, R20 ;  /* 0x0000001fff157819 */ /* 0x000fe40000011414 */
[C---:B------:R-:W-:Y:S02]  /*105540*/  IADD3 R6, P1, R20.reuse, R4, RZ ;  /* 0x0000000414067210 */ /* 0x040fe40007f3e0ff */
[----:B------:R-:W-:-:S03]  /*105550*/  IADD3 R28, P2, R20, R3, RZ ;  /* 0x00000003141c7210 */ /* 0x000fc60007f5e0ff */
[C---:B------:R-:W-:Y:S02]  /*105560*/  IMAD.X R7, R21.reuse, 0x1, R18, P1 ;  /* 0x0000000115077824 */ /* 0x040fe400008e0612 */
[----:B------:R-:W-:Y:S01]  /*105570*/  IMAD.X R29, R21, 0x1, R2, P2 ;  /* 0x00000001151d7824 */ /* 0x000fe200010e0602 */
[----:B--2---:R-:W-:Y:S04]  /*105580*/  STL.64 [R1+0x5480], R16 ;  /* 0x0054801001007387 */ /* 0x004fe80000100a00 */
[----:B------:R-:W-:Y:S04]  /*105590*/  STL.64 [R1+0x5488], R14 ;  /* 0x0054880e01007387 */ /* 0x000fe80000100a00 */
[----:B------:R-:W-:Y:S04]  /*1055a0*/  STL [R1+0x5490], R15 ;  /* 0x0054900f01007387 */ /* 0x000fe80000100800 */
[----:B------:R1:W-:Y:S04]  /*1055b0*/  STL.64 [R1+0xf38], R6 ;  /* 0x000f380601007387 */ /* 0x0003e80000100a00 */
[----:B-1----:R-:W2:Y:S04]  /*1055c0*/  LDL.LU.64 R6, [R1+0x54a0] ;  /* 0x0054a00001067983 */ /* 0x002ea80000300a00 */
[----:B------:R1:W-:Y:S04]  /*1055d0*/  STL.64 [R1+0xf30], R28 ;  /* 0x000f301c01007387 */ /* 0x0003e80000100a00 */
[----:B-1----:R-:W4:Y:S01]  /*1055e0*/  LDL.LU.64 R28, [R1+0x5498] ;  /* 0x00549800011c7983 */ /* 0x002f220000300a00 */
[----:B------:R-:W-:-:S02]  /*1055f0*/  IADD3 R14, P3, R20, R0, RZ ;  /* 0x00000000140e7210 */ /* 0x000fc40007f7e0ff */
[----:B------:R-:W-:-:S03]  /*105600*/  IADD3 R16, P1, R20, R5, RZ ;  /* 0x0000000514107210 */ /* 0x000fc60007f3e0ff */
[C---:B------:R-:W-:Y:S02]  /*105610*/  IMAD.X R15, R21.reuse, 0x1, R23, P3 ;  /* 0x00000001150f7824 */ /* 0x040fe400018e0617 */
[----:B--2---:R-:W-:Y:S01]  /*105620*/  IMAD.X R17, R21, 0x1, R6, P1 ;  /* 0x0000000115117824 */ /* 0x004fe200008e0606 */
[----:B----4-:R1:W-:Y:S04]  /*105630*/  STL.64 [R1+0x5478], R28 ;  /* 0x0054781c01007387 */ /* 0x0103e80000100a00 */
[----:B------:R2:W-:Y:S04]  /*105640*/  STL.64 [R1+0xf18], R14 ;  /* 0x000f180e01007387 */ /* 0x0005e80000100a00 */
[----:B------:R4:W-:Y:S01]  /*105650*/  STL.64 [R1+0x5470], R6 ;  /* 0x0054700601007387 */ /* 0x0009e20000100a00 */
[----:B-1----:R-:W-:-:S02]  /*105660*/  IADD3 R28, P2, R20, R7, RZ ;  /* 0x00000007141c7210 */ /* 0x002fc40007f5e0ff */
[----:B--2---:R-:W-:-:S03]  /*105670*/  IADD3 R14, P3, R20, R9, RZ ;  /* 0x00000009140e7210 */ /* 0x004fc60007f7e0ff */
[----:B------:R-:W-:Y:S01]  /*105680*/  IMAD.X R29, R21, 0x1, R8, P2 ;  /* 0x00000001151d7824 */ /* 0x000fe200010e0608 */
[----:B----4-:R-:W2:Y:S04]  /*105690*/  LDL R7, [R1+0x94] ;  /* 0x0000940001077983 */ /* 0x010ea80000100800 */
[----:B------:R-:W-:Y:S04]  /*1056a0*/  STL.64 [R1+0xf10], R16 ;  /* 0x000f101001007387 */ /* 0x000fe80000100a00 */
[----:B------:R1:W-:Y:S04]  /*1056b0*/  STL.64 [R1+0x5468], R8 ;  /* 0x0054680801007387 */ /* 0x0003e80000100a00 */
[----:B------:R-:W-:Y:S01]  /*1056c0*/  STL.64 [R1+0xf08], R28 ;  /* 0x000f081c01007387 */ /* 0x000fe20000100a00 */
[----:B-1----:R-:W-:-:S04]  /*1056d0*/  IMAD.MOV.U32 R8, RZ, RZ, R21 ;  /* 0x000000ffff087224 */ /* 0x002fc800078e0015 */
[----:B------:R-:W-:-:S05]  /*1056e0*/  IMAD.X R15, R8, 0x1, R10, P3 ;  /* 0x00000001080f7824 */ /* 0x000fca00018e060a */
[----:B------:R1:W-:Y:S04]  /*1056f0*/  STL.64 [R1+0xf00], R14 ;  /* 0x000f000e01007387 */ /* 0x0003e80000100a00 */
[----:B-1----:R0:W4:Y:S01]  /*105700*/  LDL.LU R15, [R1+0x5490] ;  /* 0x00549000010f7983 */ /* 0x0021220000300800 */
[----:B------:R-:W-:-:S05]  /*105710*/  IADD3 R16, P1, R20, R11, RZ ;  /* 0x0000000b14107210 */ /* 0x000fca0007f3e0ff */
[----:B------:R-:W-:Y:S01]  /*105720*/  IMAD.X R17, R8, 0x1, R13, P1 ;  /* 0x0000000108117824 */ /* 0x000fe200008e060d */
[----:B------:R-:W-:Y:S02]  /*105730*/  IADD3 R28, P2, R20, R12, RZ ;  /* 0x0000000c141c7210 */ /* 0x000fe40007f5e0ff */
[----:B--2---:R-:W-:-:S05]  /*105740*/  IADD3 R14, P3, R7, R4, RZ ;  /* 0x00000004070e7210 */ /* 0x004fca0007f7e0ff */
[----:B------:R4:W-:Y:S04]  /*105750*/  STL [R1+0xee0], R14 ;  /* 0x000ee00e01007387 */ /* 0x0009e80000100800 */
[----:B----4-:R-:W2:Y:S04]  /*105760*/  LDL.LU.64 R14, [R1+0x5488] ;  /* 0x00548800010e7983 */ /* 0x010ea80000300a00 */
[----:B------:R1:W-:Y:S04]  /*105770*/  STL.64 [R1+0xef8], R16 ;  /* 0x000ef81001007387 */ /* 0x0003e80000100a00 */
[----:B-1----:R-:W4:Y:S04]  /*105780*/  LDL.LU.64 R16, [R1+0x5480] ;  /* 0x0054800001107983 */ /* 0x002f280000300a00 */
[----:B------:R-:W3:Y:S01]  /*105790*/  LDL.LU R20, [R1+0x8c] ;  /* 0x00008c0001147983 */ /* 0x000ee20000300800 */
[----:B------:R-:W-:Y:S01]  /*1057a0*/  IADD3 R6, P1, R7, R3, RZ ;  /* 0x0000000307067210 */ /* 0x000fe20007f3e0ff */
[----:B--2---:R-:W-:-:S02]  /*1057b0*/  IMAD.X R29, R8, 0x1, R14, P2 ;  /* 0x00000001081d7824 */ /* 0x004fc400010e060e */
[----:B---3--:R1:W-:Y:S04]  /*1057c0*/  STL [R1+0x5428], R20 ;  /* 0x0054281401007387 */ /* 0x0083e80000100800 */
[----:B-1----:R-:W2:Y:S04]  /*1057d0*/  LDL.LU R20, [R1+0x90] ;  /* 0x0000900001147983 */ /* 0x002ea80000300800 */
[----:B------:R1:W-:Y:S04]  /*1057e0*/  STL [R1+0x5460], R3 ;  /* 0x0054600301007387 */ /* 0x0003e80000100800 */
[----:B-1----:R-:W3:Y:S04]  /*1057f0*/  LDL.LU R3, [R1+0x94] ;  /* 0x0000940001037983 */ /* 0x002ee80000300800 */
[----:B------:R1:W-:Y:S04]  /*105800*/  STL.64 [R1+0xee8], R28 ;  /* 0x000ee81c01007387 */ /* 0x0003e80000100a00 */
[----:B-1----:R-:W4:Y:S01]  /*105810*/  LDL.LU.64 R28, [R1+0x5478] ;  /* 0x00547800011c7983 */ /* 0x002f220000300a00 */
[----:B------:R-:W-:-:S03]  /*105820*/  SHF.R.S32.HI R21, RZ, 0x1f, R7 ;  /* 0x0000001fff157819 */ /* 0x000fc60000011407 */
[----:B----4-:R-:W-:Y:S04]  /*105830*/  STL.64 [R1+0x5440], R28 ;  /* 0x0054401c01007387 */ /* 0x010fe80000100a00 */
[----:B------:R1:W-:Y:S04]  /*105840*/  STL.64 [R1+0x5458], R24 ;  /* 0x0054581801007387 */ /* 0x0003e80000100a00 */
[----:B-1----:R0:W4:Y:S01]  /*105850*/  LDL.64 R24, [R1+0xee0] ;  /* 0x000ee00001187983 */ /* 0x0021220000100a00 */
[C---:B------:R-:W-:Y:S02]  /*105860*/  IMAD.X R7, R21.reuse, 0x1, R2, P1 ;  /* 0x0000000115077824 */ /* 0x040fe400008e0602 */
[----:B----4-:R-:W-:-:S05]  /*105870*/  IMAD.X R25, R21, 0x1, R18, P3 ;  /* 0x0000000115197824 */ /* 0x010fca00018e0612 */
[----:B------:R-:W-:Y:S04]  /*105880*/  STL [R1+0xee4], R25 ;  /* 0x000ee41901007387 */ /* 0x000fe80000100800 */
[----:B------:R1:W-:Y:S04]  /*105890*/  STL.64 [R1+0xe28], R6 ;  /* 0x000e280601007387 */ /* 0x0003e80000100a00 */
[----:B-1----:R-:W4:Y:S01]  /*1058a0*/  LDL.LU.64 R6, [R1+0x5470] ;  /* 0x0054700001067983 */ /* 0x002f220000300a00 */
[C---:B---3--:R-:W-:Y:S02]  /*1058b0*/  IADD3 R28, P2, R3.reuse, R0, RZ ;  /* 0x00000000031c7210 */ /* 0x048fe40007f5e0ff */
[----:B------:R-:W-:-:S03]  /*1058c0*/  IADD3 R24, P3, R3, R5, RZ ;  /* 0x0000000503187210 */ /* 0x000fc60007f7e0ff */
[----:B------:R-:W-:Y:S01]  /*1058d0*/  IMAD.X R29, R21, 0x1, R23, P2 ;  /* 0x00000001151d7824 */ /* 0x000fe200010e0617 */
[----:B----4-:R-:W-:Y:S01]  /*1058e0*/  IADD3 R8, P1, R3, R7, RZ ;  /* 0x0000000703087210 */ /* 0x010fe20007f3e0ff */
[----:B------:R-:W-:-:S04]  /*1058f0*/  IMAD.X R25, R21, 0x1, R6, P3 ;  /* 0x0000000115197824 */ /* 0x000fc800018e0606 */
[----:B------:R1:W-:Y:S04]  /*105900*/  STL [R1+0xc48], R8 ;  /* 0x000c480801007387 */ /* 0x0003e80000100800 */
[----:B-1----:R-:W3:Y:S04]  /*105910*/  LDL.LU.64 R8, [R1+0x5468] ;  /* 0x0054680001087983 */ /* 0x002ee80000300a00 */
[----:B------:R-:W-:Y:S04]  /*105920*/  STL.64 [R1+0xc58], R28 ;  /* 0x000c581c01007387 */ /* 0x000fe80000100a00 */
[----:B------:R-:W-:Y:S04]  /*105930*/  STL.64 [R1+0x5438], R6 ;  /* 0x0054380601007387 */ /* 0x000fe80000100a00 */
[----:B------:R-:W-:Y:S04]  /*105940*/  STL.64 [R1+0x5448], R26 ;  /* 0x0054481a01007387 */ /* 0x000fe80000100a00 */
[----:B------:R-:W-:Y:S04]  /*105950*/  STL.64 [R1+0xc50], R24 ;  /* 0x000c501801007387 */ /* 0x000fe80000100a00 */
[----:B------:R1:W-:Y:S04]  /*105960*/  STL [R1+0x5450], R27 ;  /* 0x0054501b01007387 */ /* 0x0003e80000100800 */
[----:B-1----:R0:W4:Y:S01]  /*105970*/  LDL.64 R26, [R1+0xc48] ;  /* 0x000c4800011a7983 */ /* 0x0021220000100a00 */
[----:B------:R-:W-:-:S02]  /*105980*/  IADD3 R24, P3, R3, R11, RZ ;  /* 0x0000000b03187210 */ /* 0x000fc40007f7e0ff */
[----:B--2---:R-:W-:-:S03]  /*105990*/  SHF.R.S32.HI R6, RZ, 0x1f, R20 ;  /* 0x0000001fff067819 */ /* 0x004fc60000011414 */
[----:B------:R-:W-:Y:S01]  /*1059a0*/  IMAD.X R25, R21, 0x1, R13, P3 ;  /* 0x0000000115197824 */ /* 0x000fe200018e060d */
[----:B---3--:R-:W-:-:S05]  /*1059b0*/  IADD3 R28, P2, R3, R9, RZ ;  /* 0x00000009031c7210 */ /* 0x008fca0007f5e0ff */
[C---:B------:R-:W-:Y:S02]  /*1059c0*/  IMAD.X R29, R21.reuse, 0x1, R10, P2 ;  /* 0x00000001151d7824 */ /* 0x040fe400010e060a */
[----:B----4-:R-:W-:Y:S01]  /*1059d0*/  IMAD.X R27, R21, 0x1, R8, P1 ;  /* 0x00000001151b7824 */ /* 0x010fe200008e0608 */
[----:B------:R-:W-:-:S04]  /*1059e0*/  IADD3 R26, P1, R3, R12, RZ ;  /* 0x0000000c031a7210 */ /* 0x000fc80007f3e0ff */
[----:B------:R1:W-:Y:S04]  /*1059f0*/  STL [R1+0xc4c], R27 ;  /* 0x000c4c1b01007387 */ /* 0x0003e80000100800 */
[----:B------:R-:W2:Y:S04]  /*105a00*/  LDL.LU R3, [R1+0x5460] ;  /* 0x0054600001037983 */ /* 0x000ea80000300800 */
[----:B------:R-:W-:Y:S01]  /*105a10*/  STL.64 [R1+0xc40], R28 ;  /* 0x000c401c01007387 */ /* 0x000fe20000100a00 */
[----:B-1----:R-:W-:-:S03]  /*105a20*/  IMAD.X R27, R21, 0x1, R14, P1 ;  /* 0x00000001151b7824 */ /* 0x002fc600008e060e */
[----:B------:R-:W-:Y:S04]  /*105a30*/  STL [R1+0x94], R6 ;  /* 0x0000940601007387 */ /* 0x000fe80000100800 */
[----:B------:R1:W-:Y:S04]  /*105a40*/  STL.64 [R1+0xc28], R24 ;  /* 0x000c281801007387 */ /* 0x0003e80000100a00 */
[----:B-1----:R-:W3:Y:S04]  /*105a50*/  LDL.LU.64 R24, [R1+0x5458] ;  /* 0x0054580001187983 */ /* 0x002ee80000300a00 */
[----:B------:R-:W-:Y:S04]  /*105a60*/  STL.64 [R1+0x5430], R12 ;  /* 0x0054300c01007387 */ /* 0x000fe80000100a00 */
[----:B------:R0:W4:Y:S04]  /*105a70*/  LDL.LU R21, [R1+0x5454] ;  /* 0x0054540001157983 */ /* 0x0001280000300800 */
[----:B------:R1:W-:Y:S04]  /*105a80*/  STL.64 [R1+0xc18], R26 ;  /* 0x000c181a01007387 */ /* 0x0003e80000100a00 */
[----:B-1----:R0:W2:Y:S01]  /*105a90*/  LDL.LU R27, [R1+0x5450] ;  /* 0x00545000011b7983 */ /* 0x0020a20000300800 */
[----:B------:R-:W-:-:S02]  /*105aa0*/  IADD3 R28, P2, R20, R4, RZ ;  /* 0x00000004141c7210 */ /* 0x000fc40007f5e0ff */
[----:B------:R-:W-:-:S03]  /*105ab0*/  IADD3 R26, P1, R20, R0, RZ ;  /* 0x00000000141a7210 */ /* 0x000fc60007f3e0ff */
[----:B------:R-:W-:Y:S02]  /*105ac0*/  IMAD.X R29, R6, 0x1, R18, P2 ;  /* 0x00000001061d7824 */ /* 0x000fe400010e0612 */
[----:B------:R2:W-:Y:S04]  /*105ad0*/  STL [R1+0xbe8], R26 ;  /* 0x000be81a01007387 */ /* 0x0005e80000100800 */
[----:B--2---:R-:W2:Y:S04]  /*105ae0*/  LDL.LU.64 R26, [R1+0x5448] ;  /* 0x00544800011a7983 */ /* 0x004ea80000300a00 */
[----:B------:R1:W-:Y:S04]  /*105af0*/  STL.64 [R1+0xc10], R28 ;  /* 0x000c101c01007387 */ /* 0x0003e80000100a00 */
[----:B-1----:R-:W3:Y:S01]  /*105b00*/  LDL.LU.64 R28, [R1+0x5440] ;  /* 0x00544000011c7983 */ /* 0x002ee20000300a00 */
[----:B------:R-:W-:-:S03]  /*105b10*/  IADD3 R6, P2, R20, R5, RZ ;  /* 0x0000000514067210 */ /* 0x000fc60007f5e0ff */
[----:B---3--:R1:W-:Y:S04]  /*105b20*/  STL.64 [R1+0x5418], R28 ;  /* 0x0054181c01007387 */ /* 0x0083e80000100a00 */
[----:B-1----:R0:W3:Y:S04]  /*105b30*/  LDL.64 R28, [R1+0xbe8] ;  /* 0x000be800011c7983 */ /* 0x0020e80000100a00 */
[----:B------:R1:W-:Y:S04]  /*105b40*/  STL [R1+0xbe0], R6 ;  /* 0x000be00601007387 */ /* 0x0003e80000100800 */
[----:B-1----:R-:W4:Y:S04]  /*105b50*/  LDL.LU.64 R6, [R1+0x5438] ;  /* 0x0054380001067983 */ /* 0x002f280000300a00 */
[----:B------:R1:W-:Y:S04]  /*105b60*/  STL [R1+0x5424], R5 ;  /* 0x0054240501007387 */ /* 0x0003e80000100800 */
[----:B-1----:R-:W2:Y:S01]  /*105b70*/  LDL.LU R5, [R1+0x94] ;  /* 0x0000940001057983 */ /* 0x002ea20000300800 */
[----:B------:R-:W-:-:S05]  /*105b80*/  IADD3 R12, P3, R20, R3, RZ ;  /* 0x00000003140c7210 */ /* 0x000fca0007f7e0ff */
[C---:B--2---:R-:W-:Y:S02]  /*105b90*/  IMAD.X R13, R5.reuse, 0x1, R2, P3 ;  /* 0x00000001050d7824 */ /* 0x044fe400018e0602 */
[----:B---3--:R-:W-:-:S03]  /*105ba0*/  IMAD.X R29, R5, 0x1, R23, P1 ;  /* 0x00000001051d7824 */ /* 0x008fc600008e0617 */
[----:B------:R-:W-:Y:S04]  /*105bb0*/  STL.64 [R1+0xbf8], R12 ;  /* 0x000bf80c01007387 */ /* 0x000fe80000100a00 */
[----:B----4-:R-:W-:Y:S04]  /*105bc0*/  STL [R1+0x5420], R7 ;  /* 0x0054200701007387 */ /* 0x010fe80000100800 */
[----:B------:R-:W-:Y:S04]  /*105bd0*/  STL [R1+0xbec], R29 ;  /* 0x000bec1d01007387 */ /* 0x000fe80000100800 */
[----:B------:R1:W-:Y:S04]  /*105be0*/  STL.64 [R1+0x5410], R16 ;  /* 0x0054101001007387 */ /* 0x0003e80000100a00 */
[----:B-1----:R0:W2:Y:S01]  /*105bf0*/  LDL.64 R16, [R1+0xbe0] ;  /* 0x000be00001107983 */ /* 0x0020a20000100a00 */
[----:B------:R-:W-:-:S05]  /*105c00*/  IADD3 R12, P3, R20, R7, RZ ;  /* 0x00000007140c7210 */ /* 0x000fca0007f7e0ff */
[C---:B------:R-:W-:Y:S02]  /*105c10*/  IMAD.X R13, R5.reuse, 0x1, R8, P3 ;  /* 0x00000001050d7824 */ /* 0x040fe400018e0608 */
[----:B--2---:R-:W-:-:S05]  /*105c20*/  IMAD.X R17, R5, 0x1, R6, P2 ;  /* 0x0000000105117824 */ /* 0x004fca00010e0606 */
[----:B------:R-:W-:Y:S04]  /*105c30*/  STL [R1+0xbe4], R17 ;  /* 0x000be41101007387 */ /* 0x000fe80000100800 */
[----:B------:R1:W-:Y:S04]  /*105c40*/  STL.64 [R1+0xba8], R12 ;  /* 0x000ba80c01007387 */ /* 0x0003e80000100a00 */
[----:B-1----:R-:W2:Y:S01]  /*105c50*/  LDL.LU.64 R12, [R1+0x5430] ;  /* 0x00543000010c7983 */ /* 0x002ea20000300a00 */
[C---:B------:R-:W-:Y:S02]  /*105c60*/  IADD3 R28, P1, R20.reuse, R9, RZ ;  /* 0x00000009141c7210 */ /* 0x040fe40007f3e0ff */
[----:B------:R-:W-:-:S02]  /*105c70*/  IADD3 R16, P2, R20, R11, RZ ;  /* 0x0000000b14107210 */ /* 0x000fc40007f5e0ff */
[----:B--2---:R-:W-:-:S05]  /*105c80*/  IADD3 R20, P3, R20, R12, RZ ;  /* 0x0000000c14147210 */ /* 0x004fca0007f7e0ff */
[----:B------:R1:W-:Y:S04]  /*105c90*/  STL [R1+0x9e8], R20 ;  /* 0x0009e81401007387 */ /* 0x0003e80000100800 */
[----:B-1----:R-:W2:Y:S01]  /*105ca0*/  LDL.LU R20, [R1+0x5428] ;  /* 0x0054280001147983 */ /* 0x002ea20000300800 */
[C---:B------:R-:W-:Y:S02]  /*105cb0*/  IMAD.X R29, R5.reuse, 0x1, R10, P1 ;  /* 0x00000001051d7824 */ /* 0x040fe400008e060a */
[----:B------:R-:W-:Y:S01]  /*105cc0*/  IMAD.X R17, R5, 0x1, R13, P2 ;  /* 0x0000000105117824 */ /* 0x000fe200010e060d */
[----:B--2---:R-:W-:-:S05]  /*105cd0*/  SHF.R.S32.HI R7, RZ, 0x1f, R20 ;  /* 0x0000001fff077819 */ /* 0x004fca0000011414 */
[----:B------:R-:W-:Y:S04]  /*105ce0*/  STL [R1+0x90], R7 ;  /* 0x0000900701007387 */ /* 0x000fe80000100800 */
[----:B------:R-:W-:Y:S04]  /*105cf0*/  STL.64 [R1+0xba0], R28 ;  /* 0x000ba01c01007387 */ /* 0x000fe80000100a00 */
[----:B------:R-:W2:Y:S04]  /*105d00*/  LDL R21, [R1+0x88] ;  /* 0x0000880001157983 */ /* 0x000ea80000100800 */
        /* <DEDUP_REMOVED lines=19> */
[----:B------:R-:W-:-:S05]  /*105e40*/  IADD3 R12, P3, R20, R0, RZ ;  /* 0x00000000140c7210 */ /* 0x000fca0007f7e0ff */
[C---:B------:R-:W-:Y:S02]  /*105e50*/  IMAD.X R13, R5.reuse, 0x1, R23, P3 ;  /* 0x00000001050d7824 */ /* 0x040fe400018e0617 */
[----:B------:R-:W-:Y:S01]  /*105e60*/  IMAD.X R29, R5, 0x1, R6, P1 ;  /* 0x00000001051d7824 */ /* 0x000fe200008e0606 */
[----:B--2---:R4:W-:Y:S04]  /*105e70*/  STL.64 [R1+0x53e8], R16 ;  /* 0x0053e81001007387 */ /* 0x0049e80000100a00 */
[----:B------:R1:W-:Y:S01]  /*105e80*/  STL.64 [R1+0x828], R12 ;  /* 0x0008280c01007387 */ /* 0x0003e20000100a00 */
[----:B----4-:R-:W-:-:S05]  /*105e90*/  IADD3 R16, P2, R20, R7, RZ ;  /* 0x0000000714107210 */ /* 0x010fca0007f5e0ff */
[----:B------:R-:W-:Y:S04]  /*105ea0*/  STL [R1+0x818], R16 ;  /* 0x0008181001007387 */ /* 0x000fe80000100800 */
[----:B-1----:R-:W2:Y:S04]  /*105eb0*/  LDL.LU.64 R12, [R1+0x5408] ;  /* 0x00540800010c7983 */ /* 0x002ea80000300a00 */
[----:B------:R1:W-:Y:S04]  /*105ec0*/  STL.64 [R1+0x53f0], R6 ;  /* 0x0053f00601007387 */ /* 0x0003e80000100a00 */
[----:B-1----:R0:W3:Y:S01]  /*105ed0*/  LDL.64 R6, [R1+0x818] ;  /* 0x0008180001067983 */ /* 0x0020e20000100a00 */
[----:B------:R-:W-:-:S03]  /*105ee0*/  IADD3 R16, P3, R20, R9, RZ ;  /* 0x0000000914107210 */ /* 0x000fc60007f7e0ff */
[----:B------:R1:W-:Y:S02]  /*105ef0*/  STL.64 [R1+0x820], R28 ;  /* 0x0008201c01007387 */ /* 0x0003e40000100a00 */
[----:B------:R-:W-:Y:S01]  /*105f00*/  IMAD.X R17, R5, 0x1, R10, P3 ;  /* 0x0000000105117824 */ /* 0x000fe200018e060a */
[----:B-1----:R-:W-:-:S05]  /*105f10*/  IADD3 R28, P1, R20, R11, RZ ;  /* 0x0000000b141c7210 */ /* 0x002fca0007f3e0ff */
[C---:B--2---:R-:W-:Y:S02]  /*105f20*/  IMAD.X R29, R5.reuse, 0x1, R13, P1 ;  /* 0x00000001051d7824 */ /* 0x044fe400008e060d */
[----:B---3--:R-:W-:-:S05]  /*105f30*/  IMAD.X R7, R5, 0x1, R8, P2 ;  /* 0x0000000105077824 */ /* 0x008fca00010e0608 */
[----:B------:R-:W-:Y:S04]  /*105f40*/  STL [R1+0x81c], R7 ;  /* 0x00081c0701007387 */ /* 0x000fe80000100800 */
[----:B------:R1:W-:Y:S04]  /*105f50*/  STL.64 [R1+0x810], R16 ;  /* 0x0008101001007387 */ /* 0x0003e80000100a00 */
[----:B------:R2:W-:Y:S01]  /*105f60*/  STL [R1+0x53d0], R4 ;  /* 0x0053d00401007387 */ /* 0x0005e20000100800 */
[----:B-1----:R-:W-:-:S03]  /*105f70*/  IADD3 R16, P3, R21, R4, RZ ;  /* 0x0000000415107210 */ /* 0x002fc60007f7e0ff */
[----:B--2---:R-:W2:Y:S04]  /*105f80*/  LDL.LU R4, [R1+0x88] ;  /* 0x0000880001047983 */ /* 0x004ea80000300800 */
[----:B------:R1:W-:Y:S04]  /*105f90*/  STL.64 [R1+0x808], R28 ;  /* 0x0008081c01007387 */ /* 0x0003e80000100a00 */
[----:B-1----:R-:W3:Y:S01]  /*105fa0*/  LDL.LU.64 R28, [R1+0x5400] ;  /* 0x00540000011c7983 */ /* 0x002ee20000300a00 */
[----:B------:R-:W-:Y:S02]  /*105fb0*/  IADD3 R6, P2, R20, R12, RZ ;  /* 0x0000000c14067210 */ /* 0x000fe40007f5e0ff */
[----:B------:R-:W-:Y:S01]  /*105fc0*/  SHF.R.S32.HI R20, RZ, 0x1f, R21 ;  /* 0x0000001fff147819 */ /* 0x000fe20000011415 */
[----:B------:R-:W-:Y:S02]  /*105fd0*/  STL.64 [R1+0x53e0], R12 ;  /* 0x0053e00c01007387 */ /* 0x000fe40000100a00 */
[----:B------:R-:W-:-:S02]  /*105fe0*/  IMAD.X R7, R5, 0x1, R14, P2 ;  /* 0x0000000105077824 */ /* 0x000fc400010e060e */
[----:B------:R-:W-:Y:S01]  /*105ff0*/  IMAD.X R17, R20, 0x1, R18, P3 ;  /* 0x0000000114117824 */ /* 0x000fe200018e0612 */
[----:B---3--:R-:W-:Y:S04]  /*106000*/  STL.64 [R1+0x53d8], R28 ;  /* 0x0053d81c01007387 */ /* 0x008fe80000100a00 */
[----:B------:R-:W3:Y:S04]  /*106010*/  LDL.LU R21, [R1+0x80] ;  /* 0x0000800001157983 */ /* 0x000ee80000300800 */
[----:B------:R-:W4:Y:S04]  /*106020*/  LDL.LU R5, [R1+0x53f8] ;  /* 0x0053f80001057983 */ /* 0x000f280000300800 */
[----:B------:R1:W-:Y:S04]  /*106030*/  STL.64 [R1+0x7f0], R6 ;  /* 0x0007f00601007387 */ /* 0x0003e80000100a00 */
[----:B-1----:R-:W3:Y:S04]  /*106040*/  LDL.LU.64 R6, [R1+0x53f0] ;  /* 0x0053f00001067983 */ /* 0x002ee80000300a00 */
[----:B------:R1:W-:Y:S04]  /*106050*/  STL.64 [R1+0x7e8], R16 ;  /* 0x0007e81001007387 */ /* 0x0003e80000100a00 */
[----:B-1----:R-:W4:Y:S01]  /*106060*/  LDL.LU.64 R16, [R1+0x53e8] ;  /* 0x0053e80001107983 */ /* 0x002f220000300a00 */
[----:B--2---:R-:W-:-:S02]  /*106070*/  IADD3 R28, P1, R4, R3, RZ ;  /* 0x00000003041c7210 */ /* 0x004fc40007f3e0ff */
[----:B------:R-:W-:-:S03]  /*106080*/  IADD3 R12, P2, R4, R0, RZ ;  /* 0x00000000040c7210 */ /* 0x000fc60007f5e0ff */
[C---:B------:R-:W-:Y:S02]  /*106090*/  IMAD.X R29, R20.reuse, 0x1, R2, P1 ;  /* 0x00000001141d7824 */ /* 0x040fe400008e0602 */
[----:B------:R-:W-:Y:S01]  /*1060a0*/  IMAD.X R13, R20, 0x1, R23, P2 ;  /* 0x00000001140d7824 */ /* 0x000fe200010e0617 */
[----:B----4-:R1:W-:Y:S04]  /*1060b0*/  STL.64 [R1+0x53c8], R16 ;  /* 0x0053c81001007387 */ /* 0x0103e80000100a00 */
[----:B------:R-:W-:Y:S01]  /*1060c0*/  STL.64 [R1+0x7e0], R28 ;  /* 0x0007e01c01007387 */ /* 0x000fe20000100a00 */
[----:B-1----:R-:W-:-:S05]  /*1060d0*/  IADD3 R16, P3, R4, R5, RZ ;  /* 0x0000000504107210 */ /* 0x002fca0007f7e0ff */
[----:B------:R-:W-:Y:S04]  /*1060e0*/  STL [R1+0x7b8], R16 ;  /* 0x0007b81001007387 */ /* 0x000fe80000100800 */
[----:B------:R1:W-:Y:S04]  /*1060f0*/  STL.64 [R1+0x7c0], R12 ;  /* 0x0007c00c01007387 */ /* 0x0003e80000100a00 */
[----:B-1----:R-:W2:Y:S04]  /*106100*/  LDL.LU.64 R12, [R1+0x53e0] ;  /* 0x0053e000010c7983 */ /* 0x002ea80000300a00 */
[----:B------:R1:W-:Y:S04]  /*106110*/  STL.64 [R1+0x53c0], R18 ;  /* 0x0053c01201007387 */ /* 0x0003e80000100a00 */
[----:B-1----:R0:W4:Y:S01]  /*106120*/  LDL.64 R18, [R1+0x7b8] ;  /* 0x0007b80001127983 */ /* 0x0021220000100a00 */
[----:B---3--:R-:W-:-:S05]  /*106130*/  IADD3 R28, P1, R4, R7, RZ ;  /* 0x00000007041c7210 */ /* 0x008fca0007f3e0ff */
[----:B------:R-:W-:Y:S01]  /*106140*/  IMAD.X R29, R20, 0x1, R8, P1 ;  /* 0x00000001141d7824 */ /* 0x000fe200008e0608 */
[----:B------:R-:W-:Y:S01]  /*106150*/  STL.64 [R1+0x53b8], R6 ;  /* 0x0053b80601007387 */ /* 0x000fe20000100a00 */
[----:B------:R-:W-:Y:S01]  /*106160*/  IADD3 R16, P2, R4, R9, RZ ;  /* 0x0000000904107210 */ /* 0x000fe20007f5e0ff */
[----:B----4-:R-:W-:Y:S01]  /*106170*/  IMAD.X R19, R20, 0x1, R6, P3 ;  /* 0x0000000114137824 */ /* 0x010fe200018e0606 */
[----:B------:R-:W-:-:S04]  /*106180*/  IADD3 R18, P3, R4, R11, RZ ;  /* 0x0000000b04127210 */ /* 0x000fc80007f7e0ff */
[----:B------:R-:W-:Y:S04]  /*106190*/  STL [R1+0x7bc], R19 ;  /* 0x0007bc1301007387 */ /* 0x000fe80000100800 */
[----:B------:R1:W-:Y:S04]  /*1061a0*/  STL.64 [R1+0x7b0], R28 ;  /* 0x0007b01c01007387 */ /* 0x0003e80000100a00 */
[----:B-1----:R-:W3:Y:S04]  /*1061b0*/  LDL.LU.64 R28, [R1+0x53d8] ;  /* 0x0053d800011c7983 */ /* 0x002ee80000300a00 */
[----:B------:R2:W-:Y:S02]  /*1061c0*/  STL.64 [R1+0x53a8], R8 ;  /* 0x0053a80801007387 */ /* 0x0005e40000100a00 */
[----:B--2---:R-:W-:-:S02]  /*1061d0*/  IADD3 R8, P1, R4, R12, RZ ;  /* 0x0000000c04087210 */ /* 0x004fc40007f3e0ff */
[----:B------:R-:W2:Y:S04]  /*1061e0*/  LDL.LU R4, [R1+0x53d0] ;  /* 0x0053d00001047983 */ /* 0x000ea80000300800 */
[----:B------:R-:W4:Y:S01]  /*1061f0*/  LDL R9, [R1+0x84] ;  /* 0x0000840001097983 */ /* 0x000f220000100800 */
[C---:B------:R-:W-:Y:S02]  /*106200*/  IMAD.X R17, R20.reuse, 0x1, R10, P2 ;  /* 0x0000000114117824 */ /* 0x040fe400010e060a */
[----:B------:R-:W-:-:S03]  /*106210*/  IMAD.X R19, R20, 0x1, R13, P3 ;  /* 0x0000000114137824 */ /* 0x000fc600018e060d */
[----:B------:R1:W-:Y:S01]  /*106220*/  STL.64 [R1+0x7a8], R16 ;  /* 0x0007a81001007387 */ /* 0x0003e20000100a00 */
[----:B----4-:R-:W-:-:S05]  /*106230*/  SHF.R.S32.HI R6, RZ, 0x1f, R9 ;  /* 0x0000001fff067819 */ /* 0x010fca0000011409 */
[----:B------:R2:W-:Y:S04]  /*106240*/  STL [R1+0x88], R6 ;  /* 0x0000880601007387 */ /* 0x0005e80000100800 */
[----:B-1----:R-:W4:Y:S04]  /*106250*/  LDL.LU.64 R16, [R1+0x53c8] ;  /* 0x0053c80001107983 */ /* 0x002f280000300a00 */
[----:B------:R-:W-:Y:S01]  /*106260*/  STL.64 [R1+0x53a0], R10 ;  /* 0x0053a00a01007387 */ /* 0x000fe20000100a00 */
[----:B--2---:R-:W-:-:S03]  /*106270*/  IADD3 R6, P2, R9, R4, RZ ;  /* 0x0000000409067210 */ /* 0x004fc60007f5e0ff */
[----:B---3--:R1:W-:Y:S04]  /*106280*/  STL.64 [R1+0x53b0], R28 ;  /* 0x0053b01c01007387 */ /* 0x0083e80000100a00 */
[----:B------:R2:W-:Y:S01]  /*106290*/  STL.64 [R1+0x7a0], R18 ;  /* 0x0007a01201007387 */ /* 0x0005e20000100a00 */
[----:B-1----:R-:W-:Y:S01]  /*1062a0*/  IADD3 R28, P3, R9, R3, RZ ;  /* 0x00000003091c7210 */ /* 0x002fe20007f7e0ff */
[----:B------:R-:W-:Y:S02]  /*1062b0*/  IMAD.X R9, R20, 0x1, R14, P1 ;  /* 0x0000000114097824 */ /* 0x000fe400008e060e */
[----:B--2---:R-:W2:Y:S01]  /*1062c0*/  LDL.LU.64 R18, [R1+0x53c0] ;  /* 0x0053c00001127983 */ /* 0x004ea20000300a00 */
[----:B------:R-:W-:-:S03]  /*1062d0*/  IMAD.MOV.U32 R20, RZ, RZ, R15 ;  /* 0x000000ffff147224 */ /* 0x000fc600078e000f */
[----:B------:R1:W-:Y:S04]  /*1062e0*/  STL [R1+0x5390], R3 ;  /* 0x0053900301007387 */ /* 0x0003e80000100800 */
[----:B-1----:R-:W3:Y:S04]  /*1062f0*/  LDL.LU R3, [R1+0x84] ;  /* 0x0000840001037983 */ /* 0x002ee80000300800 */
[----:B------:R-:W-:Y:S04]  /*106300*/  STL.64 [R1+0x790], R8 ;  /* 0x0007900801007387 */ /* 0x000fe80000100a00 */
[----:B------:R-:W4:Y:S04]  /*106310*/  LDL.LU R15, [R1+0x7c] ;  /* 0x00007c00010f7983 */ /* 0x000f280000300800 */
[----:B----4-:R1:W-:Y:S04]  /*106320*/  STL [R1+0x5380], R15 ;  /* 0x0053800f01007387 */ /* 0x0103e80000100800 */
[----:B-1----:R-:W2:Y:S01]  /*106330*/  LDL.LU R15, [R1+0x88] ;  /* 0x00008800010f7983 */ /* 0x002ea20000300800 */
[----:B---3--:R-:W-:Y:S01]  /*106340*/  IADD3 R8, P1, R3, R0, RZ ;  /* 0x0000000003087210 */ /* 0x008fe20007f3e0ff */
[----:B--2---:R-:W-:-:S02]  /*106350*/  IMAD.X R7, R15, 0x1, R18, P2 ;  /* 0x000000010f077824 */ /* 0x004fc400010e0612 */
[C---:B------:R-:W-:Y:S02]  /*106360*/  IMAD.X R29, R15.reuse, 0x1, R2, P3 ;  /* 0x000000010f1d7824 */ /* 0x040fe400018e0602 */
[----:B------:R-:W-:Y:S01]  /*106370*/  IMAD.X R9, R15, 0x1, R23, P1 ;  /* 0x000000010f097824 */ /* 0x000fe200008e0617 */
[----:B------:R1:W-:Y:S04]  /*106380*/  STL.64 [R1+0x778], R6 ;  /* 0x0007780601007387 */ /* 0x0003e80000100a00 */
[----:B-1----:R-:W2:Y:S04]  /*106390*/  LDL.LU.64 R6, [R1+0x53b8] ;  /* 0x0053b80001067983 */ /* 0x002ea80000300a00 */
[----:B------:R-:W-:Y:S04]  /*1063a0*/  STL.64 [R1+0x5388], R18 ;  /* 0x0053881201007387 */ /* 0x000fe80000100a00 */
[----:B------:R-:W-:Y:S04]  /*1063b0*/  STL.64 [R1+0x5398], R4 ;  /* 0x0053980401007387 */ /* 0x000fe80000100a00 */
[----:B------:R1:W-:Y:S04]  /*1063c0*/  STL.64 [R1+0x770], R28 ;  /* 0x0007701c01007387 */ /* 0x0003e80000100a00 */
[----:B-1----:R-:W3:Y:S04]  /*1063d0*/  LDL.LU.64 R28, [R1+0x53b0] ;  /* 0x0053b000011c7983 */ /* 0x002ee80000300a00 */
[----:B------:R1:W-:Y:S04]  /*1063e0*/  STL.64 [R1+0x748], R8 ;  /* 0x0007480801007387 */ /* 0x0003e80000100a00 */
[----:B-1----:R-:W4:Y:S01]  /*1063f0*/  LDL.LU.64 R8, [R1+0x53a8] ;  /* 0x0053a80001087983 */ /* 0x002f220000300a00 */
[----:B------:R-:W-:-:S02]  /*106400*/  IADD3 R18, P2, R3, R5, RZ ;  /* 0x0000000503127210 */ /* 0x000fc40007f5e0ff */
[----:B----4-:R-:W-:-:S05]  /*106410*/  IADD3 R10, P1, R3, R9, RZ ;  /* 0x00000009030a7210 */ /* 0x010fca0007f3e0ff */
[----:B------:R1:W-:Y:S04]  /*106420*/  STL [R1+0x730], R10 ;  /* 0x0007300a01007387 */ /* 0x0003e80000100800 */
[----:B-1----:R-:W4:Y:S01]  /*106430*/  LDL.LU.64 R10, [R1+0x53a0] ;  /* 0x0053a000010a7983 */ /* 0x002f220000300a00 */
[----:B--2---:R-:W-:Y:S01]  /*106440*/  IADD3 R4, P3, R3, R7, RZ ;  /* 0x0000000703047210 */ /* 0x004fe20007f7e0ff */
[C---:B------:R-:W-:Y:S02]  /*106450*/  IMAD.X R19, R15.reuse, 0x1, R6, P2 ;  /* 0x000000010f137824 */ /* 0x040fe400010e0606 */
[----:B------:R1:W-:Y:S02]  /*106460*/  STL.64 [R1+0x5378], R6 ;  /* 0x0053780601007387 */ /* 0x0003e40000100a00 */
[----:B------:R-:W-:-:S02]  /*106470*/  IMAD.X R5, R15, 0x1, R8, P3 ;  /* 0x000000010f057824 */ /* 0x000fc400018e0608 */
[----:B-1----:R0:W2:Y:S04]  /*106480*/  LDL.64 R6, [R1+0x730] ;  /* 0x0007300001067983 */ /* 0x0020a80000100a00 */
[----:B------:R-:W-:Y:S04]  /*106490*/  STL.64 [R1+0x740], R18 ;  /* 0x0007401201007387 */ /* 0x000fe80000100a00 */
[----:B---3--:R1:W-:Y:S04]  /*1064a0*/  STL.64 [R1+0x5370], R28 ;  /* 0x0053701c01007387 */ /* 0x0083e80000100a00 */
[----:B------:R3:W-:Y:S01]  /*1064b0*/  STL.64 [R1+0x738], R4 ;  /* 0x0007380401007387 */ /* 0x0007e20000100a00 */
[----:B-1----:R-:W-:-:S03]  /*1064c0*/  IADD3 R28, P3, R3, R12, RZ ;  /* 0x0000000c031c7210 */ /* 0x002fc60007f7e0ff */
[----:B---3--:R-:W3:Y:S01]  /*1064d0*/  LDL.LU.64 R4, [R1+0x5398] ;  /* 0x0053980001047983 */ /* 0x008ee20000300a00 */
[----:B----4-:R-:W-:-:S03]  /*1064e0*/  IADD3 R18, P2, R3, R11, RZ ;  /* 0x0000000b03127210 */ /* 0x010fc60007f5e0ff */
[----:B------:R-:W4:Y:S01]  /*1064f0*/  LDL.LU R3, [R1+0x5390] ;  /* 0x0053900001037983 */ /* 0x000f220000300800 */
[----:B------:R-:W-:-:S03]  /*106500*/  SHF.R.S32.HI R19, RZ, 0x1f, R21 ;  /* 0x0000001fff137819 */ /* 0x000fc60000011415 */
[----:B------:R-:W-:Y:S04]  /*106510*/  STL.64 [R1+0x5360], R10 ;  /* 0x0053600a01007387 */ /* 0x000fe80000100a00 */
[----:B------:R1:W-:Y:S01]  /*106520*/  STL [R1+0x84], R19 ;  /* 0x0000841301007387 */ /* 0x0003e20000100800 */
[C---:B--2---:R-:W-:Y:S02]  /*106530*/  IMAD.X R7, R15.reuse, 0x1, R10, P1 ;  /* 0x000000010f077824 */ /* 0x044fe400008e060a */
[----:B-1----:R-:W-:-:S03]  /*106540*/  IMAD.X R19, R15, 0x1, R13, P2 ;  /* 0x000000010f137824 */ /* 0x002fc600010e060d */
[----:B------:R-:W-:Y:S01]  /*106550*/  STL [R1+0x734], R7 ;  /* 0x0007340701007387 */ /* 0x000fe20000100800 */
[----:B------:R-:W-:-:S03]  /*106560*/  IMAD.X R29, R15, 0x1, R14, P3 ;  /* 0x000000010f1d7824 */ /* 0x000fc600018e060e */
[----:B------:R-:W-:Y:S04]  /*106570*/  STL.64 [R1+0x5368], R16 ;  /* 0x0053681001007387 */ /* 0x000fe80000100a00 */
[----:B------:R1:W-:Y:S04]  /*106580*/  STL.64 [R1+0x768], R18 ;  /* 0x0007681201007387 */ /* 0x0003e80000100a00 */
[----:B-1----:R-:W2:Y:S04]  /*106590*/  LDL.LU.64 R18, [R1+0x5388] ;  /* 0x0053880001127983 */ /* 0x002ea80000300a00 */
[----:B------:R-:W2:Y:S01]  /*1065a0*/  LDL.LU R15, [R1+0x5380] ;  /* 0x00538000010f7983 */ /* 0x000ea20000300800 */
[----:B----4-:R-:W-:-:S05]  /*1065b0*/  IADD3 R10, P2, R21, R3, RZ ;  /* 0x00000003150a7210 */ /* 0x010fca0007f5e0ff */
[----:B------:R-:W-:Y:S04]  /*1065c0*/  STL [R1+0x718], R10 ;  /* 0x0007180a01007387 */ /* 0x000fe80000100800 */
[----:B------:R-:W-:Y:S04]  /*1065d0*/  STL.64 [R1+0x728], R28 ;  /* 0x0007281c01007387 */ /* 0x000fe80000100a00 */
[----:B------:R1:W-:Y:S04]  /*1065e0*/  STL [R1+0x5350], R20 ;  /* 0x0053501401007387 */ /* 0x0003e80000100800 */
[----:B-1----:R-:W2:Y:S01]  /*1065f0*/  LDL.LU R20, [R1+0x84] ;  /* 0x0000840001147983 */ /* 0x002ea20000300800 */
[----:B---3--:R-:W-:-:S02]  /*106600*/  IADD3 R6, P1, R21, R4, RZ ;  /* 0x0000000415067210 */ /* 0x008fc40007f3e0ff */
[----:B------:R-:W-:-:S03]  /*106610*/  IADD3 R28, P3, R21, R0, RZ ;  /* 0x00000000151c7210 */ /* 0x000fc60007f7e0ff */
[----:B--2---:R-:W-:-:S05]  /*106620*/  IMAD.X R7, R20, 0x1, R18, P1 ;  /* 0x0000000114077824 */ /* 0x004fca00008e0612 */
[----:B------:R1:W-:Y:S01]  /*106630*/  STL.64 [R1+0x720], R6 ;  /* 0x0007200601007387 */ /* 0x0003e20000100a00 */
[----:B------:R-:W-:-:S03]  /*106640*/  IMAD.X R29, R20, 0x1, R23, P3 ;  /* 0x00000001141d7824 */ /* 0x000fc600018e0617 */
[----:B-1----:R-:W2:Y:S04]  /*106650*/  LDL.LU.64 R6, [R1+0x5378] ;  /* 0x0053780001067983 */ /* 0x002ea80000300a00 */
[----:B------:R1:W-:Y:S02]  /*106660*/  STL.64 [R1+0x5358], R18 ;  /* 0x0053581201007387 */ /* 0x0003e40000100a00 */
[----:B-1----:R-:W-:Y:S02]  /*106670*/  IMAD.MOV.U32 R19, RZ, RZ, R11 ;  /* 0x000000ffff137224 */ /* 0x002fe400078e000b */
[----:B------:R-:W-:-:S05]  /*106680*/  IMAD.X R19, R20, 0x1, R2, P2 ;  /* 0x0000000114137824 */ /* 0x000fca00010e0602 */
[----:B------:R-:W-:Y:S04]  /*106690*/  STL [R1+0x71c], R19 ;  /* 0x00071c1301007387 */ /* 0x000fe80000100800 */
[----:B------:R1:W-:Y:S04]  /*1066a0*/  STL.64 [R1+0x700], R28 ;  /* 0x0007001c01007387 */ /* 0x0003e80000100a00 */
[----:B-1----:R-:W3:Y:S01]  /*1066b0*/  LDL.LU.64 R28, [R1+0x5370] ;  /* 0x00537000011c7983 */ /* 0x002ee20000300a00 */
[----:B------:R-:W-:Y:S01]  /*1066c0*/  IMAD.MOV.U32 R18, RZ, RZ, R10 ;  /* 0x000000ffff127224 */ /* 0x000fe200078e000a */
[----:B------:R-:W-:-:S02]  /*1066d0*/  IADD3 R10, P1, R21, R5, RZ ;  /* 0x00000005150a7210 */ /* 0x000fc40007f3e0ff */
[----:B------:R-:W-:-:S03]  /*1066e0*/  IADD3 R16, P3, R21, R9, RZ ;  /* 0x0000000915107210 */ /* 0x000fc60007f7e0ff */
[----:B--2---:R-:W-:Y:S01]  /*1066f0*/  IMAD.X R11, R20, 0x1, R6, P1 ;  /* 0x00000001140b7824 */ /* 0x004fe200008e0606 */
[----:B---3--:R-:W-:Y:S04]  /*106700*/  STL.64 [R1+0x5340], R28 ;  /* 0x0053401c01007387 */ /* 0x008fe80000100a00 */
[----:B------:R1:W-:Y:S04]  /*106710*/  STL [R1+0x6d8], R16 ;  /* 0x0006d81001007387 */ /* 0x0003e80000100800 */
[----:B-1----:R-:W2:Y:S04]  /*106720*/  LDL.LU.64 R16, [R1+0x5368] ;  /* 0x0053680001107983 */ /* 0x002ea80000300a00 */
[----:B------:R1:W-:Y:S04]  /*106730*/  STL.64 [R1+0x6f8], R10 ;  /* 0x0006f80a01007387 */ /* 0x0003e80000100a00 */
[----:B-1----:R-:W3:Y:S01]  /*106740*/  LDL.LU.64 R10, [R1+0x5360] ;  /* 0x00536000010a7983 */ /* 0x002ee20000300a00 */
[----:B------:R-:W-:-:S05]  /*106750*/  IADD3 R18, P2, R21, R7, RZ ;  /* 0x0000000715127210 */ /* 0x000fca0007f5e0ff */
[----:B------:R-:W-:Y:S01]  /*106760*/  IMAD.X R19, R20, 0x1, R8, P2 ;  /* 0x0000000114137824 */ /* 0x000fe200010e0608 */
[----:B------:R1:W-:Y:S04]  /*106770*/  STL.64 [R1+0x5348], R6 ;  /* 0x0053480601007387 */ /* 0x0003e80000100a00 */
[----:B-1----:R0:W4:Y:S04]  /*106780*/  LDL.64 R6, [R1+0x6d8] ;  /* 0x0006d80001067983 */ /* 0x0021280000100a00 */
[----:B------:R1:W-:Y:S01]  /*106790*/  STL.64 [R1+0x6f0], R18 ;  /* 0x0006f01201007387 */ /* 0x0003e20000100a00 */
[----:B---3--:R-:W-:-:S05]  /*1067a0*/  IADD3 R28, P1, R21, R11, RZ ;  /* 0x0000000b151c7210 */ /* 0x008fca0007f3e0ff */
[----:B------:R-:W-:Y:S04]  /*1067b0*/  STL [R1+0x6d0], R28 ;  /* 0x0006d01c01007387 */ /* 0x000fe80000100800 */
[----:B-1----:R-:W3:Y:S04]  /*1067c0*/  LDL.LU.64 R18, [R1+0x5358] ;  /* 0x0053580001127983 */ /* 0x002ee80000300a00 */
[----:B--2---:R1:W-:Y:S04]  /*1067d0*/  STL.64 [R1+0x5330], R16 ;  /* 0x0053301001007387 */ /* 0x0043e80000100a00 */
[----:B-1----:R0:W2:Y:S01]  /*1067e0*/  LDL.64 R16, [R1+0x6d0] ;  /* 0x0006d00001107983 */ /* 0x0020a20000100a00 */
[----:B------:R-:W-:Y:S01]  /*1067f0*/  IADD3 R28, P2, R21, R12, RZ ;  /* 0x0000000c151c7210 */ /* 0x000fe20007f5e0ff */
[C---:B----4-:R-:W-:Y:S01]  /*106800*/  IMAD.X R7, R20.reuse, 0x1, R10, P3 ;  /* 0x0000000114077824 */ /* 0x050fe200018e060a */
[----:B------:R-:W-:Y:S01]  /*106810*/  SHF.R.S32.HI R21, RZ, 0x1f, R15 ;  /* 0x0000001fff157819 */ /* 0x000fe2000001140f */
[----:B------:R-:W-:Y:S02]  /*106820*/  STL.64 [R1+0x5338], R10 ;  /* 0x0053380a01007387 */ /* 0x000fe40000100a00 */
[----:B------:R-:W-:Y:S01]  /*106830*/  IMAD.X R29, R20, 0x1, R14, P2 ;  /* 0x00000001141d7824 */ /* 0x000fe200010e060e */
[----:B------:R-:W-:Y:S01]  /*106840*/  IADD3 R6, P3, R15, R4, RZ ;  /* 0x000000040f067210 */ /* 0x000fe20007f7e0ff */
[----:B------:R3:W-:Y:S04]  /*106850*/  STL [R1+0x6dc], R7 ;  /* 0x0006dc0701007387 */ /* 0x0007e80000100800 */
[----:B---3--:R-:W-:-:S02]  /*106860*/  IMAD.X R7, R21, 0x1, R18, P3 ;  /* 0x0000000115077824 */ /* 0x008fc400018e0612 */
[----:B--2---:R-:W-:Y:S01]  /*106870*/  IMAD.X R17, R20, 0x1, R13, P1 ;  /* 0x0000000114117824 */ /* 0x004fe200008e060d */
[----:B------:R-:W-:-:S04]  /*106880*/  IADD3 R16, P1, R15, R3, RZ ;  /* 0x000000030f107210 */ /* 0x000fc80007f3e0ff */
[----:B------:R1:W-:Y:S04]  /*106890*/  STL [R1+0x6d4], R17 ;  /* 0x0006d41101007387 */ /* 0x0003e80000100800 */
[----:B------:R-:W2:Y:S04]  /*1068a0*/  LDL.LU R20, [R1+0x5350] ;  /* 0x0053500001147983 */ /* 0x000ea80000300800 */
[----:B------:R3:W-:Y:S01]  /*1068b0*/  STL.64 [R1+0x6c0], R28 ;  /* 0x0006c01c01007387 */ /* 0x0007e20000100a00 */
[----:B-1----:R-:W-:-:S03]  /*1068c0*/  IMAD.X R17, R21, 0x1, R2, P1 ;  /* 0x0000000115117824 */ /* 0x002fc600008e0602 */
[----:B------:R1:W-:Y:S01]  /*1068d0*/  STL.64 [R1+0x6b8], R6 ;  /* 0x0006b80601007387 */ /* 0x0003e20000100a00 */
[----:B---3--:R-:W-:-:S03]  /*1068e0*/  IADD3 R28, P2, R15, R0, RZ ;  /* 0x000000000f1c7210 */ /* 0x008fc60007f5e0ff */
[----:B-1----:R-:W3:Y:S02]  /*1068f0*/  LDL.LU.64 R6, [R1+0x5348] ;  /* 0x0053480001067983 */ /* 0x002ee40000300a00 */
[----:B------:R-:W-:Y:S02]  /*106900*/  IMAD.X R29, R21, 0x1, R23, P2 ;  /* 0x00000001151d7824 */ /* 0x000fe400010e0617 */
[----:B------:R-:W-:Y:S04]  /*106910*/  STL.64 [R1+0x5320], R18 ;  /* 0x0053201201007387 */ /* 0x000fe80000100a00 */
[----:B------:R-:W-:Y:S04]  /*106920*/  STL.64 [R1+0x6b0], R16 ;  /* 0x0006b01001007387 */ /* 0x000fe80000100a00 */
[----:B------:R1:W-:Y:S04]  /*106930*/  STL.64 [R1+0x668], R28 ;  /* 0x0006681c01007387 */ /* 0x0003e80000100a00 */
[----:B-1----:R-:W4:Y:S01]  /*106940*/  LDL.LU.64 R28, [R1+0x5340] ;  /* 0x00534000011c7983 */ /* 0x002f220000300a00 */
[----:B------:R-:W-:-:S02]  /*106950*/  IADD3 R18, P3, R15, R5, RZ ;  /* 0x000000050f127210 */ /* 0x000fc40007f7e0ff */
[C---:B------:R-:W-:Y:S01]  /*106960*/  IADD3 R10, P2, R15.reuse, R9, RZ ;  /* 0x000000090f0a7210 */ /* 0x040fe20007f5e0ff */
[----:B------:R-:W-:Y:S01]  /*106970*/  STL.64 [R1+0x5328], R22 ;  /* 0x0053281601007387 */ /* 0x000fe20000100a00 */
[----:B---3--:R-:W-:Y:S01]  /*106980*/  IADD3 R16, P1, R15, R7, RZ ;  /* 0x000000070f107210 */ /* 0x008fe20007f3e0ff */
[----:B------:R-:W-:-:S04]  /*106990*/  IMAD.X R19, R21, 0x1, R6, P3 ;  /* 0x0000000115137824 */ /* 0x000fc800018e0606 */
[----:B------:R-:W-:Y:S01]  /*1069a0*/  IMAD.X R17, R21, 0x1, R8, P1 ;  /* 0x0000000115117824 */ /* 0x000fe200008e0608 */
[----:B----4-:R-:W-:Y:S04]  /*1069b0*/  STL.64 [R1+0x5308], R28 ;  /* 0x0053081c01007387 */ /* 0x010fe80000100a00 */
[----:B------:R1:W-:Y:S04]  /*1069c0*/  STL [R1+0x650], R10 ;  /* 0x0006500a01007387 */ /* 0x0003e80000100800 */
[----:B-1----:R-:W3:Y:S04]  /*1069d0*/  LDL.LU.64 R10, [R1+0x5338] ;  /* 0x00533800010a7983 */ /* 0x002ee80000300a00 */
[----:B------:R1:W-:Y:S04]  /*1069e0*/  STL.64 [R1+0x5318], R6 ;  /* 0x0053180601007387 */ /* 0x0003e80000100a00 */
[----:B-1----:R0:W4:Y:S04]  /*1069f0*/  LDL.64 R6, [R1+0x650] ;  /* 0x0006500001067983 */ /* 0x0021280000100a00 */
[----:B------:R-:W-:Y:S04]  /*106a00*/  STL.64 [R1+0x660], R18 ;  /* 0x0006601201007387 */ /* 0x000fe80000100a00 */
[----:B------:R1:W-:Y:S04]  /*106a10*/  STL.64 [R1+0x658], R16 ;  /* 0x0006581001007387 */ /* 0x0003e80000100a00 */
[----:B-1----:R-:W2:Y:S01]  /*106a20*/  LDL.LU.64 R16, [R1+0x5330] ;  /* 0x0053300001107983 */ /* 0x002ea20000300a00 */
[----:B------:R-:W-:-:S02]  /*106a30*/  IADD3 R22, P1, R15, R12, RZ ;  /* 0x0000000c0f167210 */ /* 0x000fc40007f3e0ff */
[----:B---3--:R-:W-:-:S05]  /*106a40*/  IADD3 R18, P3, R15, R11, RZ ;  /* 0x0000000b0f127210 */ /* 0x008fca0007f7e0ff */
[C---:B------:R-:W-:Y:S02]  /*106a50*/  IMAD.X R19, R21.reuse, 0x1, R13, P3 ;  /* 0x0000000115137824 */ /* 0x040fe400018e060d */
[----:B----4-:R-:W-:Y:S01]  /*106a60*/  IMAD.X R7, R21, 0x1, R10, P2 ;  /* 0x0000000115077824 */ /* 0x010fe200010e060a */
[----:B--2---:R1:W-:Y:S04]  /*106a70*/  STL.64 [R1+0x5310], R16 ;  /* 0x0053101001007387 */ /* 0x0043e80000100a00 */
[----:B------:R2:W-:Y:S01]  /*106a80*/  STL [R1+0x628], R22 ;  /* 0x0006281601007387 */ /* 0x0005e20000100800 */
[----:B-1----:R-:W-:Y:S02]  /*106a90*/  IMAD.MOV.U32 R16, RZ, RZ, R22 ;  /* 0x000000ffff107224 */ /* 0x002fe400078e0016 */
[----:B------:R-:W-:-:S02]  /*106aa0*/  IMAD.MOV.U32 R17, RZ, RZ, R23 ;  /* 0x000000ffff117224 */ /* 0x000fc400078e0017 */
[----:B--2---:R-:W2:Y:S04]  /*106ab0*/  LDL.LU.64 R22, [R1+0x5328] ;  /* 0x0053280001167983 */ /* 0x004ea80000300a00 */
[----:B------:R-:W-:Y:S04]  /*106ac0*/  STL [R1+0x654], R7 ;  /* 0x0006540701007387 */ /* 0x000fe80000100800 */
[----:B------:R1:W-:Y:S04]  /*106ad0*/  STL.64 [R1+0x648], R18 ;  /* 0x0006481201007387 */ /* 0x0003e80000100a00 */
[----:B-1----:R-:W3:Y:S01]  /*106ae0*/  LDL.LU.64 R18, [R1+0x5320] ;  /* 0x0053200001127983 */ /* 0x002ee20000300a00 */
[----:B------:R-:W-:-:S02]  /*106af0*/  SHF.R.S32.HI R15, RZ, 0x1f, R20 ;  /* 0x0000001fff0f7819 */ /* 0x000fc40000011414 */
[C---:B------:R-:W-:Y:S01]  /*106b00*/  IADD3 R6, P2, R20.reuse, R4, RZ ;  /* 0x0000000414067210 */ /* 0x040fe20007f5e0ff */
[----:B------:R-:W-:Y:S01]  /*106b10*/  IMAD.X R17, R21, 0x1, R14, P1 ;  /* 0x0000000115117824 */ /* 0x000fe200008e060e */
[----:B------:R-:W-:-:S05]  /*106b20*/  IADD3 R28, P3, R20, R3, RZ ;  /* 0x00000003141c7210 */ /* 0x000fca0007f7e0ff */
[----:B------:R-:W-:Y:S04]  /*106b30*/  STL [R1+0x618], R28 ;  /* 0x0006181c01007387 */ /* 0x000fe80000100800 */
[----:B------:R-:W-:Y:S01]  /*106b40*/  STL [R1+0x62c], R17 ;  /* 0x00062c1101007387 */ /* 0x000fe20000100800 */
[----:B---3--:R-:W-:-:S05]  /*106b50*/  IMAD.X R7, R15, 0x1, R18, P2 ;  /* 0x000000010f077824 */ /* 0x008fca00010e0612 */
[----:B------:R1:W-:Y:S04]  /*106b60*/  STL.64 [R1+0x620], R6 ;  /* 0x0006200601007387 */ /* 0x0003e80000100a00 */
[----:B-1----:R-:W3:Y:S01]  /*106b70*/  LDL.LU.64 R6, [R1+0x5318] ;  /* 0x0053180001067983 */ /* 0x002ee20000300a00 */
[----:B------:R-:W-:-:S03]  /*106b80*/  IADD3 R16, P1, R20, R0, RZ ;  /* 0x0000000014107210 */ /* 0x000fc60007f3e0ff */
[----:B------:R1:W-:Y:S02]  /*106b90*/  STL.64 [R1+0x52f8], R18 ;  /* 0x0052f81201007387 */ /* 0x0003e40000100a00 */
[C---:B--2---:R-:W-:Y:S02]  /*106ba0*/  IMAD.X R17, R15.reuse, 0x1, R23, P1 ;  /* 0x000000010f117824 */ /* 0x044fe400008e0617 */
[----:B------:R-:W-:Y:S01]  /*106bb0*/  STL.64 [R1+0x5300], R24 ;  /* 0x0053001801007387 */ /* 0x000fe20000100a00 */
[----:B-1----:R-:W-:Y:S01]  /*106bc0*/  IMAD.MOV.U32 R18, RZ, RZ, R28 ;  /* 0x000000ffff127224 */ /* 0x002fe200078e001c */
[----:B------:R-:W-:Y:S01]  /*106bd0*/  IADD3 R28, P2, R20, R5, RZ ;  /* 0x00000005141c7210 */ /* 0x000fe20007f5e0ff */
[----:B------:R-:W-:Y:S02]  /*106be0*/  IMAD.MOV.U32 R19, RZ, RZ, R29 ;  /* 0x000000ffff137224 */ /* 0x000fe400078e001d */
[C---:B------:R-:W-:Y:S01]  /*106bf0*/  IMAD.X R19, R15.reuse, 0x1, R2, P3 ;  /* 0x000000010f137824 */ /* 0x040fe200018e0602 */
[----:B------:R1:W-:Y:S04]  /*106c00*/  STL.64 [R1+0x608], R16 ;  /* 0x0006081001007387 */ /* 0x0003e80000100a00 */
[----:B------:R-:W-:Y:S04]  /*106c10*/  STL [R1+0x61c], R19 ;  /* 0x00061c1301007387 */ /* 0x000fe80000100800 */
[----:B-1----:R-:W2:Y:S01]  /*106c20*/  LDL.LU.64 R16, [R1+0x5310] ;  /* 0x0053100001107983 */ /* 0x002ea20000300a00 */
[----:B---3--:R-:W-:-:S05]  /*106c30*/  IMAD.X R29, R15, 0x1, R6, P2 ;  /* 0x000000010f1d7824 */ /* 0x008fca00010e0606 */
[----:B------:R1:W-:Y:S04]  /*106c40*/  STL.64 [R1+0x600], R28 ;  /* 0x0006001c01007387 */ /* 0x0003e80000100a00 */
[----:B-1----:R-:W3:Y:S01]  /*106c50*/  LDL.LU.64 R28, [R1+0x5308] ;  /* 0x00530800011c7983 */ /* 0x002ee20000300a00 */
[C---:B------:R-:W-:Y:S01]  /*106c60*/  IADD3 R24, P3, R20.reuse, R7, RZ ;  /* 0x0000000714187210 */ /* 0x040fe20007f7e0ff */
[----:B------:R-:W-:Y:S01]  /*106c70*/  IMAD.MOV.U32 R21, RZ, RZ, R15 ;  /* 0x000000ffff157224 */ /* 0x000fe200078e000f */
[----:B------:R-:W-:-:S03]  /*106c80*/  IADD3 R18, P1, R20, R9, RZ ;  /* 0x0000000914127210 */ /* 0x000fc60007f3e0ff */
[----:B------:R-:W-:Y:S02]  /*106c90*/  IMAD.X R25, R15, 0x1, R8, P3 ;  /* 0x000000010f197824 */ /* 0x000fe400018e0608 */
[----:B------:R-:W-:Y:S01]  /*106ca0*/  IMAD.X R19, R21, 0x1, R10, P1 ;  /* 0x0000000115137824 */ /* 0x000fe200008e060a */
[----:B---3--:R1:W-:Y:S04]  /*106cb0*/  STL.64 [R1+0x52e8], R28 ;  /* 0x0052e81c01007387 */ /* 0x0083e80000100a00 */
[----:B------:R3:W-:Y:S01]  /*106cc0*/  STL.64 [R1+0x5e8], R24 ;  /* 0x0005e81801007387 */ /* 0x0007e20000100a00 */
[----:B-1----:R-:W-:-:S05]  /*106cd0*/  IADD3 R28, P2, R20, R11, RZ ;  /* 0x0000000b141c7210 */ /* 0x002fca0007f5e0ff */
[----:B------:R-:W-:Y:S04]  /*106ce0*/  STL [R1+0x5d8], R28 ;  /* 0x0005d81c01007387 */ /* 0x000fe80000100800 */
[----:B---3--:R-:W3:Y:S04]  /*106cf0*/  LDL.LU.64 R24, [R1+0x5300] ;  /* 0x0053000001187983 */ /* 0x008ee80000300a00 */
[----:B--2---:R1:W-:Y:S04]  /*106d00*/  STL [R1+0x52d8], R16 ;  /* 0x0052d81001007387 */ /* 0x0043e80000100800 */
[----:B-1----:R-:W2:Y:S04]  /*106d10*/  LDL.LU R16, [R1+0x74] ;  /* 0x0000740001107983 */ /* 0x002ea80000300800 */
[----:B------:R1:W-:Y:S04]  /*106d20*/  STL.64 [R1+0x5e0], R18 ;  /* 0x0005e01201007387 */ /* 0x0003e80000100a00 */
[----:B-1----:R-:W4:Y:S04]  /*106d30*/  LDL.LU.64 R18, [R1+0x52f8] ;  /* 0x0052f80001127983 */ /* 0x002f280000300a00 */
[----:B------:R1:W-:Y:S04]  /*106d40*/  STL.64 [R1+0x52f0], R26 ;  /* 0x0052f01a01007387 */ /* 0x0003e80000100a00 */
[----:B-1----:R0:W3:Y:S01]  /*106d50*/  LDL.64 R26, [R1+0x5d8] ;  /* 0x0005d800011a7983 */ /* 0x0020e20000100a00 */
[----:B------:R-:W-:-:S02]  /*106d60*/  IADD3 R20, P3, R20, R12, RZ ;  /* 0x0000000c14147210 */ /* 0x000fc40007f7e0ff */
[----:B--2---:R-:W-:Y:S02]  /*106d70*/  SHF.R.S32.HI R15, RZ, 0x1f, R16 ;  /* 0x0000001fff0f7819 */ /* 0x004fe40000011410 */
[----:B------:R-:W-:-:S05]  /*106d80*/  IADD3 R28, P1, R16, R4, RZ ;  /* 0x00000004101c7210 */ /* 0x000fca0007f3e0ff */
[----:B----4-:R-:W-:Y:S02]  /*106d90*/  IMAD.X R29, R15, 0x1, R18, P1 ;  /* 0x000000010f1d7824 */ /* 0x010fe400008e0612 */
[C---:B---3--:R-:W-:Y:S02]  /*106da0*/  IMAD.X R27, R21.reuse, 0x1, R13, P2 ;  /* 0x00000001151b7824 */ /* 0x048fe400010e060d */
[----:B------:R-:W-:Y:S01]  /*106db0*/  IMAD.X R21, R21, 0x1, R14, P3 ;  /* 0x0000000115157824 */ /* 0x000fe200018e060e */
[C---:B------:R-:W-:Y:S02]  /*106dc0*/  IADD3 R26, P2, R16.reuse, R3, RZ ;  /* 0x00000003101a7210 */ /* 0x040fe40007f5e0ff */
[----:B------:R1:W-:Y:S04]  /*106dd0*/  STL [R1+0x5dc], R27 ;  /* 0x0005dc1b01007387 */ /* 0x0003e80000100800 */
[----:B------:R2:W-:Y:S04]  /*106de0*/  STL.64 [R1+0x5c8], R20 ;  /* 0x0005c81401007387 */ /* 0x0005e80000100a00 */
[----:B------:R3:W-:Y:S01]  /*106df0*/  STL.64 [R1+0x5c0], R28 ;  /* 0x0005c01c01007387 */ /* 0x0007e20000100a00 */
[----:B-1----:R-:W-:Y:S01]  /*106e00*/  IMAD.X R27, R15, 0x1, R2, P2 ;  /* 0x000000010f1b7824 */ /* 0x002fe200010e0602 */
[----:B--2---:R-:W-:-:S02]  /*106e10*/  IADD3 R20, P3, R16, R0, RZ ;  /* 0x0000000010147210 */ /* 0x004fc40007f7e0ff */
[----:B---3--:R-:W-:-:S03]  /*106e20*/  IADD3 R28, P1, R16, R5, RZ ;  /* 0x00000005101c7210 */ /* 0x008fc60007f3e0ff */
[C---:B------:R-:W-:Y:S01]  /*106e30*/  IMAD.X R21, R15.reuse, 0x1, R23, P3 ;  /* 0x000000010f157824 */ /* 0x040fe200018e0617 */
[----:B------:R-:W-:Y:S01]  /*106e40*/  STL.64 [R1+0x52e0], R4 ;  /* 0x0052e00401007387 */ /* 0x000fe20000100a00 */
[----:B------:R-:W-:-:S03]  /*106e50*/  IMAD.X R29, R15, 0x1, R6, P1 ;  /* 0x000000010f1d7824 */ /* 0x000fc600008e0606 */
[----:B------:R1:W-:Y:S04]  /*106e60*/  STL.64 [R1+0x5b8], R26 ;  /* 0x0005b81a01007387 */ /* 0x0003e80000100a00 */
[----:B-1----:R-:W2:Y:S04]  /*106e70*/  LDL.LU.64 R26, [R1+0x52f0] ;  /* 0x0052f000011a7983 */ /* 0x002ea80000300a00 */
[----:B------:R-:W-:Y:S04]  /*106e80*/  STL.64 [R1+0x52d0], R22 ;  /* 0x0052d01601007387 */ /* 0x000fe80000100a00 */
[----:B------:R-:W-:Y:S04]  /*106e90*/  STL.64 [R1+0x590], R20 ;  /* 0x0005901401007387 */ /* 0x000fe80000100a00 */
[----:B------:R1:W-:Y:S04]  /*106ea0*/  STL.64 [R1+0x588], R28 ;  /* 0x0005881c01007387 */ /* 0x0003e80000100a00 */
[----:B-1----:R-:W3:Y:S01]  /*106eb0*/  LDL.LU.64 R28, [R1+0x52e8] ;  /* 0x0052e800011c7983 */ /* 0x002ee20000300a00 */
[----:B------:R-:W-:-:S02]  /*106ec0*/  IADD3 R4, P2, R16, R7, RZ ;  /* 0x0000000710047210 */ /* 0x000fc40007f5e0ff */
[----:B------:R-:W-:-:S03]  /*106ed0*/  IADD3 R22, P1, R16, R11, RZ ;  /* 0x0000000b10167210 */ /* 0x000fc60007f3e0ff */
[----:B------:R-:W-:Y:S01]  /*106ee0*/  IMAD.X R5, R15, 0x1, R8, P2 ;  /* 0x000000010f057824 */ /* 0x000fe200010e0608 */
[----:B------:R-:W-:Y:S02]  /*106ef0*/  SHF.R.S32.HI R23, RZ, 0x1f, R19 ;  /* 0x0000001fff177819 */ /* 0x000fe40000011413 */
[C---:B------:R-:W-:Y:S02]  /*106f00*/  IADD3 R20, P3, R16.reuse, R9, RZ ;  /* 0x0000000910147210 */ /* 0x040fe40007f7e0ff */
[----:B------:R1:W-:Y:S04]  /*106f10*/  STL.64 [R1+0x580], R4 ;  /* 0x0005800401007387 */ /* 0x0003e80000100a00 */
[----:B------:R4:W-:Y:S04]  /*106f20*/  STL [R1+0x570], R22 ;  /* 0x0005701601007387 */ /* 0x0009e80000100800 */
[----:B-1----:R-:W2:Y:S01]  /*106f30*/  LDL.LU.64 R4, [R1+0x52e0] ;  /* 0x0052e00001047983 */ /* 0x002ea20000300a00 */
[----:B----4-:R-:W-:-:S03]  /*106f40*/  IADD3 R22, P2, R16, R12, RZ ;  /* 0x0000000c10167210 */ /* 0x010fc60007f5e0ff */
[----:B------:R-:W4:Y:S04]  /*106f50*/  LDL.LU R16, [R1+0x52d8] ;  /* 0x0052d80001107983 */ /* 0x000f280000300800 */
[----:B------:R-:W-:Y:S04]  /*106f60*/  STL [R1+0x74], R23 ;  /* 0x0000741701007387 */ /* 0x000fe80000100800 */
[----:B---3--:R1:W-:Y:S04]  /*106f70*/  STL.64 [R1+0x52c8], R28 ;  /* 0x0052c81c01007387 */ /* 0x0083e80000100a00 */
[----:B-1----:R0:W3:Y:S01]  /*106f80*/  LDL.64 R28, [R1+0x570] ;  /* 0x00057000011c7983 */ /* 0x0020e20000100a00 */
[----:B------:R-:W-:-:S02]  /*106f90*/  IMAD.X R21, R15, 0x1, R10, P3 ;  /* 0x000000010f157824 */ /* 0x000fc400018e060a */
[----:B------:R-:W-:-:S03]  /*106fa0*/  IMAD.X R23, R15, 0x1, R14, P2 ;  /* 0x000000010f177824 */ /* 0x000fc600010e060e */
[----:B------:R-:W-:Y:S04]  /*106fb0*/  STL.64 [R1+0x578], R20 ;  /* 0x0005781401007387 */ /* 0x000fe80000100a00 */
[----:B----4-:R-:W-:Y:S01]  /*106fc0*/  STL.64 [R1+0x52b8], R16 ;  /* 0x0052b81001007387 */ /* 0x010fe20000100a00 */
[----:B---3--:R-:W-:-:S05]  /*106fd0*/  IMAD.X R29, R15, 0x1, R13, P1 ;  /* 0x000000010f1d7824 */ /* 0x008fca00008e060d */
[----:B------:R-:W-:Y:S04]  /*106fe0*/  STL [R1+0x574], R29 ;  /* 0x0005741d01007387 */ /* 0x000fe80000100800 */
[----:B------:R1:W-:Y:S04]  /*106ff0*/  STL.64 [R1+0x560], R22 ;  /* 0x0005601601007387 */ /* 0x0003e80000100a00 */
[----:B-1----:R-:W3:Y:S04]  /*107000*/  LDL.LU.64 R22, [R1+0x52d0] ;  /* 0x0052d00001167983 */ /* 0x002ee80000300a00 */
[----:B--2---:R1:W-:Y:S04]  /*107010*/  STL [R1+0x52b0], R27 ;  /* 0x0052b01b01007387 */ /* 0x0043e80000100800 */
[----:B-1----:R-:W2:Y:S04]  /*107020*/  LDL.LU R27, [R1+0x74] ;  /* 0x00007400011b7983 */ /* 0x002ea80000300800 */
[----:B------:R-:W4:Y:S01]  /*107030*/  LDL.LU R15, [R1+0x68] ;  /* 0x00006800010f7983 */ /* 0x000f220000300800 */
[----:B------:R-:W-:-:S02]  /*107040*/  IADD3 R20, P3, R19, R4, RZ ;  /* 0x0000000413147210 */ /* 0x000fc40007f7e0ff */
[C---:B------:R-:W-:Y:S02]  /*107050*/  IADD3 R28, P1, R19.reuse, R3, RZ ;  /* 0x00000003131c7210 */ /* 0x040fe40007f3e0ff */
[----:B------:R-:W-:Y:S01]  /*107060*/  IADD3 R16, P2, R19, R0, RZ ;  /* 0x0000000013107210 */ /* 0x000fe20007f5e0ff */
[C---:B--2---:R-:W-:Y:S02]  /*107070*/  IMAD.X R21, R27.reuse, 0x1, R18, P3 ;  /* 0x000000011b157824 */ /* 0x044fe400018e0612 */
[C---:B------:R-:W-:Y:S01]  /*107080*/  IMAD.X R29, R27.reuse, 0x1, R2, P1 ;  /* 0x000000011b1d7824 */ /* 0x040fe200008e0602 */
[----:B----4-:R1:W-:Y:S04]  /*107090*/  STL.64 [R1+0x52c0], R14 ;  /* 0x0052c00e01007387 */ /* 0x0103e80000100a00 */
[----:B------:R2:W-:Y:S01]  /*1070a0*/  STL.64 [R1+0x558], R20 ;  /* 0x0005581401007387 */ /* 0x0005e20000100a00 */
[----:B---3--:R-:W-:Y:S01]  /*1070b0*/  IMAD.X R17, R27, 0x1, R23, P2 ;  /* 0x000000011b117824 */ /* 0x008fe200010e0617 */
[----:B-1----:R-:W-:-:S02]  /*1070c0*/  IADD3 R14, P1, R19, R7, RZ ;  /* 0x00000007130e7210 */ /* 0x002fc40007f3e0ff */
[----:B--2---:R-:W-:Y:S01]  /*1070d0*/  IADD3 R20, P3, R19, R5, RZ ;  /* 0x0000000513147210 */ /* 0x004fe20007f7e0ff */
[----:B------:R1:W-:Y:S02]  /*1070e0*/  STL.64 [R1+0x550], R28 ;  /* 0x0005501c01007387 */ /* 0x0003e40000100a00 */
[C---:B------:R-:W-:Y:S02]  /*1070f0*/  IMAD.X R15, R27.reuse, 0x1, R8, P1 ;  /* 0x000000011b0f7824 */ /* 0x040fe400008e0608 */
[----:B------:R-:W-:Y:S01]  /*107100*/  IMAD.X R21, R27, 0x1, R6, P3 ;  /* 0x000000011b157824 */ /* 0x000fe200018e0606 */
[----:B-1----:R-:W2:Y:S04]  /*107110*/  LDL.LU.64 R28, [R1+0x52c8] ;  /* 0x0052c800011c7983 */ /* 0x002ea80000300a00 */
[----:B------:R-:W-:Y:S04]  /*107120*/  STL.64 [R1+0x52a8], R24 ;  /* 0x0052a81801007387 */ /* 0x000fe80000100a00 */
[----:B------:R-:W-:Y:S04]  /*107130*/  STL.64 [R1+0x4e8], R16 ;  /* 0x0004e81001007387 */ /* 0x000fe80000100a00 */
[----:B------:R-:W-:Y:S04]  /*107140*/  STL.64 [R1+0x4e0], R20 ;  /* 0x0004e01401007387 */ /* 0x000fe80000100a00 */
[----:B------:R1:W-:Y:S04]  /*107150*/  STL.64 [R1+0x4d8], R14 ;  /* 0x0004d80e01007387 */ /* 0x0003e80000100a00 */
[----:B-1----:R-:W3:Y:S01]  /*107160*/  LDL.LU.64 R14, [R1+0x52c0] ;  /* 0x0052c000010e7983 */ /* 0x002ee20000300a00 */
[----:B------:R-:W-:-:S02]  /*107170*/  IADD3 R16, P2, R19, R9, RZ ;  /* 0x0000000913107210 */ /* 0x000fc40007f5e0ff */
[----:B------:R-:W-:-:S03]  /*107180*/  IADD3 R20, P3, R19, R11, RZ ;  /* 0x0000000b13147210 */ /* 0x000fc60007f7e0ff */
[----:B------:R-:W-:Y:S01]  /*107190*/  IMAD.X R17, R27, 0x1, R10, P2 ;  /* 0x000000011b117824 */ /* 0x000fe200010e060a */
[----:B------:R-:W-:Y:S02]  /*1071a0*/  IADD3 R24, P1, R19, R12, RZ ;  /* 0x0000000c13187210 */ /* 0x000fe40007f3e0ff */
[----:B------:R-:W-:Y:S01]  /*1071b0*/  SHF.R.S32.HI R19, RZ, 0x1f, R22 ;  /* 0x0000001fff137819 */ /* 0x000fe20000011416 */
[C---:B------:R-:W-:Y:S01]  /*1071c0*/  IMAD.X R21, R27.reuse, 0x1, R13, P3 ;  /* 0x000000011b157824 */ /* 0x040fe200018e060d */
[----:B------:R1:W-:Y:S04]  /*1071d0*/  STL.64 [R1+0x4d0], R16 ;  /* 0x0004d01001007387 */ /* 0x0003e80000100a00 */
[----:B-1----:R-:W4:Y:S04]  /*1071e0*/  LDL.LU.64 R16, [R1+0x52b8] ;  /* 0x0052b80001107983 */ /* 0x002f280000300a00 */
[----:B------:R-:W-:Y:S04]  /*1071f0*/  STL.64 [R1+0x5298], R10 ;  /* 0x0052980a01007387 */ /* 0x000fe80000100a00 */
[----:B------:R-:W-:Y:S04]  /*107200*/  STL [R1+0x70], R19 ;  /* 0x0000701301007387 */ /* 0x000fe80000100800 */
[----:B--2---:R-:W-:Y:S04]  /*107210*/  STL.64 [R1+0x5290], R28 ;  /* 0x0052901c01007387 */ /* 0x004fe80000100a00 */
[----:B------:R-:W-:Y:S01]  /*107220*/  STL.64 [R1+0x4c8], R20 ;  /* 0x0004c81401007387 */ /* 0x000fe20000100a00 */
[----:B---3--:R-:W-:-:S03]  /*107230*/  IMAD.X R25, R27, 0x1, R14, P1 ;  /* 0x000000011b197824 */ /* 0x008fc600008e060e */
[----:B------:R-:W2:Y:S04]  /*107240*/  LDL.LU R27, [R1+0x52b0] ;  /* 0x0052b000011b7983 */ /* 0x000ea80000300800 */
[----:B------:R1:W-:Y:S04]  /*107250*/  STL.64 [R1+0x4b8], R24 ;  /* 0x0004b81801007387 */ /* 0x0003e80000100a00 */
[----:B-1----:R-:W3:Y:S01]  /*107260*/  LDL.LU.64 R24, [R1+0x52a8] ;  /* 0x0052a80001187983 */ /* 0x002ee20000300a00 */
[----:B------:R-:W-:-:S03]  /*107270*/  IADD3 R10, P2, R22, R4, RZ ;  /* 0x00000004160a7210 */ /* 0x000fc60007f5e0ff */
[----:B----4-:R-:W-:Y:S02]  /*107280*/  STL.64 [R1+0x5280], R16 ;  /* 0x0052801001007387 */ /* 0x010fe40000100a00 */
[----:B------:R-:W-:Y:S02]  /*107290*/  IMAD.X R11, R19, 0x1, R18, P2 ;  /* 0x00000001130b7824 */ /* 0x000fe400010e0612 */
[----:B------:R-:W4:Y:S04]  /*1072a0*/  LDL.LU R19, [R1+0x52a0] ;  /* 0x0052a00001137983 */ /* 0x000f280000300800 */
[----:B---3--:R1:W-:Y:S04]  /*1072b0*/  STL [R1+0x5288], R25 ;  /* 0x0052881901007387 */ /* 0x0083e80000100800 */
[----:B-1----:R-:W3:Y:S01]  /*1072c0*/  LDL.LU R25, [R1+0x70] ;  /* 0x0000700001197983 */ /* 0x002ee20000300800 */
[----:B------:R-:W-:-:S02]  /*1072d0*/  IADD3 R20, P3, R22, R3, RZ ;  /* 0x0000000316147210 */ /* 0x000fc40007f7e0ff */
[C---:B------:R-:W-:Y:S01]  /*1072e0*/  IADD3 R16, P1, R22.reuse, R0, RZ ;  /* 0x0000000016107210 */ /* 0x040fe20007f3e0ff */
[----:B------:R1:W-:Y:S02]  /*1072f0*/  STL.64 [R1+0x4b0], R10 ;  /* 0x0004b00a01007387 */ /* 0x0003e40000100a00 */
[C---:B-1----:R-:W-:Y:S01]  /*107300*/  IADD3 R10, P2, R22.reuse, R5, RZ ;  /* 0x00000005160a7210 */ /* 0x042fe20007f5e0ff */
[C---:B---3--:R-:W-:Y:S02]  /*107310*/  IMAD.X R21, R25.reuse, 0x1, R2, P3 ;  /* 0x0000000119157824 */ /* 0x048fe400018e0602 */
[C---:B------:R-:W-:Y:S02]  /*107320*/  IMAD.X R17, R25.reuse, 0x1, R23, P1 ;  /* 0x0000000119117824 */ /* 0x040fe400008e0617 */
[----:B------:R-:W-:Y:S01]  /*107330*/  IMAD.X R11, R25, 0x1, R6, P2 ;  /* 0x00000001190b7824 */ /* 0x000fe200010e0606 */
[----:B------:R-:W-:Y:S04]  /*107340*/  STL.64 [R1+0x4a8], R20 ;  /* 0x0004a81401007387 */ /* 0x000fe80000100a00 */
[----:B------:R-:W-:Y:S04]  /*107350*/  STL.64 [R1+0x488], R16 ;  /* 0x0004881001007387 */ /* 0x000fe80000100a00 */
[----:B------:R1:W-:Y:S04]  /*107360*/  STL.64 [R1+0x480], R10 ;  /* 0x0004800a01007387 */ /* 0x0003e80000100a00 */
[----:B-1----:R-:W3:Y:S01]  /*107370*/  LDL.LU.64 R10, [R1+0x5298] ;  /* 0x00529800010a7983 */ /* 0x002ee20000300a00 */
[----:B------:R-:W-:-:S02]  /*107380*/  IADD3 R20, P3, R22, R7, RZ ;  /* 0x0000000716147210 */ /* 0x000fc40007f7e0ff */
[----:B------:R-:W-:-:S03]  /*107390*/  IADD3 R16, P1, R22, R9, RZ ;  /* 0x0000000916107210 */ /* 0x000fc60007f3e0ff */
[C---:B------:R-:W-:Y:S01]  /*1073a0*/  IMAD.X R21, R25.reuse, 0x1, R8, P3 ;  /* 0x0000000119157824 */ /* 0x040fe200018e0608 */
[----:B---3--:R-:W-:Y:S01]  /*1073b0*/  IADD3 R28, P2, R22, R11, RZ ;  /* 0x0000000b161c7210 */ /* 0x008fe20007f5e0ff */
[----:B------:R-:W-:-:S04]  /*1073c0*/  IMAD.X R17, R25, 0x1, R10, P1 ;  /* 0x0000000119117824 */ /* 0x000fc800008e060a */
[----:B------:R1:W-:Y:S04]  /*1073d0*/  STL [R1+0x468], R28 ;  /* 0x0004681c01007387 */ /* 0x0003e80000100800 */
[----:B-1----:R-:W3:Y:S04]  /*1073e0*/  LDL.LU.64 R28, [R1+0x5290] ;  /* 0x00529000011c7983 */ /* 0x002ee80000300a00 */
[----:B------:R-:W-:Y:S04]  /*1073f0*/  STL.64 [R1+0x478], R20 ;  /* 0x0004781401007387 */ /* 0x000fe80000100a00 */
[----:B------:R1:W-:Y:S04]  /*107400*/  STL.64 [R1+0x5278], R10 ;  /* 0x0052780a01007387 */ /* 0x0003e80000100a00 */
[----:B-1----:R0:W2:Y:S01]  /*107410*/  LDL.64 R10, [R1+0x468] ;  /* 0x00046800010a7983 */ /* 0x0020a20000100a00 */
[----:B------:R-:W-:-:S02]  /*107420*/  IADD3 R20, P3, R22, R12, RZ ;  /* 0x0000000c16147210 */ /* 0x000fc40007f7e0ff */
[----:B------:R-:W-:Y:S01]  /*107430*/  SHF.R.S32.HI R22, RZ, 0x1f, R15 ;  /* 0x0000001fff167819 */ /* 0x000fe2000001140f */
[----:B------:R1:W-:Y:S02]  /*107440*/  STL.64 [R1+0x470], R16 ;  /* 0x0004701001007387 */ /* 0x0003e40000100a00 */
[----:B------:R-:W-:Y:S02]  /*107450*/  IMAD.X R21, R25, 0x1, R14, P3 ;  /* 0x0000000119157824 */ /* 0x000fe400018e060e */
[----:B------:R-:W-:Y:S01]  /*107460*/  STL [R1+0x6c], R22 ;  /* 0x00006c1601007387 */ /* 0x000fe20000100800 */
[----:B-1----:R-:W-:-:S05]  /*107470*/  IADD3 R16, P1, R15, R4, RZ ;  /* 0x000000040f107210 */ /* 0x002fca0007f3e0ff */
[----:B------:R-:W-:Y:S02]  /*107480*/  IMAD.X R17, R22, 0x1, R18, P1 ;  /* 0x0000000116117824 */ /* 0x000fe400008e0612 */
[----:B--2---:R-:W-:-:S05]  /*107490*/  IMAD.X R11, R25, 0x1, R13, P2 ;  /* 0x00000001190b7824 */ /* 0x004fca00010e060d */
[----:B------:R-:W-:Y:S04]  /*1074a0*/  STL [R1+0x46c], R11 ;  /* 0x00046c0b01007387 */ /* 0x000fe80000100800 */
[----:B------:R-:W2:Y:S04]  /*1074b0*/  LDL.LU R25, [R1+0x5288] ;  /* 0x0052880001197983 */ /* 0x000ea80000300800 */
[----:B------:R-:W-:Y:S04]  /*1074c0*/  STL.64 [R1+0x428], R20 ;  /* 0x0004281401007387 */ /* 0x000fe80000100a00 */
[----:B------:R1:W-:Y:S04]  /*1074d0*/  STL.64 [R1+0x420], R16 ;  /* 0x0004201001007387 */ /* 0x0003e80000100a00 */
[----:B-1----:R-:W3:Y:S04]  /*1074e0*/  LDL.LU.64 R16, [R1+0x5280] ;  /* 0x0052800001107983 */ /* 0x002ee80000300a00 */
[----:B----4-:R-:W-:Y:S04]  /*1074f0*/  STL.64 [R1+0x5260], R18 ;  /* 0x0052601201007387 */ /* 0x010fe80000100a00 */
[----:B---3--:R1:W-:Y:S04]  /*107500*/  STL [R1+0x5268], R16 ;  /* 0x0052681001007387 */ /* 0x0083e80000100800 */
[----:B-1----:R-:W3:Y:S01]  /*107510*/  LDL.LU R16, [R1+0x6c] ;  /* 0x00006c0001107983 */ /* 0x002ee20000300800 */
[----:B------:R-:W-:-:S02]  /*107520*/  IADD3 R10, P2, R15, R3, RZ ;  /* 0x000000030f0a7210 */ /* 0x000fc40007f5e0ff */
[----:B------:R-:W-:Y:S01]  /*107530*/  IADD3 R18, P1, R15, R5, RZ ;  /* 0x000000050f127210 */ /* 0x000fe20007f3e0ff */
[----:B------:R-:W4:Y:S02]  /*107540*/  LDL.LU R22, [R1+0x60] ;  /* 0x0000600001167983 */ /* 0x000f240000300800 */
[----:B---3--:R-:W-:-:S05]  /*107550*/  IMAD.X R11, R16, 0x1, R2, P2 ;  /* 0x00000001100b7824 */ /* 0x008fca00010e0602 */
[----:B------:R1:W-:Y:S04]  /*107560*/  STL.64 [R1+0x418], R10 ;  /* 0x0004180a01007387 */ /* 0x0003e80000100a00 */
[----:B------:R-:W-:Y:S04]  /*107570*/  STL [R1+0x460], R18 ;  /* 0x0004601201007387 */ /* 0x000fe80000100800 */
[----:B-1----:R-:W3:Y:S04]  /*107580*/  LDL.LU.64 R10, [R1+0x5278] ;  /* 0x00527800010a7983 */ /* 0x002ee80000300a00 */
[----:B------:R1:W-:Y:S04]  /*107590*/  STL.64 [R1+0x5270], R2 ;  /* 0x0052700201007387 */ /* 0x0003e80000100a00 */
[----:B-1----:R0:W2:Y:S01]  /*1075a0*/  LDL.64 R2, [R1+0x460] ;  /* 0x0004600001027983 */ /* 0x0020a20000100a00 */
[----:B------:R-:W-:-:S02]  /*1075b0*/  IADD3 R20, P3, R15, R0, RZ ;  /* 0x000000000f147210 */ /* 0x000fc40007f7e0ff */
[----:B------:R-:W-:-:S03]  /*1075c0*/  IADD3 R18, P2, R15, R7, RZ ;  /* 0x000000070f127210 */ /* 0x000fc60007f5e0ff */
[C---:B------:R-:W-:Y:S02]  /*1075d0*/  IMAD.X R21, R16.reuse, 0x1, R23, P3 ;  /* 0x0000000110157824 */ /* 0x040fe400018e0617 */
[----:B------:R-:W-:-:S03]  /*1075e0*/  IMAD.X R19, R16, 0x1, R8, P2 ;  /* 0x0000000110137824 */ /* 0x000fc600010e0608 */
[----:B------:R1:W-:Y:S02]  /*1075f0*/  STL.64 [R1+0x410], R20 ;  /* 0x0004101401007387 */ /* 0x0003e40000100a00 */
[----:B-1----:R-:W-:-:S05]  /*107600*/  IADD3 R20, P3, R15, R9, RZ ;  /* 0x000000090f147210 */ /* 0x002fca0007f7e0ff */
[C---:B---3--:R-:W-:Y:S02]  /*107610*/  IMAD.X R21, R16.reuse, 0x1, R10, P3 ;  /* 0x0000000110157824 */ /* 0x048fe400018e060a */
[----:B--2---:R-:W-:Y:S01]  /*107620*/  IMAD.X R3, R16, 0x1, R6, P1 ;  /* 0x0000000110037824 */ /* 0x004fe200008e0606 */
[----:B------:R-:W-:-:S04]  /*107630*/  IADD3 R2, P1, R15, R11, RZ ;  /* 0x0000000b0f027210 */ /* 0x000fc80007f3e0ff */
[----:B------:R1:W-:Y:S04]  /*107640*/  STL [R1+0x464], R3 ;  /* 0x0004640301007387 */ /* 0x0003e80000100800 */
[----:B------:R-:W-:Y:S04]  /*107650*/  STL.64 [R1+0x5258], R8 ;  /* 0x0052580801007387 */ /* 0x000fe80000100a00 */
[----:B------:R2:W-:Y:S01]  /*107660*/  STL.64 [R1+0x4a0], R18 ;  /* 0x0004a01201007387 */ /* 0x0005e20000100a00 */
[----:B-1----:R-:W-:-:S03]  /*107670*/  IMAD.X R3, R16, 0x1, R13, P1 ;  /* 0x0000000110037824 */ /* 0x002fc600008e060d */
[----:B------:R-:W-:Y:S04]  /*107680*/  STL.64 [R1+0x5250], R10 ;  /* 0x0052500a01007387 */ /* 0x000fe80000100a00 */
[----:B------:R-:W-:Y:S01]  /*107690*/  STL.64 [R1+0x4c0], R20 ;  /* 0x0004c01401007387 */ /* 0x000fe20000100a00 */
[----:B--2---:R-:W-:-:S03]  /*1076a0*/  IADD3 R18, P2, R15, R12, RZ ;  /* 0x0000000c0f127210 */ /* 0x004fc60007f5e0ff */
[----:B------:R1:W-:Y:S02]  /*1076b0*/  STL.64 [R1+0x538], R2 ;  /* 0x0005380201007387 */ /* 0x0003e40000100a00 */
[----:B------:R-:W-:Y:S02]  /*1076c0*/  IMAD.X R19, R16, 0x1, R14, P2 ;  /* 0x0000000110137824 */ /* 0x000fe400010e060e */
[----:B-1----:R-:W2:Y:S04]  /*1076d0*/  LDL.LU.64 R2, [R1+0x5270] ;  /* 0x0052700001027983 */ /* 0x002ea80000300a00 */
[----:B------:R-:W3:Y:S04]  /*1076e0*/  LDL.LU R16, [R1+0x5268] ;  /* 0x0052680001107983 */ /* 0x000ee80000300800 */
[----:B------:R1:W-:Y:S04]  /*1076f0*/  STL.64 [R1+0x530], R18 ;  /* 0x0005301201007387 */ /* 0x0003e80000100a00 */
[----:B-1----:R-:W4:Y:S01]  /*107700*/  LDL.LU.64 R18, [R1+0x5260] ;  /* 0x0052600001127983 */ /* 0x002f220000300a00 */
[----:B------:R-:W-:-:S02]  /*107710*/  SHF.R.S32.HI R15, RZ, 0x1f, R17 ;  /* 0x0000001fff0f7819 */ /* 0x000fc40000011411 */
[C---:B------:R-:W-:Y:S01]  /*107720*/  IADD3 R20, P3, R17.reuse, R4, RZ ;  /* 0x0000000411147210 */ /* 0x040fe20007f7e0ff */
[----:B------:R1:W-:Y:S02]  /*107730*/  STL.64 [R1+0x5248], R28 ;  /* 0x0052481c01007387 */ /* 0x0003e40000100a00 */
[----:B-1----:R-:W-:Y:S01]  /*107740*/  IMAD.MOV.U32 R29, RZ, RZ, R9 ;  /* 0x000000ffff1d7224 */ /* 0x002fe200078e0009 */
[----:B--2---:R-:W-:-:S05]  /*107750*/  IADD3 R8, P1, R17, R3, RZ ;  /* 0x0000000311087210 */ /* 0x004fca0007f3e0ff */
[----:B------:R1:W-:Y:S01]  /*107760*/  STL [R1+0x5b0], R8 ;  /* 0x0005b00801007387 */ /* 0x0003e20000100800 */
[----:B------:R-:W-:Y:S01]  /*107770*/  IMAD.MOV.U32 R28, RZ, RZ, R8 ;  /* 0x000000ffff1c7224 */ /* 0x000fe200078e0008 */
[----:B-1----:R-:W-:Y:S01]  /*107780*/  IADD3 R8, P2, R17, R0, RZ ;  /* 0x0000000011087210 */ /* 0x002fe20007f5e0ff */
[----:B----4-:R-:W-:Y:S01]  /*107790*/  IMAD.X R21, R15, 0x1, R18, P3 ;  /* 0x000000010f157824 */ /* 0x010fe200018e0612 */
[----:B------:R1:W-:Y:S04]  /*1077a0*/  STL.64 [R1+0x5240], R18 ;  /* 0x0052401201007387 */ /* 0x0003e80000100a00 */
[----:B------:R-:W-:Y:S01]  /*1077b0*/  STL.64 [R1+0x568], R20 ;  /* 0x0005681401007387 */ /* 0x000fe20000100a00 */
[----:B-1----:R-:W-:-:S03]  /*1077c0*/  IMAD.MOV.U32 R18, RZ, RZ, R15 ;  /* 0x000000ffff127224 */ /* 0x002fc600078e000f */
[----:B------:R-:W2:Y:S01]  /*1077d0*/  LDL.LU R15, [R1+0x5c] ;  /* 0x00005c00010f7983 */ /* 0x000ea20000300800 */
[C---:B------:R-:W-:Y:S02]  /*1077e0*/  IMAD.X R29, R18.reuse, 0x1, R2, P1 ;  /* 0x00000001121d7824 */ /* 0x040fe400008e0602 */
[----:B------:R-:W-:-:S03]  /*1077f0*/  IMAD.X R9, R18, 0x1, R23, P2 ;  /* 0x0000000112097824 */ /* 0x000fc600010e0617 */
[----:B------:R-:W-:Y:S04]  /*107800*/  STL [R1+0x5b4], R29 ;  /* 0x0005b41d01007387 */ /* 0x000fe80000100800 */
[----:B------:R1:W-:Y:S04]  /*107810*/  STL.64 [R1+0x598], R8 ;  /* 0x0005980801007387 */ /* 0x0003e80000100a00 */
[----:B-1----:R-:W4:Y:S01]  /*107820*/  LDL.LU.64 R8, [R1+0x5258] ;  /* 0x0052580001087983 */ /* 0x002f220000300a00 */
[C---:B------:R-:W-:Y:S02]  /*107830*/  IADD3 R20, P3, R17.reuse, R5, RZ ;  /* 0x0000000511147210 */ /* 0x040fe40007f7e0ff */
[----:B------:R-:W-:-:S03]  /*107840*/  IADD3 R28, P1, R17, R7, RZ ;  /* 0x00000007111c7210 */ /* 0x000fc60007f3e0ff */
[----:B------:R-:W-:Y:S01]  /*107850*/  IMAD.X R21, R18, 0x1, R6, P3 ;  /* 0x0000000112157824 */ /* 0x000fe200018e0606 */
[----:B----4-:R-:W-:-:S05]  /*107860*/  IADD3 R10, P2, R17, R9, RZ ;  /* 0x00000009110a7210 */ /* 0x010fca0007f5e0ff */
[----:B------:R1:W-:Y:S04]  /*107870*/  STL [R1+0x640], R10 ;  /* 0x0006400a01007387 */ /* 0x0003e80000100800 */
[----:B-1----:R-:W4:Y:S04]  /*107880*/  LDL.LU.64 R10, [R1+0x5250] ;  /* 0x00525000010a7983 */ /* 0x002f280000300a00 */
[----:B------:R-:W-:Y:S04]  /*107890*/  STL.64 [R1+0x5230], R6 ;  /* 0x0052300601007387 */ /* 0x000fe80000100a00 */
[----:B------:R1:W-:Y:S04]  /*1078a0*/  STL [R1+0x5238], R7 ;  /* 0x0052380701007387 */ /* 0x0003e80000100800 */
[----:B-1----:R0:W3:Y:S01]  /*1078b0*/  LDL.64 R6, [R1+0x640] ;  /* 0x0006400001067983 */ /* 0x0020e20000100a00 */
[----:B------:R-:W-:-:S03]  /*1078c0*/  IMAD.X R29, R18, 0x1, R8, P1 ;  /* 0x00000001121d7824 */ /* 0x000fc600008e0608 */
[----:B------:R-:W-:Y:S04]  /*1078d0*/  STL.64 [R1+0x5d0], R20 ;  /* 0x0005d01401007387 */ /* 0x000fe80000100a00 */
[----:B------:R1:W-:Y:S02]  /*1078e0*/  STL.64 [R1+0x610], R28 ;  /* 0x0006101c01007387 */ /* 0x0003e40000100a00 */
[----:B-1----:R-:W-:-:S05]  /*1078f0*/  IADD3 R28, P1, R17, R12, RZ ;  /* 0x0000000c111c7210 */ /* 0x002fca0007f3e0ff */
[----:B------:R-:W-:Y:S01]  /*107900*/  IMAD.X R29, R18, 0x1, R14, P1 ;  /* 0x00000001121d7824 */ /* 0x000fe200008e060e */
[----:B----4-:R-:W-:-:S05]  /*107910*/  IADD3 R20, P3, R17, R11, RZ ;  /* 0x0000000b11147210 */ /* 0x010fca0007f7e0ff */
[C---:B------:R-:W-:Y:S02]  /*107920*/  IMAD.X R21, R18.reuse, 0x1, R13, P3 ;  /* 0x0000000112157824 */ /* 0x040fe400018e060d */
[----:B---3--:R-:W-:Y:S01]  /*107930*/  IMAD.X R7, R18, 0x1, R10, P2 ;  /* 0x0000000112077824 */ /* 0x008fe200010e060a */
[----:B------:R-:W-:-:S04]  /*107940*/  IADD3 R18, P1, R22, R0, RZ ;  /* 0x0000000016127210 */ /* 0x000fc80007f3e0ff */
[----:B------:R-:W-:Y:S04]  /*107950*/  STL [R1+0x644], R7 ;  /* 0x0006440701007387 */ /* 0x000fe80000100800 */
[----:B------:R-:W-:Y:S04]  /*107960*/  STL.64 [R1+0x698], R20 ;  /* 0x0006981401007387 */ /* 0x000fe80000100a00 */
[----:B------:R1:W-:Y:S04]  /*107970*/  STL.64 [R1+0x690], R28 ;  /* 0x0006901c01007387 */ /* 0x0003e80000100a00 */
[----:B-1----:R-:W3:Y:S04]  /*107980*/  LDL.LU.64 R28, [R1+0x5248] ;  /* 0x00524800011c7983 */ /* 0x002ee80000300a00 */
[----:B------:R1:W-:Y:S04]  /*107990*/  STL [R1+0x708], R18 ;  /* 0x0007081201007387 */ /* 0x0003e80000100800 */
[----:B-1----:R-:W4:Y:S01]  /*1079a0*/  LDL.LU.64 R18, [R1+0x5240] ;  /* 0x0052400001127983 */ /* 0x002f220000300a00 */
[----:B------:R-:W-:-:S02]  /*1079b0*/  SHF.R.S32.HI R17, RZ, 0x1f, R22 ;  /* 0x0000001fff117819 */ /* 0x000fc40000011416 */
[----:B------:R-:W-:-:S05]  /*1079c0*/  IADD3 R6, P2, R22, R4, RZ ;  /* 0x0000000416067210 */ /* 0x000fca0007f5e0ff */
[----:B----4-:R-:W-:-:S05]  /*1079d0*/  IMAD.X R7, R17, 0x1, R18, P2 ;  /* 0x0000000111077824 */ /* 0x010fca00010e0612 */
[----:B------:R1:W-:Y:S04]  /*1079e0*/  STL.64 [R1+0x6c8], R6 ;  /* 0x0006c80601007387 */ /* 0x0003e80000100a00 */
[----:B-1----:R0:W4:Y:S01]  /*1079f0*/  LDL.LU R7, [R1+0x5238] ;  /* 0x0052380001077983 */ /* 0x0021220000300800 */
[----:B------:R-:W-:-:S03]  /*107a00*/  IADD3 R6, P2, R22, R5, RZ ;  /* 0x0000000516067210 */ /* 0x000fc60007f5e0ff */
[----:B------:R1:W-:Y:S04]  /*107a10*/  STL.64 [R1+0x5228], R18 ;  /* 0x0052281201007387 */ /* 0x0003e80000100a00 */
[----:B-1----:R0:W2:Y:S04]  /*107a20*/  LDL.64 R18, [R1+0x708] ;  /* 0x0007080001127983 */ /* 0x0020a80000100a00 */
[----:B------:R4:W-:Y:S04]  /*107a30*/  STL [R1+0x760], R6 ;  /* 0x0007600601007387 */ /* 0x0009e80000100800 */
[----:B----4-:R-:W4:Y:S04]  /*107a40*/  LDL.LU.64 R6, [R1+0x5230] ;  /* 0x0052300001067983 */ /* 0x010f280000300a00 */
[----:B---3--:R1:W-:Y:S04]  /*107a50*/  STL.64 [R1+0x5220], R28 ;  /* 0x0052201c01007387 */ /* 0x0083e80000100a00 */
[----:B-1----:R0:W3:Y:S01]  /*107a60*/  LDL.64 R28, [R1+0x760] ;  /* 0x00076000011c7983 */ /* 0x0020e20000100a00 */
[----:B------:R-:W-:-:S05]  /*107a70*/  IADD3 R20, P3, R22, R3, RZ ;  /* 0x0000000316147210 */ /* 0x000fca0007f7e0ff */
[C---:B------:R-:W-:Y:S02]  /*107a80*/  IMAD.X R21, R17.reuse, 0x1, R2, P3 ;  /* 0x0000000111157824 */ /* 0x040fe400018e0602 */
[----:B--2---:R-:W-:-:S03]  /*107a90*/  IMAD.X R19, R17, 0x1, R23, P1 ;  /* 0x0000000111137824 */ /* 0x004fc600008e0617 */
[----:B------:R-:W-:Y:S01]  /*107aa0*/  STL.64 [R1+0x710], R20 ;  /* 0x0007101401007387 */ /* 0x000fe20000100a00 */
[----:B------:R-:W-:-:S03]  /*107ab0*/  IADD3 R18, P1, R22, R9, RZ ;  /* 0x0000000916127210 */ /* 0x000fc60007f3e0ff */
[----:B------:R1:W-:Y:S02]  /*107ac0*/  STL [R1+0x70c], R19 ;  /* 0x00070c1301007387 */ /* 0x0003e40000100800 */
[----:B-1----:R-:W-:Y:S01]  /*107ad0*/  IMAD.X R19, R17, 0x1, R10, P1 ;  /* 0x0000000111137824 */ /* 0x002fe200008e060a */
[----:B----4-:R-:W-:-:S05]  /*107ae0*/  IADD3 R20, P3, R22, R7, RZ ;  /* 0x0000000716147210 */ /* 0x010fca0007f7e0ff */
[C---:B------:R-:W-:Y:S02]  /*107af0*/  IMAD.X R21, R17.reuse, 0x1, R8, P3 ;  /* 0x0000000111157824 */ /* 0x040fe400018e0608 */
[----:B---3--:R-:W-:-:S05]  /*107b00*/  IMAD.X R29, R17, 0x1, R6, P2 ;  /* 0x00000001111d7824 */ /* 0x008fca00010e0606 */
[----:B------:R-:W-:Y:S04]  /*107b10*/  STL [R1+0x764], R29 ;  /* 0x0007641d01007387 */ /* 0x000fe80000100800 */
[----:B------:R-:W-:Y:S04]  /*107b20*/  STL.64 [R1+0x5210], R8 ;  /* 0x0052100801007387 */ /* 0x000fe80000100a00 */
[----:B------:R-:W-:Y:S04]  /*107b30*/  STL.64 [R1+0x798], R20 ;  /* 0x0007981401007387 */ /* 0x000fe80000100a00 */
[----:B------:R-:W-:Y:S04]  /*107b40*/  STL.64 [R1+0x5208], R26 ;  /* 0x0052081a01007387 */ /* 0x000fe80000100a00 */
[----:B------:R1:W-:Y:S04]  /*107b50*/  STL.64 [R1+0x7c8], R18 ;  /* 0x0007c81201007387 */ /* 0x0003e80000100a00 */
[----:B-1----:R-:W2:Y:S01]  /*107b60*/  LDL.LU.64 R18, [R1+0x5228] ;  /* 0x0052280001127983 */ /* 0x002ea20000300a00 */
[----:B------:R-:W-:-:S02]  /*107b70*/  IADD3 R28, P2, R22, R11, RZ ;  /* 0x0000000b161c7210 */ /* 0x000fc40007f5e0ff */
[----:B------:R-:W-:Y:S02]  /*107b80*/  IADD3 R20, P3, R22, R12, RZ ;  /* 0x0000000c16147210 */ /* 0x000fe40007f7e0ff */
[----:B------:R-:W-:Y:S01]  /*107b90*/  SHF.R.S32.HI R22, RZ, 0x1f, R15 ;  /* 0x0000001fff167819 */ /* 0x000fe2000001140f */
[----:B------:R-:W-:Y:S01]  /*107ba0*/  IMAD.X R29, R17, 0x1, R13, P2 ;  /* 0x00000001111d7824 */ /* 0x000fe200010e060d */
[----:B------:R-:W-:Y:S01]  /*107bb0*/  IADD3 R8, P1, R15, R4, RZ ;  /* 0x000000040f087210 */ /* 0x000fe20007f3e0ff */
[----:B------:R-:W-:-:S03]  /*107bc0*/  IMAD.X R21, R17, 0x1, R14, P3 ;  /* 0x0000000111157824 */ /* 0x000fc600018e060e */
[----:B------:R1:W-:Y:S04]  /*107bd0*/  STL.64 [R1+0x800], R28 ;  /* 0x0008001c01007387 */ /* 0x0003e80000100a00 */
[----:B-1----:R-:W3:Y:S04]  /*107be0*/  LDL.LU.64 R28, [R1+0x5220] ;  /* 0x00522000011c7983 */ /* 0x002ee80000300a00 */
[----:B------:R1:W-:Y:S04]  /*107bf0*/  STL.64 [R1+0x7f8], R20 ;  /* 0x0007f81401007387 */ /* 0x0003e80000100a00 */
[----:B-1----:R-:W4:Y:S04]  /*107c00*/  LDL.LU R21, [R1+0x5218] ;  /* 0x0052180001157983 */ /* 0x002f280000300800 */
[----:B------:R-:W-:Y:S04]  /*107c10*/  STL.64 [R1+0x51f0], R24 ;  /* 0x0051f01801007387 */ /* 0x000fe80000100a00 */
[----:B------:R-:W3:Y:S01]  /*107c20*/  LDL.LU R17, [R1+0x54] ;  /* 0x0000540001117983 */ /* 0x000ee20000300800 */
[----:B--2---:R-:W-:-:S05]  /*107c30*/  IMAD.X R9, R22, 0x1, R18, P1 ;  /* 0x0000000116097824 */ /* 0x004fca00008e0612 */
[----:B------:R1:W-:Y:S04]  /*107c40*/  STL.64 [R1+0x900], R8 ;  /* 0x0009000801007387 */ /* 0x0003e80000100a00 */
[----:B-1----:R-:W2:Y:S01]  /*107c50*/  LDL.LU.64 R8, [R1+0x5210] ;  /* 0x0052100001087983 */ /* 0x002ea20000300a00 */
[C---:B------:R-:W-:Y:S02]  /*107c60*/  IADD3 R20, P3, R15.reuse, R0, RZ ;  /* 0x000000000f147210 */ /* 0x040fe40007f7e0ff */
[C---:B------:R-:W-:Y:S01]  /*107c70*/  IADD3 R26, P2, R15.reuse, R3, RZ ;  /* 0x000000030f1a7210 */ /* 0x040fe20007f5e0ff */
[----:B------:R1:W-:Y:S04]  /*107c80*/  STL.64 [R1+0x51f8], R18 ;  /* 0x0051f81201007387 */ /* 0x0003e80000100a00 */
[----:B------:R0:W-:Y:S01]  /*107c90*/  STL [R1+0xbf0], R20 ;  /* 0x000bf01401007387 */ /* 0x0001e20000100800 */
[----:B------:R-:W-:Y:S01]  /*107ca0*/  IMAD.X R27, R22, 0x1, R2, P2 ;  /* 0x00000001161b7824 */ /* 0x000fe200010e0602 */
[C---:B------:R-:W-:Y:S01]  /*107cb0*/  IADD3 R24, P2, R15.reuse, R7, RZ ;  /* 0x000000070f187210 */ /* 0x040fe20007f5e0ff */
[----:B-1----:R-:W-:Y:S01]  /*107cc0*/  IMAD.MOV.U32 R18, RZ, RZ, R20 ;  /* 0x000000ffff127224 */ /* 0x002fe200078e0014 */
[----:B0-----:R-:W-:Y:S01]  /*107cd0*/  IADD3 R20, P1, R15, R5, RZ ;  /* 0x000000050f147210 */ /* 0x001fe20007f3e0ff */
[----:B----4-:R-:W-:-:S02]  /*107ce0*/  IMAD.MOV.U32 R19, RZ, RZ, R21 ;  /* 0x000000ffff137224 */ /* 0x010fc400078e0015 */
[C---:B------:R-:W-:Y:S01]  /*107cf0*/  IMAD.X R19, R22.reuse, 0x1, R23, P3 ;  /* 0x0000000116137824 */ /* 0x040fe200018e0617 */
[----:B------:R0:W-:Y:S01]  /*107d00*/  STL.64 [R1+0xac0], R26 ;  /* 0x000ac01a01007387 */ /* 0x0001e20000100a00 */
[----:B------:R-:W-:-:S03]  /*107d10*/  IMAD.X R21, R22, 0x1, R6, P1 ;  /* 0x0000000116157824 */ /* 0x000fc600008e0606 */
[----:B0-----:R-:W4:Y:S04]  /*107d20*/  LDL.LU.64 R26, [R1+0x5208] ;  /* 0x00520800011a7983 */ /* 0x001f280000300a00 */
[----:B------:R-:W-:Y:S04]  /*107d30*/  STL [R1+0xbf4], R19 ;  /* 0x000bf41301007387 */ /* 0x000fe80000100800 */
[----:B------:R-:W-:Y:S04]  /*107d40*/  STL.64 [R1+0x51e8], R6 ;  /* 0x0051e80601007387 */ /* 0x000fe80000100a00 */
[----:B------:R0:W-:Y:S02]  /*107d50*/  STL.64 [R1+0xc20], R20 ;  /* 0x000c201401007387 */ /* 0x0001e40000100a00 */
[C---:B0-----:R-:W-:Y:S01]  /*107d60*/  IADD3 R20, P1, R15.reuse, R11, RZ ;  /* 0x0000000b0f147210 */ /* 0x041fe20007f3e0ff */
[----:B--2---:R-:W-:Y:S01]  /*107d70*/  IMAD.X R25, R22, 0x1, R8, P2 ;  /* 0x0000000116197824 */ /* 0x004fe200010e0608 */
[----:B------:R-:W-:-:S04]  /*107d80*/  IADD3 R18, P3, R15, R9, RZ ;  /* 0x000000090f127210 */ /* 0x000fc80007f7e0ff */
[----:B------:R0:W-:Y:S02]  /*107d90*/  STL.64 [R1+0xe20], R24 ;  /* 0x000e201801007387 */ /* 0x0001e40000100a00 */
[----:B0-----:R-:W-:Y:S01]  /*107da0*/  IMAD.MOV.U32 R25, RZ, RZ, R22 ;  /* 0x000000ffff197224 */ /* 0x001fe200078e0016 */
[----:B------:R-:W-:Y:S02]  /*107db0*/  IADD3 R24, P2, R15, R12, RZ ;  /* 0x0000000c0f187210 */ /* 0x000fe40007f5e0ff */
[----:B------:R-:W2:Y:S01]  /*107dc0*/  LDL.LU R15, [R1+0x5200] ;  /* 0x00520000010f7983 */ /* 0x000ea20000300800 */
[----:B------:R-:W-:-:S05]  /*107dd0*/  IMAD.X R19, R25, 0x1, R10, P3 ;  /* 0x0000000119137824 */ /* 0x000fca00018e060a */
[----:B------:R0:W-:Y:S04]  /*107de0*/  STL.64 [R1+0xef0], R18 ;  /* 0x000ef01201007387 */ /* 0x0001e80000100a00 */
[----:B0-----:R-:W3:Y:S01]  /*107df0*/  LDL.LU.64 R18, [R1+0x51f8] ;  /* 0x0051f80001127983 */ /* 0x001ee20000300a00 */
[----:B----4-:R-:W-:Y:S01]  /*107e00*/  SHF.R.S32.HI R22, RZ, 0x1f, R26 ;  /* 0x0000001fff167819 */ /* 0x010fe2000001141a */
[C---:B------:R-:W-:Y:S01]  /*107e10*/  IMAD.X R21, R25.reuse, 0x1, R13, P1 ;  /* 0x0000000119157824 */ /* 0x040fe200008e060d */
[----:B------:R-:W-:Y:S01]  /*107e20*/  IADD3 R6, P3, R26, R4, RZ ;  /* 0x000000041a067210 */ /* 0x000fe20007f7e0ff */
[----:B------:R-:W-:-:S03]  /*107e30*/  IMAD.X R25, R25, 0x1, R14, P2 ;  /* 0x0000000119197824 */ /* 0x000fc600010e060e */
[----:B------:R-:W-:Y:S04]  /*107e40*/  STL.64 [R1+0xf28], R20 ;  /* 0x000f281401007387 */ /* 0x000fe80000100a00 */
[----:B------:R0:W-:Y:S04]  /*107e50*/  STL.64 [R1+0xf20], R24 ;  /* 0x000f201801007387 */ /* 0x0001e80000100a00 */
[----:B0-----:R-:W4:Y:S04]  /*107e60*/  LDL.LU.64 R24, [R1+0x51f0] ;  /* 0x0051f00001187983 */ /* 0x001f280000300a00 */
[----:B--2---:R-:W-:Y:S01]  /*107e70*/  STL.64 [R1+0x51d0], R14 ;  /* 0x0051d00e01007387 */ /* 0x004fe20000100a00 */
[----:B---3--:R-:W-:-:S05]  /*107e80*/  IMAD.X R7, R22, 0x1, R18, P3 ;  /* 0x0000000116077824 */ /* 0x008fca00018e0612 */
[----:B------:R0:W-:Y:S04]  /*107e90*/  STL.64 [R1+0xf48], R6 ;  /* 0x000f480601007387 */ /* 0x0001e80000100a00 */
[----:B0-----:R-:W2:Y:S01]  /*107ea0*/  LDL.LU.64 R6, [R1+0x51e8] ;  /* 0x0051e80001067983 */ /* 0x001ea20000300a00 */
[C---:B------:R-:W-:Y:S02]  /*107eb0*/  IADD3 R20, P1, R26.reuse, R3, RZ ;  /* 0x000000031a147210 */ /* 0x040fe40007f3e0ff */
[----:B------:R-:W-:Y:S01]  /*107ec0*/  IADD3 R14, P2, R26, R0, RZ ;  /* 0x000000001a0e7210 */ /* 0x000fe20007f5e0ff */
[----:B------:R0:W-:Y:S02]  /*107ed0*/  STL.64 [R1+0x51d8], R18 ;  /* 0x0051d81201007387 */ /* 0x0001e40000100a00 */
[----:B------:R-:W-:-:S02]  /*107ee0*/  IMAD.X R21, R22, 0x1, R2, P1 ;  /* 0x0000000116157824 */ /* 0x000fc400008e0602 */
[----:B------:R1:W-:Y:S04]  /*107ef0*/  STL [R1+0x51e0], R19 ;  /* 0x0051e01301007387 */ /* 0x0003e80000100800 */
[----:B------:R3:W-:Y:S01]  /*107f00*/  STL [R1+0xf78], R14 ;  /* 0x000f780e01007387 */ /* 0x0007e20000100800 */
[----:B0-----:R-:W-:-:S03]  /*107f10*/  IMAD.MOV.U32 R18, RZ, RZ, R14 ;  /* 0x000000ffff127224 */ /* 0x001fc600078e000e */
[----:B------:R-:W-:Y:S01]  /*107f20*/  STL.64 [R1+0xf80], R20 ;  /* 0x000f801401007387 */ /* 0x000fe20000100a00 */
[----:B-1----:R-:W-:Y:S02]  /*107f30*/  IMAD.MOV.U32 R19, RZ, RZ, R15 ;  /* 0x000000ffff137224 */ /* 0x002fe400078e000f */
[----:B------:R-:W-:Y:S01]  /*107f40*/  IMAD.X R19, R22, 0x1, R23, P2 ;  /* 0x0000000116137824 */ /* 0x000fe200010e0617 */
[C---:B---3--:R-:W-:Y:S02]  /*107f50*/  IADD3 R14, P3, R26.reuse, R5, RZ ;  /* 0x000000051a0e7210 */ /* 0x048fe40007f7e0ff */
[----:B------:R-:W-:Y:S02]  /*107f60*/  IADD3 R18, P2, R26, R9, RZ ;  /* 0x000000091a127210 */ /* 0x000fe40007f5e0ff */
[----:B------:R0:W-:Y:S03]  /*107f70*/  STL [R1+0xf7c], R19 ;  /* 0x000f7c1301007387 */ /* 0x0001e60000100800 */
[----:B0-----:R-:W-:Y:S01]  /*107f80*/  IMAD.X R19, R22, 0x1, R10, P2 ;  /* 0x0000000116137824 */ /* 0x001fe200010e060a */
[----:B--2---:R-:W-:Y:S01]  /*107f90*/  IADD3 R20, P1, R26, R7, RZ ;  /* 0x000000071a147210 */ /* 0x004fe20007f3e0ff */
[----:B------:R-:W-:-:S04]  /*107fa0*/  IMAD.X R15, R22, 0x1, R6, P3 ;  /* 0x00000001160f7824 */ /* 0x000fc800018e0606 */
[----:B------:R-:W-:Y:S01]  /*107fb0*/  IMAD.X R21, R22, 0x1, R8, P1 ;  /* 0x0000000116157824 */ /* 0x000fe200008e0608 */
[----:B------:R-:W-:Y:S04]  /*107fc0*/  STL.64 [R1+0xfa0], R14 ;  /* 0x000fa00e01007387 */ /* 0x000fe80000100a00 */
[----:B------:R-:W-:Y:S04]  /*107fd0*/  STL.64 [R1+0xfd0], R20 ;  /* 0x000fd01401007387 */ /* 0x000fe80000100a00 */
[----:B------:R0:W-:Y:S04]  /*107fe0*/  STL.64 [R1+0xff0], R18 ;  /* 0x000ff01201007387 */ /* 0x0001e80000100a00 */
[----:B0-----:R0:W2:Y:S01]  /*107ff0*/  LDL.LU R19, [R1+0x51e0] ;  /* 0x0051e00001137983 */ /* 0x0010a20000300800 */
[----:B------:R-:W-:-:S02]  /*108000*/  IADD3 R14, P3, R26, R11, RZ ;  /* 0x0000000b1a0e7210 */ /* 0x000fc40007f7e0ff */
[----:B------:R-:W-:-:S03]  /*108010*/  IADD3 R18, P2, R17, R4, RZ ;  /* 0x0000000411127210 */ /* 0x000fc60007f5e0ff */
[----:B------:R-:W-:Y:S02]  /*108020*/  IMAD.X R15, R22, 0x1, R13, P3 ;  /* 0x00000001160f7824 */ /* 0x000fe400018e060d */
[----:B------:R2:W-:Y:S04]  /*108030*/  STL [R1+0x1488], R18 ;  /* 0x0014881201007387 */ /* 0x0005e80000100800 */
[----:B--2---:R-:W2:Y:S04]  /*108040*/  LDL.LU.64 R18, [R1+0x51d8] ;  /* 0x0051d80001127983 */ /* 0x004ea80000300a00 */
[----:B------:R1:W-:Y:S04]  /*108050*/  STL.64 [R1+0x1038], R14 ;  /* 0x0010380e01007387 */ /* 0x0003e80000100a00 */
[----:B-1----:R-:W3:Y:S04]  /*108060*/  LDL.LU.64 R14, [R1+0x51d0] ;  /* 0x0051d000010e7983 */ /* 0x002ee80000300a00 */
[----:B------:R-:W-:Y:S04]  /*108070*/  STL.64 [R1+0x51b8], R12 ;  /* 0x0051b80c01007387 */ /* 0x000fe80000100a00 */
[----:B------:R1:W-:Y:S01]  /*108080*/  STL.64 [R1+0x51c0], R28 ;  /* 0x0051c01c01007387 */ /* 0x0003e20000100a00 */
[----:B------:R-:W-:-:S03]  /*108090*/  IADD3 R20, P1, R26, R12, RZ ;  /* 0x0000000c1a147210 */ /* 0x000fc60007f3e0ff */
[----:B-1----:R0:W2:Y:S02]  /*1080a0*/  LDL.64 R28, [R1+0x1488] ;  /* 0x00148800011c7983 */ /* 0x0020a40000100a00 */
[----:B---3--:R-:W-:Y:S02]  /*1080b0*/  IMAD.X R21, R22, 0x1, R14, P1 ;  /* 0x0000000116157824 */ /* 0x008fe400008e060e */
[----:B------:R-:W3:Y:S01]  /*1080c0*/  LDL.LU R22, [R1+0x51c8] ;  /* 0x0051c80001167983 */ /* 0x000ee20000300800 */
[----:B------:R-:W-:Y:S02]  /*1080d0*/  SHF.R.S32.HI R26, RZ, 0x1f, R17 ;  /* 0x0000001fff1a7819 */ /* 0x000fe40000011411 */
[----:B------:R-:W-:Y:S01]  /*1080e0*/  IADD3 R12, P3, R17, R3, RZ ;  /* 0x00000003110c7210 */ /* 0x000fe20007f7e0ff */
[----:B------:R1:W-:Y:S04]  /*1080f0*/  STL.64 [R1+0x1030], R20 ;  /* 0x0010301401007387 */ /* 0x0003e80000100a00 */
[----:B------:R-:W-:-:S02]  /*108100*/  IMAD.X R13, R26, 0x1, R2, P3 ;  /* 0x000000011a0d7824 */ /* 0x000fc400018e0602 */
[C---:B--2---:R-:W-:Y:S01]  /*108110*/  IMAD.X R29, R26.reuse, 0x1, R18, P2 ;  /* 0x000000011a1d7824 */ /* 0x044fe200010e0612 */
[C---:B-1----:R-:W-:Y:S02]  /*108120*/  IADD3 R20, P1, R17.reuse, R0, RZ ;  /* 0x0000000011147210 */ /* 0x042fe40007f3e0ff */
[----:B------:R-:W-:Y:S02]  /*108130*/  IADD3 R28, P2, R17, R5, RZ ;  /* 0x00000005111c7210 */ /* 0x000fe40007f5e0ff */
[----:B------:R1:W-:Y:S01]  /*108140*/  STL [R1+0x148c], R29 ;  /* 0x00148c1d01007387 */ /* 0x0003e20000100800 */
[----:B------:R-:W-:-:S03]  /*108150*/  IMAD.X R21, R26, 0x1, R23, P1 ;  /* 0x000000011a157824 */ /* 0x000fc600008e0617 */
[----:B------:R2:W-:Y:S01]  /*108160*/  STL.64 [R1+0x14c0], R12 ;  /* 0x0014c00c01007387 */ /* 0x0005e20000100a00 */
[----:B-1----:R-:W-:Y:S01]  /*108170*/  IMAD.X R29, R26, 0x1, R6, P2 ;  /* 0x000000011a1d7824 */ /* 0x002fe200010e0606 */
[----:B--2---:R-:W-:-:S05]  /*108180*/  IADD3 R12, P3, R17, R7, RZ ;  /* 0x00000007110c7210 */ /* 0x004fca0007f7e0ff */
[----:B------:R-:W-:Y:S01]  /*108190*/  IMAD.X R13, R26, 0x1, R8, P3 ;  /* 0x000000011a0d7824 */ /* 0x000fe200018e0608 */
[----:B---3--:R-:W-:Y:S04]  /*1081a0*/  STL.64 [R1+0x51b0], R22 ;  /* 0x0051b01601007387 */ /* 0x008fe80000100a00 */
[----:B------:R-:W-:Y:S04]  /*1081b0*/  STL.64 [R1+0x14b8], R20 ;  /* 0x0014b81401007387 */ /* 0x000fe80000100a00 */
[----:B------:R1:W-:Y:S04]  /*1081c0*/  STL.64 [R1+0x14e0], R28 ;  /* 0x0014e01c01007387 */ /* 0x0003e80000100a00 */
[----:B-1----:R-:W2:Y:S04]  /*1081d0*/  LDL.LU.64 R28, [R1+0x51c0] ;  /* 0x0051c000011c7983 */ /* 0x002ea80000300a00 */
[----:B------:R1:W-:Y:S04]  /*1081e0*/  STL.64 [R1+0x1510], R12 ;  /* 0x0015100c01007387 */ /* 0x0003e80000100a00 */
[----:B-1----:R-:W3:Y:S01]  /*1081f0*/  LDL.LU.64 R12, [R1+0x51b8] ;  /* 0x0051b800010c7983 */ /* 0x002ee20000300a00 */
[----:B------:R-:W-:-:S02]  /*108200*/  IADD3 R20, P1, R17, R9, RZ ;  /* 0x0000000911147210 */ /* 0x000fc40007f3e0ff */
[----:B------:R-:W-:-:S03]  /*108210*/  IADD3 R22, P2, R17, R11, RZ ;  /* 0x0000000b11167210 */ /* 0x000fc60007f5e0ff */
[C---:B------:R-:W-:Y:S01]  /*108220*/  IMAD.X R21, R26.reuse, 0x1, R10, P1 ;  /* 0x000000011a157824 */ /* 0x040fe200008e060a */
[----:B------:R-:W-:Y:S04]  /*108230*/  STL.64 [R1+0x51a8], R8 ;  /* 0x0051a80801007387 */ /* 0x000fe80000100a00 */
[----:B----4-:R-:W-:Y:S04]  /*108240*/  STL.64 [R1+0x51a0], R24 ;  /* 0x0051a01801007387 */ /* 0x010fe80000100a00 */
[----:B------:R-:W-:Y:S01]  /*108250*/  STL.64 [R1+0x1530], R20 ;  /* 0x0015301401007387 */ /* 0x000fe20000100a00 */
[----:B---3--:R-:W-:-:S05]  /*108260*/  IMAD.X R23, R26, 0x1, R13, P2 ;  /* 0x000000011a177824 */ /* 0x008fca00010e060d */
[----:B------:R1:W-:Y:S04]  /*108270*/  STL.64 [R1+0x1568], R22 ;  /* 0x0015681601007387 */ /* 0x0003e80000100a00 */
[----:B-1----:R-:W3:Y:S01]  /*108280*/  LDL.LU.64 R22, [R1+0x51b0] ;  /* 0x0051b00001167983 */ /* 0x002ee20000300a00 */
[----:B------:R-:W-:-:S05]  /*108290*/  IADD3 R8, P3, R17, R12, RZ ;  /* 0x0000000c11087210 */ /* 0x000fca0007f7e0ff */
[----:B------:R-:W-:Y:S01]  /*1082a0*/  IMAD.X R9, R26, 0x1, R14, P3 ;  /* 0x000000011a097824 */ /* 0x000fe200018e060e */
[----:B------:R-:W-:Y:S02]  /*1082b0*/  SHF.R.S32.HI R17, RZ, 0x1f, R27 ;  /* 0x0000001fff117819 */ /* 0x000fe4000001141b */
[C---:B------:R-:W-:Y:S02]  /*1082c0*/  IADD3 R20, P1, R27.reuse, R4, RZ ;  /* 0x000000041b147210 */ /* 0x040fe40007f3e0ff */
[----:B------:R-:W-:Y:S01]  /*1082d0*/  IADD3 R24, P2, R27, R3, RZ ;  /* 0x000000031b187210 */ /* 0x000fe20007f5e0ff */
[----:B------:R1:W-:Y:S02]  /*1082e0*/  STL.64 [R1+0x1560], R8 ;  /* 0x0015600801007387 */ /* 0x0003e40000100a00 */
[C---:B------:R-:W-:Y:S02]  /*1082f0*/  IMAD.X R21, R17.reuse, 0x1, R18, P1 ;  /* 0x0000000111157824 */ /* 0x040fe400008e0612 */
[----:B------:R-:W-:Y:S01]  /*108300*/  IMAD.X R25, R17, 0x1, R2, P2 ;  /* 0x0000000111197824 */ /* 0x000fe200010e0602 */
[----:B-1----:R-:W-:-:S02]  /*108310*/  IADD3 R8, P3, R27, R0, RZ ;  /* 0x000000001b087210 */ /* 0x002fc40007f7e0ff */
[----:B------:R-:W-:Y:S04]  /*108320*/  STL.64 [R1+0x18b0], R20 ;  /* 0x0018b01401007387 */ /* 0x000fe80000100a00 */
[----:B------:R-:W-:Y:S01]  /*108330*/  STL.64 [R1+0x18e8], R24 ;  /* 0x0018e81801007387 */ /* 0x000fe20000100a00 */
[----:B---3--:R-:W-:-:S05]  /*108340*/  IMAD.X R9, R17, 0x1, R23, P3 ;  /* 0x0000000111097824 */ /* 0x008fca00018e0617 */
[----:B------:R1:W-:Y:S04]  /*108350*/  STL.64 [R1+0x18e0], R8 ;  /* 0x0018e00801007387 */ /* 0x0003e80000100a00 */
[----:B-1----:R-:W3:Y:S01]  /*108360*/  LDL.LU.64 R8, [R1+0x51a8] ;  /* 0x0051a80001087983 */ /* 0x002ee20000300a00 */
[C---:B------:R-:W-:Y:S02]  /*108370*/  IADD3 R20, P1, R27.reuse, R5, RZ ;  /* 0x000000051b147210 */ /* 0x040fe40007f3e0ff */
[----:B------:R-:W-:-:S03]  /*108380*/  IADD3 R24, P2, R27, R7, RZ ;  /* 0x000000071b187210 */ /* 0x000fc60007f5e0ff */
[----:B------:R-:W-:Y:S01]  /*108390*/  IMAD.X R21, R17, 0x1, R6, P1 ;  /* 0x0000000111157824 */ /* 0x000fe200008e0606 */
[----:B------:R-:W-:Y:S04]  /*1083a0*/  STL.64 [R1+0x5198], R22 ;  /* 0x0051981601007387 */ /* 0x000fe80000100a00 */
[----:B------:R1:W-:Y:S02]  /*1083b0*/  STL.64 [R1+0x1908], R20 ;  /* 0x0019081401007387 */ /* 0x0003e40000100a00 */
[----:B-1----:R-:W-:Y:S01]  /*1083c0*/  IADD3 R20, P1, R27, R11, RZ ;  /* 0x0000000b1b147210 */ /* 0x002fe20007f3e0ff */
[----:B---3--:R-:W-:Y:S01]  /*1083d0*/  IMAD.X R25, R17, 0x1, R8, P2 ;  /* 0x0000000111197824 */ /* 0x008fe200010e0608 */
[C---:B------:R-:W-:Y:S02]  /*1083e0*/  IADD3 R22, P3, R27.reuse, R9, RZ ;  /* 0x000000091b167210 */ /* 0x040fe40007f7e0ff */
[----:B------:R-:W-:Y:S01]  /*1083f0*/  IADD3 R26, P2, R27, R12, RZ ;  /* 0x0000000c1b1a7210 */ /* 0x000fe20007f5e0ff */
[----:B------:R-:W-:Y:S01]  /*108400*/  IMAD.MOV.U32 R27, RZ, RZ, R17 ;  /* 0x000000ffff1b7224 */ /* 0x000fe200078e0011 */
[----:B------:R1:W-:Y:S03]  /*108410*/  STL.64 [R1+0x1938], R24 ;  /* 0x0019381801007387 */ /* 0x0003e60000100a00 */
[C---:B------:R-:W-:Y:S01]  /*108420*/  IMAD.X R23, R27.reuse, 0x1, R10, P3 ;  /* 0x000000011b177824 */ /* 0x040fe200018e060a */
[----:B------:R-:W-:Y:S01]  /*108430*/  SHF.R.S32.HI R17, RZ, 0x1f, R16 ;  /* 0x0000001fff117819 */ /* 0x000fe20000011410 */
[C---:B------:R-:W-:Y:S01]  /*108440*/  IMAD.X R21, R27.reuse, 0x1, R13, P1 ;  /* 0x000000011b157824 */ /* 0x040fe200008e060d */
[----:B-1----:R-:W3:Y:S04]  /*108450*/  LDL.LU.64 R24, [R1+0x51a0] ;  /* 0x0051a00001187983 */ /* 0x002ee80000300a00 */
[----:B------:R1:W-:Y:S01]  /*108460*/  STL.64 [R1+0x1958], R22 ;  /* 0x0019581601007387 */ /* 0x0003e20000100a00 */
[----:B------:R-:W-:-:S03]  /*108470*/  IMAD.X R27, R27, 0x1, R14, P2 ;  /* 0x000000011b1b7824 */ /* 0x000fc600010e060e */
[----:B------:R-:W-:Y:S01]  /*108480*/  STL.64 [R1+0x1990], R20 ;  /* 0x0019901401007387 */ /* 0x000fe20000100a00 */
[----:B-1----:R-:W-:-:S03]  /*108490*/  IADD3 R22, P3, R16, R4, RZ ;  /* 0x0000000410167210 */ /* 0x002fc60007f7e0ff */
[----:B------:R-:W-:Y:S02]  /*1084a0*/  STL.64 [R1+0x1988], R26 ;  /* 0x0019881a01007387 */ /* 0x000fe40000100a00 */
[----:B------:R-:W-:-:S05]  /*1084b0*/  IMAD.X R23, R17, 0x1, R18, P3 ;  /* 0x0000000111177824 */ /* 0x000fca00018e0612 */
[----:B------:R1:W-:Y:S04]  /*1084c0*/  STL.64 [R1+0x19b0], R22 ;  /* 0x0019b01601007387 */ /* 0x0003e80000100a00 */
[----:B-1----:R-:W4:Y:S01]  /*1084d0*/  LDL.LU.64 R22, [R1+0x5198] ;  /* 0x0051980001167983 */ /* 0x002f220000300a00 */
[----:B------:R-:W-:-:S03]  /*1084e0*/  IADD3 R20, P1, R16, R3, RZ ;  /* 0x0000000310147210 */ /* 0x000fc60007f3e0ff */
[----:B------:R1:W-:Y:S02]  /*1084f0*/  STL.64 [R1+0x5188], R18 ;  /* 0x0051881201007387 */ /* 0x0003e40000100a00 */
[----:B------:R-:W-:Y:S01]  /*108500*/  IMAD.X R21, R17, 0x1, R2, P1 ;  /* 0x0000000111157824 */ /* 0x000fe200008e0602 */
[----:B------:R-:W-:-:S04]  /*108510*/  IADD3 R26, P2, R16, R0, RZ ;  /* 0x00000000101a7210 */ /* 0x000fc80007f5e0ff */
[----:B------:R0:W-:Y:S01]  /*108520*/  STL.64 [R1+0x19e8], R20 ;  /* 0x0019e81401007387 */ /* 0x0001e20000100a00 */
[----:B-1----:R-:W-:-:S03]  /*108530*/  IADD3 R18, P3, R16, R5, RZ ;  /* 0x0000000510127210 */ /* 0x002fc60007f7e0ff */
[----:B0-----:R-:W2:Y:S04]  /*108540*/  LDL.LU R21, [R1+0x5190] ;  /* 0x0051900001157983 */ /* 0x001ea80000300800 */
[----:B---3--:R0:W-:Y:S04]  /*108550*/  STL.64 [R1+0x5180], R24 ;  /* 0x0051801801007387 */ /* 0x0081e80000100a00 */
[----:B------:R1:W-:Y:S01]  /*108560*/  STL [R1+0x1a08], R18 ;  /* 0x001a081201007387 */ /* 0x0003e20000100800 */
[----:B0-----:R-:W-:Y:S01]  /*108570*/  IMAD.MOV.U32 R24, RZ, RZ, R18 ;  /* 0x000000ffff187224 */ /* 0x001fe200078e0012 */
[----:B-1----:R-:W-:Y:S01]  /*108580*/  IADD3 R18, P1, R16, R7, RZ ;  /* 0x0000000710127210 */ /* 0x002fe20007f3e0ff */
[----:B------:R-:W-:-:S02]  /*108590*/  IMAD.MOV.U32 R25, RZ, RZ, R19 ;  /* 0x000000ffff197224 */ /* 0x000fc400078e0013 */
[C---:B------:R-:W-:Y:S02]  /*1085a0*/  IMAD.X R25, R17.reuse, 0x1, R6, P3 ;  /* 0x0000000111197824 */ /* 0x040fe400018e0606 */
[C---:B------:R-:W-:Y:S01]  /*1085b0*/  IMAD.X R19, R17.reuse, 0x1, R8, P1 ;  /* 0x0000000111137824 */ /* 0x040fe200008e0608 */
[----:B------:R-:W-:Y:S01]  /*1085c0*/  IADD3 R24, P3, R16, R11, RZ ;  /* 0x0000000b10187210 */ /* 0x000fe20007f7e0ff */
[----:B----4-:R-:W-:-:S05]  /*1085d0*/  IMAD.X R27, R17, 0x1, R23, P2 ;  /* 0x00000001111b7824 */ /* 0x010fca00010e0617 */
[----:B------:R0:W-:Y:S04]  /*1085e0*/  STL.64 [R1+0x19e0], R26 ;  /* 0x0019e01a01007387 */ /* 0x0001e80000100a00 */
[----:B------:R1:W-:Y:S04]  /*1085f0*/  STL [R1+0x1a0c], R25 ;  /* 0x001a0c1901007387 */ /* 0x0003e80000100800 */
[----:B------:R3:W-:Y:S01]  /*108600*/  STL.64 [R1+0x1a38], R18 ;  /* 0x001a381201007387 */ /* 0x0007e20000100a00 */
[----:B0-----:R-:W-:Y:S01]  /*108610*/  IADD3 R26, P2, R16, R9, RZ ;  /* 0x00000009101a7210 */ /* 0x001fe20007f5e0ff */
[----:B-1----:R-:W-:-:S04]  /*108620*/  IMAD.X R25, R17, 0x1, R13, P3 ;  /* 0x0000000111197824 */ /* 0x002fc800018e060d */
[----:B------:R-:W-:Y:S01]  /*108630*/  IMAD.X R27, R17, 0x1, R10, P2 ;  /* 0x00000001111b7824 */ /* 0x000fe200010e060a */
[----:B---3--:R-:W-:Y:S02]  /*108640*/  IADD3 R18, P1, R16, R12, RZ ;  /* 0x0000000c10127210 */ /* 0x008fe40007f3e0ff */
[----:B--2---:R-:W-:Y:S02]  /*108650*/  IADD3 R20, P2, R29, R4, RZ ;  /* 0x000000041d147210 */ /* 0x004fe40007f5e0ff */
[----:B------:R-:W-:Y:S01]  /*108660*/  STL.64 [R1+0x1a58], R26 ;  /* 0x001a581a01007387 */ /* 0x000fe20000100a00 */
[----:B------:R-:W-:-:S03]  /*108670*/  IMAD.X R19, R17, 0x1, R14, P1 ;  /* 0x0000000111137824 */ /* 0x000fc600008e060e */
[----:B------:R-:W-:Y:S04]  /*108680*/  STL.64 [R1+0x1a90], R24 ;  /* 0x001a901801007387 */ /* 0x000fe80000100a00 */
[----:B------:R-:W-:Y:S04]  /*108690*/  STL [R1+0x1ab0], R20 ;  /* 0x001ab01401007387 */ /* 0x000fe80000100800 */
[----:B------:R0:W-:Y:S04]  /*1086a0*/  STL.64 [R1+0x1a88], R18 ;  /* 0x001a881201007387 */ /* 0x0001e80000100a00 */
[----:B0-----:R-:W2:Y:S01]  /*1086b0*/  LDL.LU.64 R18, [R1+0x5188] ;  /* 0x0051880001127983 */ /* 0x001ea20000300a00 */
[----:B------:R-:W-:-:S02]  /*1086c0*/  SHF.R.S32.HI R16, RZ, 0x1f, R29 ;  /* 0x0000001fff107819 */ /* 0x000fc4000001141d */
[C---:B------:R-:W-:Y:S01]  /*1086d0*/  IADD3 R24, P3, R29.reuse, R3, RZ ;  /* 0x000000031d187210 */ /* 0x040fe20007f7e0ff */
[----:B------:R0:W-:Y:S04]  /*1086e0*/  STL.64 [R1+0x5178], R14 ;  /* 0x0051780e01007387 */ /* 0x0001e80000100a00 */
[----:B------:R-:W-:Y:S02]  /*1086f0*/  IMAD.X R25, R16, 0x1, R2, P3 ;  /* 0x0000000110197824 */ /* 0x000fe400018e0602 */
[----:B0-----:R-:W-:Y:S01]  /*108700*/  IMAD.MOV.U32 R14, RZ, RZ, R20 ;  /* 0x000000ffff0e7224 */ /* 0x001fe200078e0014 */
[----:B------:R-:W-:Y:S01]  /*108710*/  IADD3 R20, P1, R29, R0, RZ ;  /* 0x000000001d147210 */ /* 0x000fe20007f3e0ff */
[----:B------:R-:W-:-:S04]  /*108720*/  IMAD.MOV.U32 R15, RZ, RZ, R21 ;  /* 0x000000ffff0f7224 */ /* 0x000fc800078e0015 */
[C---:B------:R-:W-:Y:S02]  /*108730*/  IMAD.X R21, R16.reuse, 0x1, R23, P1 ;  /* 0x0000000110157824 */ /* 0x040fe400008e0617 */
[----:B--2---:R-:W-:Y:S01]  /*108740*/  IMAD.X R15, R16, 0x1, R18, P2 ;  /* 0x00000001100f7824 */ /* 0x004fe200010e0612 */
[----:B------:R-:W-:-:S04]  /*108750*/  IADD3 R14, P2, R29, R5, RZ ;  /* 0x000000051d0e7210 */ /* 0x000fc80007f5e0ff */
[----:B------:R0:W-:Y:S04]  /*108760*/  STL [R1+0x1ab4], R15 ;  /* 0x001ab40f01007387 */ /* 0x0001e80000100800 */
[----:B------:R1:W-:Y:S01]  /*108770*/  STL.64 [R1+0x1ae8], R24 ;  /* 0x001ae81801007387 */ /* 0x0003e20000100a00 */
[----:B0-----:R-:W-:-:S03]  /*108780*/  IMAD.X R15, R16, 0x1, R6, P2 ;  /* 0x00000001100f7824 */ /* 0x001fc600010e0606 */
[----:B------:R0:W-:Y:S01]  /*108790*/  STL.64 [R1+0x1ae0], R20 ;  /* 0x001ae01401007387 */ /* 0x0001e20000100a00 */
[----:B-1----:R-:W-:-:S03]  /*1087a0*/  IADD3 R24, P3, R29, R7, RZ ;  /* 0x000000071d187210 */ /* 0x002fc60007f7e0ff */
[----:B------:R1:W-:Y:S02]  /*1087b0*/  STL.64 [R1+0x1b08], R14 ;  /* 0x001b080e01007387 */ /* 0x0003e40000100a00 */
[----:B------:R-:W-:Y:S01]  /*1087c0*/  IMAD.X R25, R16, 0x1, R8, P3 ;  /* 0x0000000110197824 */ /* 0x000fe200018e0608 */
[C---:B0-----:R-:W-:Y:S02]  /*1087d0*/  IADD3 R20, P1, R29.reuse, R9, RZ ;  /* 0x000000091d147210 */ /* 0x041fe40007f3e0ff */
[----:B-1----:R-:W-:-:S03]  /*1087e0*/  IADD3 R14, P2, R29, R11, RZ ;  /* 0x0000000b1d0e7210 */ /* 0x002fc60007f5e0ff */
[C---:B------:R-:W-:Y:S01]  /*1087f0*/  IMAD.X R21, R16.reuse, 0x1, R10, P1 ;  /* 0x0000000110157824 */ /* 0x040fe200008e060a */
[----:B------:R0:W-:Y:S01]  /*108800*/  STL.64 [R1+0x1b38], R24 ;  /* 0x001b381801007387 */ /* 0x0001e20000100a00 */
[----:B------:R-:W-:-:S03]  /*108810*/  IMAD.X R15, R16, 0x1, R13, P2 ;  /* 0x00000001100f7824 */ /* 0x000fc600010e060d */
[----:B0-----:R-:W2:Y:S04]  /*108820*/  LDL.LU.64 R24, [R1+0x5180] ;  /* 0x0051800001187983 */ /* 0x001ea80000300a00 */
[----:B------:R-:W-:Y:S04]  /*108830*/  STL.64 [R1+0x1b58], R20 ;  /* 0x001b581401007387 */ /* 0x000fe80000100a00 */
[----:B------:R0:W-:Y:S04]  /*108840*/  STL.64 [R1+0x1b90], R14 ;  /* 0x001b900e01007387 */ /* 0x0001e80000100a00 */
[----:B0-----:R-:W3:Y:S01]  /*108850*/  LDL.LU.64 R14, [R1+0x5178] ;  /* 0x00517800010e7983 */ /* 0x001ee20000300a00 */
[----:B------:R-:W-:Y:S01]  /*108860*/  IMAD.MOV.U32 R27, RZ, RZ, R28 ;  /* 0x000000ffff1b7224 */ /* 0x000fe200078e001c */
[----:B------:R-:W-:-:S02]  /*108870*/  IADD3 R28, P3, R29, R12, RZ ;  /* 0x0000000c1d1c7210 */ /* 0x000fc40007f7e0ff */
[----:B------:R0:W-:Y:S01]  /*108880*/  STL.64 [R1+0x5170], R12 ;  /* 0x0051700c01007387 */ /* 0x0001e20000100a00 */
[----:B--2---:R-:W-:Y:S02]  /*108890*/  SHF.R.S32.HI R26, RZ, 0x1f, R25 ;  /* 0x0000001fff1a7819 */ /* 0x004fe40000011419 */
[C---:B------:R-:W-:Y:S02]  /*1088a0*/  IADD3 R20, P1, R25.reuse, R4, RZ ;  /* 0x0000000419147210 */ /* 0x040fe40007f3e0ff */
[----:B0-----:R-:W-:-:S03]  /*1088b0*/  IADD3 R12, P2, R25, R3, RZ ;  /* 0x00000003190c7210 */ /* 0x001fc60007f5e0ff */
[C---:B------:R-:W-:Y:S02]  /*1088c0*/  IMAD.X R21, R26.reuse, 0x1, R18, P1 ;  /* 0x000000011a157824 */ /* 0x040fe400008e0612 */
[----:B------:R-:W-:Y:S02]  /*1088d0*/  IMAD.X R13, R26, 0x1, R2, P2 ;  /* 0x000000011a0d7824 */ /* 0x000fe400010e0602 */
[----:B---3--:R-:W-:-:S05]  /*1088e0*/  IMAD.X R29, R16, 0x1, R14, P3 ;  /* 0x00000001101d7824 */ /* 0x008fca00018e060e */
[----:B------:R0:W-:Y:S04]  /*1088f0*/  STL.64 [R1+0x1b88], R28 ;  /* 0x001b881c01007387 */ /* 0x0001e80000100a00 */
[----:B------:R1:W-:Y:S04]  /*108900*/  STL.64 [R1+0x1bb0], R20 ;  /* 0x001bb01401007387 */ /* 0x0003e80000100a00 */
[----:B------:R2:W-:Y:S01]  /*108910*/  STL.64 [R1+0x1be8], R12 ;  /* 0x001be80c01007387 */ /* 0x0005e20000100a00 */
[C---:B0-----:R-:W-:Y:S02]  /*108920*/  IADD3 R28, P3, R25.reuse, R0, RZ ;  /* 0x00000000191c7210 */ /* 0x041fe40007f7e0ff */
[----:B-1----:R-:W-:-:S03]  /*108930*/  IADD3 R20, P1, R25, R5, RZ ;  /* 0x0000000519147210 */ /* 0x002fc60007f3e0ff */
[C---:B------:R-:W-:Y:S01]  /*108940*/  IMAD.X R29, R26.reuse, 0x1, R23, P3 ;  /* 0x000000011a1d7824 */ /* 0x040fe200018e0617 */
[----:B--2---:R-:W-:Y:S01]  /*108950*/  IADD3 R12, P2, R25, R7, RZ ;  /* 0x00000007190c7210 */ /* 0x004fe20007f5e0ff */
[----:B------:R-:W-:-:S03]  /*108960*/  IMAD.X R21, R26, 0x1, R6, P1 ;  /* 0x000000011a157824 */ /* 0x000fc600008e0606 */
[----:B------:R-:W-:Y:S01]  /*108970*/  STL.64 [R1+0x1be0], R28 ;  /* 0x001be01c01007387 */ /* 0x000fe20000100a00 */
[----:B------:R-:W-:-:S03]  /*108980*/  IMAD.X R13, R26, 0x1, R8, P2 ;  /* 0x000000011a0d7824 */ /* 0x000fc600010e0608 */
[----:B------:R-:W-:Y:S04]  /*108990*/  STL.64 [R1+0x1c08], R20 ;  /* 0x001c081401007387 */ /* 0x000fe80000100a00 */
[----:B------:R0:W-:Y:S04]  /*1089a0*/  STL.64 [R1+0x1c40], R12 ;  /* 0x001c400c01007387 */ /* 0x0001e80000100a00 */
[----:B0-----:R-:W2:Y:S01]  /*1089b0*/  LDL.LU.64 R12, [R1+0x5170] ;  /* 0x00517000010c7983 */ /* 0x001ea20000300a00 */
[C---:B------:R-:W-:Y:S01]  /*1089c0*/  IADD3 R28, P3, R25.reuse, R9, RZ ;  /* 0x00000009191c7210 */ /* 0x040fe20007f7e0ff */
[----:B------:R-:W-:Y:S01]  /*1089d0*/  IMAD.MOV.U32 R17, RZ, RZ, R24 ;  /* 0x000000ffff117224 */ /* 0x000fe200078e0018 */
[----:B------:R-:W-:-:S03]  /*1089e0*/  IADD3 R20, P1, R25, R11, RZ ;  /* 0x0000000b19147210 */ /* 0x000fc60007f3e0ff */
[----:B------:R-:W-:Y:S01]  /*1089f0*/  IMAD.X R29, R26, 0x1, R10, P3 ;  /* 0x000000011a1d7824 */ /* 0x000fe200018e060a */
[----:B------:R-:W-:-:S04]  /*108a00*/  SHF.R.S32.HI R16, RZ, 0x1f, R27 ;  /* 0x0000001fff107819 */ /* 0x000fc8000001141b */
[----:B------:R0:W-:Y:S02]  /*108a10*/  STL.64 [R1+0x1c68], R28 ;  /* 0x001c681c01007387 */ /* 0x0001e40000100a00 */
[----:B0-----:R-:W-:-:S05]  /*108a20*/  IADD3 R28, P3, R27, R4, RZ ;  /* 0x000000041b1c7210 */ /* 0x001fca0007f7e0ff */
[----:B------:R-:W-:Y:S01]  /*108a30*/  IMAD.X R29, R16, 0x1, R18, P3 ;  /* 0x00000001101d7824 */ /* 0x000fe200018e0612 */
[----:B--2---:R-:W-:Y:S01]  /*108a40*/  IADD3 R24, P2, R25, R12, RZ ;  /* 0x0000000c19187210 */ /* 0x004fe20007f5e0ff */
[----:B------:R-:W-:-:S04]  /*108a50*/  IMAD.X R21, R26, 0x1, R13, P1 ;  /* 0x000000011a157824 */ /* 0x000fc800008e060d */
[----:B------:R-:W-:Y:S01]  /*108a60*/  IMAD.X R25, R26, 0x1, R14, P2 ;  /* 0x000000011a197824 */ /* 0x000fe200010e060e */
[----:B------:R0:W-:Y:S04]  /*108a70*/  STL.64 [R1+0x1ca0], R20 ;  /* 0x001ca01401007387 */ /* 0x0001e80000100a00 */
[----:B------:R1:W-:Y:S04]  /*108a80*/  STL.64 [R1+0x5160], R14 ;  /* 0x0051600e01007387 */ /* 0x0003e80000100a00 */
[----:B------:R2:W-:Y:S01]  /*108a90*/  STL.64 [R1+0x1c98], R24 ;  /* 0x001c981801007387 */ /* 0x0005e20000100a00 */
[----:B0-----:R-:W-:-:S02]  /*108aa0*/  IADD3 R20, P1, R27, R3, RZ ;  /* 0x000000031b147210 */ /* 0x001fc40007f3e0ff */
[C---:B-1----:R-:W-:Y:S02]  /*108ab0*/  IADD3 R14, P3, R27.reuse, R5, RZ ;  /* 0x000000051b0e7210 */ /* 0x042fe40007f7e0ff */
[C---:B--2---:R-:W-:Y:S01]  /*108ac0*/  IADD3 R24, P2, R27.reuse, R0, RZ ;  /* 0x000000001b187210 */ /* 0x044fe20007f5e0ff */
[C---:B------:R-:W-:Y:S01]  /*108ad0*/  IMAD.X R21, R16.reuse, 0x1, R2, P1 ;  /* 0x0000000110157824 */ /* 0x040fe200008e0602 */
[----:B------:R0:W-:Y:S01]  /*108ae0*/  STL.64 [R1+0x1cc0], R28 ;  /* 0x001cc01c01007387 */ /* 0x0001e20000100a00 */
[C---:B------:R-:W-:Y:S02]  /*108af0*/  IMAD.X R15, R16.reuse, 0x1, R6, P3 ;  /* 0x00000001100f7824 */ /* 0x040fe400018e0606 */
[----:B------:R-:W-:Y:S01]  /*108b00*/  IMAD.X R25, R16, 0x1, R23, P2 ;  /* 0x0000000110197824 */ /* 0x000fe200010e0617 */
[----:B0-----:R-:W2:Y:S04]  /*108b10*/  LDL.LU.64 R28, [R1+0x5168] ;  /* 0x00516800011c7983 */ /* 0x001ea80000300a00 */
[----:B------:R0:W-:Y:S04]  /*108b20*/  STL.64 [R1+0x1cf8], R20 ;  /* 0x001cf81401007387 */ /* 0x0001e80000100a00 */
[----:B------:R1:W-:Y:S04]  /*108b30*/  STL.64 [R1+0x1cf0], R24 ;  /* 0x001cf01801007387 */ /* 0x0003e80000100a00 */
[----:B------:R3:W-:Y:S01]  /*108b40*/  STL.64 [R1+0x1d18], R14 ;  /* 0x001d180e01007387 */ /* 0x0007e20000100a00 */
[----:B0-----:R-:W-:-:S02]  /*108b50*/  IADD3 R20, P1, R27, R7, RZ ;  /* 0x000000071b147210 */ /* 0x001fc40007f3e0ff */
[----:B-1----:R-:W-:-:S03]  /*108b60*/  IADD3 R24, P2, R27, R9, RZ ;  /* 0x000000091b187210 */ /* 0x002fc60007f5e0ff */
[C---:B------:R-:W-:Y:S01]  /*108b70*/  IMAD.X R21, R16.reuse, 0x1, R8, P1 ;  /* 0x0000000110157824 */ /* 0x040fe200008e0608 */
[----:B---3--:R-:W-:Y:S01]  /*108b80*/  IADD3 R14, P3, R27, R11, RZ ;  /* 0x0000000b1b0e7210 */ /* 0x008fe20007f7e0ff */
[----:B------:R-:W-:-:S03]  /*108b90*/  IMAD.X R25, R16, 0x1, R10, P2 ;  /* 0x0000000110197824 */ /* 0x000fc600010e060a */
[----:B------:R-:W-:Y:S01]  /*108ba0*/  STL.64 [R1+0x1d48], R20 ;  /* 0x001d481401007387 */ /* 0x000fe20000100a00 */
[----:B------:R-:W-:-:S03]  /*108bb0*/  IMAD.X R15, R16, 0x1, R13, P3 ;  /* 0x00000001100f7824 */ /* 0x000fc600018e060d */
[----:B------:R-:W-:Y:S04]  /*108bc0*/  STL.64 [R1+0x1d68], R24 ;  /* 0x001d681801007387 */ /* 0x000fe80000100a00 */
[----:B------:R0:W-:Y:S04]  /*108bd0*/  STL.64 [R1+0x1da0], R14 ;  /* 0x001da00e01007387 */ /* 0x0001e80000100a00 */
[----:B0-----:R-:W3:Y:S01]  /*108be0*/  LDL.LU.64 R14, [R1+0x5160] ;  /* 0x00516000010e7983 */ /* 0x001ee20000300a00 */
[----:B------:R-:W-:Y:S02]  /*108bf0*/  IADD3 R26, P1, R27, R12, RZ ;  /* 0x0000000c1b1a7210 */ /* 0x000fe40007f3e0ff */
[----:B------:R-:W-:Y:S01]  /*108c00*/  SHF.R.S32.HI R20, RZ, 0x1f, R17 ;  /* 0x0000001fff147819 */ /* 0x000fe20000011411 */
[----:B------:R0:W-:Y:S01]  /*108c10*/  STL.64 [R1+0x5158], R12 ;  /* 0x0051580c01007387 */ /* 0x0001e20000100a00 */
[----:B------:R-:W-:-:S05]  /*108c20*/  IADD3 R24, P2, R17, R4, RZ ;  /* 0x0000000411187210 */ /* 0x000fca0007f5e0ff */
[----:B------:R-:W-:Y:S01]  /*108c30*/  IMAD.X R25, R20, 0x1, R18, P2 ;  /* 0x0000000114197824 */ /* 0x000fe200010e0612 */
[----:B0-----:R-:W-:-:S05]  /*108c40*/  IADD3 R12, P3, R17, R3, RZ ;  /* 0x00000003110c7210 */ /* 0x001fca0007f7e0ff */
        /* <DEDUP_REMOVED lines=15> */
[C---:B------:R-:W-:Y:S02]  /*108d40*/  IADD3 R26, P1, R17.reuse, R9, RZ ;  /* 0x00000009111a7210 */ /* 0x040fe40007f3e0ff */
[----:B------:R-:W-:Y:S01]  /*108d50*/  IADD3 R24, P2, R17, R11, RZ ;  /* 0x0000000b11187210 */ /* 0x000fe20007f5e0ff */
[----:B--2---:R-:W-:Y:S01]  /*108d60*/  VIADD R21, R29, UR6 ;  /* 0x000000061d157c36 */ /* 0x004fe20008000000 */
[----:B------:R-:W-:Y:S01]  /*108d70*/  LOP3.LUT R15, R15, 0xfffffffd, RZ, 0xc0, !PT ;  /* 0xfffffffd0f0f7812 */ /* 0x000fe200078ec0ff */
[----:B------:R-:W-:Y:S01]  /*108d80*/  ULDC UR6, c[0x0][0x248] ;  /* 0x0000920000067ab9 */ /* 0x000fe20000000800 */
[----:B---3--:R-:W-:Y:S01]  /*108d90*/  IADD3 R16, P3, R17, R12, RZ ;  /* 0x0000000c11107210 */ /* 0x008fe20007f7e0ff */
[----:B------:R-:W-:-:S04]  /*108da0*/  IMAD.MOV.U32 R17, RZ, RZ, R20 ;  /* 0x000000ffff117224 */ /* 0x000fc800078e0014 */
[----:B------:R-:W-:Y:S01]  /*108db0*/  IMAD.X R27, R17, 0x1, R10, P1 ;  /* 0x00000001111b7824 */ /* 0x000fe200008e060a */
[----:B------:R-:W-:-:S04]  /*108dc0*/  SHF.R.S32.HI R20, RZ, 0x1f, R29 ;  /* 0x0000001fff147819 */ /* 0x000fc8000001141d */
[----:B------:R0:W-:Y:S01]  /*108dd0*/  STL.64 [R1+0x1e68], R26 ;  /* 0x001e681a01007387 */ /* 0x0001e20000100a00 */
[C---:B------:R-:W-:Y:S02]  /*108de0*/  IMAD.X R25, R17.reuse, 0x1, R13, P2 ;  /* 0x0000000111197824 */ /* 0x040fe400010e060d */
[----:B------:R-:W-:Y:S01]  /*108df0*/  IMAD.X R17, R17, 0x1, R14, P3 ;  /* 0x0000000111117824 */ /* 0x000fe200018e060e */
[C---:B0-----:R-:W-:Y:S02]  /*108e00*/  IADD3 R26, P1, R29.reuse, R4, RZ ;  /* 0x000000041d1a7210 */ /* 0x041fe40007f3e0ff */
[----:B------:R0:W-:Y:S03]  /*108e10*/  STL.64 [R1+0x1ea0], R24 ;  /* 0x001ea01801007387 */ /* 0x0001e60000100a00 */
[----:B------:R-:W-:Y:S01]  /*108e20*/  IMAD.X R27, R20, 0x1, R18, P1 ;  /* 0x00000001141b7824 */ /* 0x000fe200008e0612 */
[----:B------:R1:W-:Y:S04]  /*108e30*/  STL.64 [R1+0x1e98], R16 ;  /* 0x001e981001007387 */ /* 0x0003e80000100a00 */
[----:B------:R2:W-:Y:S01]  /*108e40*/  STL.64 [R1+0x1ec0], R26 ;  /* 0x001ec01a01007387 */ /* 0x0005e20000100a00 */
[----:B0-----:R-:W-:-:S02]  /*108e50*/  IADD3 R24, P2, R29, R3, RZ ;  /* 0x000000031d187210 */ /* 0x001fc40007f5e0ff */
[----:B-1----:R-:W-:-:S03]  /*108e60*/  IADD3 R16, P3, R29, R0, RZ ;  /* 0x000000001d107210 */ /* 0x002fc60007f7e0ff */
[C---:B------:R-:W-:Y:S01]  /*108e70*/  IMAD.X R25, R20.reuse, 0x1, R2, P2 ;  /* 0x0000000114197824 */ /* 0x040fe200010e0602 */
[----:B--2---:R-:W-:Y:S01]  /*108e80*/  IADD3 R26, P1, R29, R5, RZ ;  /* 0x000000051d1a7210 */ /* 0x004fe20007f3e0ff */
[----:B------:R-:W-:-:S03]  /*108e90*/  IMAD.X R17, R20, 0x1, R23, P3 ;  /* 0x0000000114117824 */ /* 0x000fc600018e0617 */
[----:B------:R0:W-:Y:S01]  /*108ea0*/  STL.64 [R1+0x1ef8], R24 ;  /* 0x001ef81801007387 */ /* 0x0001e20000100a00 */
[----:B------:R-:W-:-:S03]  /*108eb0*/  IMAD.X R27, R20, 0x1, R6, P1 ;  /* 0x00000001141b7824 */ /* 0x000fc600008e0606 */
[----:B------:R1:W-:Y:S04]  /*108ec0*/  STL.64 [R1+0x1ef0], R16 ;  /* 0x001ef01001007387 */ /* 0x0003e80000100a00 */
[----:B------:R2:W-:Y:S01]  /*108ed0*/  STL.64 [R1+0x1f18], R26 ;  /* 0x001f181a01007387 */ /* 0x0005e20000100a00 */
[C---:B0-----:R-:W-:Y:S02]  /*108ee0*/  IADD3 R24, P2, R29.reuse, R7, RZ ;  /* 0x000000071d187210 */ /* 0x041fe40007f5e0ff */
        /* <DEDUP_REMOVED lines=8> */
[----:B0-----:R-:W-:Y:S02]  /*108f70*/  IADD3 R24, P2, R29, R12, RZ ;  /* 0x0000000c1d187210 */ /* 0x001fe40007f5e0ff */
[----:B------:R-:W-:Y:S02]  /*108f80*/  SHF.R.S32.HI R29, RZ, 0x1f, R21 ;  /* 0x0000001fff1d7819 */ /* 0x000fe40000011415 */
[C---:B-1----:R-:W-:Y:S01]  /*108f90*/  IADD3 R16, P3, R21.reuse, R4, RZ ;  /* 0x0000000415107210 */ /* 0x042fe20007f7e0ff */
[----:B------:R-:W-:Y:S01]  /*108fa0*/  IMAD.X R25, R20, 0x1, R14, P2 ;  /* 0x0000000114197824 */ /* 0x000fe200010e060e */
[----:B--2---:R-:W-:-:S03]  /*108fb0*/  IADD3 R26, P1, R21, R3, RZ ;  /* 0x00000003151a7210 */ /* 0x004fc60007f3e0ff */
[C---:B------:R-:W-:Y:S01]  /*108fc0*/  IMAD.X R17, R29.reuse, 0x1, R18, P3 ;  /* 0x000000011d117824 */ /* 0x040fe200018e0612 */
[----:B------:R0:W-:Y:S01]  /*108fd0*/  STL.64 [R1+0x1f80], R24 ;  /* 0x001f801801007387 */ /* 0x0001e20000100a00 */
[----:B------:R-:W-:-:S03]  /*108fe0*/  IMAD.X R27, R29, 0x1, R2, P1 ;  /* 0x000000011d1b7824 */ /* 0x000fc600008e0602 */
[----:B------:R1:W-:Y:S04]  /*108ff0*/  STL.64 [R1+0x1f90], R16 ;  /* 0x001f901001007387 */ /* 0x0003e80000100a00 */
[----:B------:R2:W-:Y:S01]  /*109000*/  STL.64 [R1+0x1fb0], R26 ;  /* 0x001fb01a01007387 */ /* 0x0005e20000100a00 */
[C---:B0-----:R-:W-:Y:S02]  /*109010*/  IADD3 R24, P2, R21.reuse, R0, RZ ;  /* 0x0000000015187210 */ /* 0x041fe40007f5e0ff */
[----:B-1----:R-:W-:-:S03]  /*109020*/  IADD3 R16, P3, R21, R5, RZ ;  /* 0x0000000515107210 */ /* 0x002fc60007f7e0ff */
[----:B------:R-:W-:Y:S01]  /*109030*/  IMAD.X R25, R29, 0x1, R23, P2 ;  /* 0x000000011d197824 */ /* 0x000fe200010e0617 */
[----:B--2---:R-:W-:Y:S01]  /*109040*/  IADD3 R26, P1, R21, R7, RZ ;  /* 0x00000007151a7210 */ /* 0x004fe20007f3e0ff */
[----:B------:R-:W-:-:S03]  /*109050*/  IMAD.X R17, R29, 0x1, R6, P3 ;  /* 0x000000011d117824 */ /* 0x000fc600018e0606 */
[----:B------:R-:W-:Y:S01]  /*109060*/  STL.64 [R1+0x1fa8], R24 ;  /* 0x001fa81801007387 */ /* 0x000fe20000100a00 */
[----:B------:R-:W-:-:S03]  /*109070*/  IMAD.X R27, R29, 0x1, R8, P1 ;  /* 0x000000011d1b7824 */ /* 0x000fc600008e0608 */
[----:B------:R-:W-:Y:S04]  /*109080*/  STL.64 [R1+0x1fe8], R16 ;  /* 0x001fe81001007387 */ /* 0x000fe80000100a00 */
[----:B------:R0:W-:Y:S04]  /*109090*/  STL.64 [R1+0x2000], R26 ;  /* 0x0020001a01007387 */ /* 0x0001e80000100a00 */
[----:B0-----:R-:W2:Y:S01]  /*1090a0*/  LDL.LU.64 R26, [R1+0x5150] ;  /* 0x00515000011a7983 */ /* 0x001ea20000300a00 */
[C---:B------:R-:W-:Y:S02]  /*1090b0*/  IADD3 R24, P2, R21.reuse, R9, RZ ;  /* 0x0000000915187210 */ /* 0x040fe40007f5e0ff */
[----:B------:R-:W-:-:S02]  /*1090c0*/  IADD3 R16, P3, R21, R11, RZ ;  /* 0x0000000b15107210 */ /* 0x000fc40007f7e0ff */
[----:B------:R-:W-:Y:S01]  /*1090d0*/  IADD3 R20, P1, R21, R12, RZ ;  /* 0x0000000c15147210 */ /* 0x000fe20007f3e0ff */
[----:B------:R-:W-:-:S04]  /*1090e0*/  IMAD.MOV.U32 R21, RZ, RZ, R29 ;  /* 0x000000ffff157224 */ /* 0x000fc800078e001d */
[----:B------:R-:W-:-:S05]  /*1090f0*/  IMAD.X R25, R21, 0x1, R10, P2 ;  /* 0x0000000115197824 */ /* 0x000fca00010e060a */
[----:B------:R0:W-:Y:S01]  /*109100*/  STL.64 [R1+0x2008], R24 ;  /* 0x0020081801007387 */ /* 0x0001e20000100a00 */
[C---:B------:R-:W-:Y:S02]  /*109110*/  IMAD.X R17, R21.reuse, 0x1, R13, P3 ;  /* 0x0000000115117824 */ /* 0x040fe400018e060d */
[----:B------:R-:W-:-:S03]  /*109120*/  IMAD.X R21, R21, 0x1, R14, P1 ;  /* 0x0000000115157824 */ /* 0x000fc600008e060e */
[----:B------:R1:W-:Y:S04]  /*109130*/  STL.64 [R1+0x2048], R16 ;  /* 0x0020481001007387 */ /* 0x0003e80000100a00 */
[----:B------:R3:W-:Y:S01]  /*109140*/  STL.64 [R1+0x2040], R20 ;  /* 0x0020401401007387 */ /* 0x0007e20000100a00 */
[----:B--2---:R-:W-:Y:S02]  /*109150*/  SHF.R.S32.HI R29, RZ, 0x1f, R27 ;  /* 0x0000001fff1d7819 */ /* 0x004fe4000001141b */
[----:B0-----:R-:W-:-:S05]  /*109160*/  IADD3 R24, P2, R27, R4, RZ ;  /* 0x000000041b187210 */ /* 0x001fca0007f5e0ff */
[----:B------:R-:W-:Y:S01]  /*109170*/  IMAD.X R25, R29, 0x1, R18, P2 ;  /* 0x000000011d197824 */ /* 0x000fe200010e0612 */
[C---:B-1----:R-:W-:Y:S02]  /*109180*/  IADD3 R16, P3, R27.reuse, R3, RZ ;  /* 0x000000031b107210 */ /* 0x042fe40007f7e0ff */
[----:B---3--:R-:W-:Y:S02]  /*109190*/  IADD3 R20, P1, R27, R0, RZ ;  /* 0x000000001b147210 */ /* 0x008fe40007f3e0ff */
[----:B------:R0:W-:Y:S01]  /*1091a0*/  STL.64 [R1+0x2078], R24 ;  /* 0x0020781801007387 */ /* 0x0001e20000100a00 */
[C---:B------:R-:W-:Y:S02]  /*1091b0*/  IMAD.X R17, R29.reuse, 0x1, R2, P3 ;  /* 0x000000011d117824 */ /* 0x040fe400018e0602 */
[----:B------:R-:W-:Y:S01]  /*1091c0*/  IMAD.X R21, R29, 0x1, R23, P1 ;  /* 0x000000011d157824 */ /* 0x000fe200008e0617 */
[----:B0-----:R-:W-:Y:S02]  /*1091d0*/  IADD3 R24, P2, R27, R5, RZ ;  /* 0x000000051b187210 */ /* 0x001fe40007f5e0ff */
[----:B------:R0:W-:Y:S03]  /*1091e0*/  STL.64 [R1+0x2090], R16 ;  /* 0x0020901001007387 */ /* 0x0001e60000100a00 */
[----:B------:R-:W-:Y:S01]  /*1091f0*/  IMAD.X R25, R29, 0x1, R6, P2 ;  /* 0x000000011d197824 */ /* 0x000fe200010e0606 */
[----:B------:R1:W-:Y:S04]  /*109200*/  STL.64 [R1+0x2088], R20 ;  /* 0x0020881401007387 */ /* 0x0003e80000100a00 */
[----:B------:R2:W-:Y:S01]  /*109210*/  STL.64 [R1+0x20a8], R24 ;  /* 0x0020a81801007387 */ /* 0x0005e20000100a00 */
[----:B0-----:R-:W-:-:S02]  /*109220*/  IADD3 R16, P3, R27, R7, RZ ;  /* 0x000000071b107210 */ /* 0x001fc40007f7e0ff */
[----:B-1----:R-:W-:-:S03]  /*109230*/  IADD3 R20, P1, R27, R9, RZ ;  /* 0x000000091b147210 */ /* 0x002fc60007f3e0ff */
[----:B------:R-:W-:Y:S01]  /*109240*/  IMAD.X R17, R29, 0x1, R8, P3 ;  /* 0x000000011d117824 */ /* 0x000fe200018e0608 */
        /* <DEDUP_REMOVED lines=26> */
[----:B------:R-:W-:Y:S01]  /*1093f0*/  IADD3 R16, P3, R28, R9, RZ ;  /* 0x000000091c107210 */ /* 0x000fe20007f7e0ff */
[----:B------:R-:W-:-:S04]  /*109400*/  IMAD.MOV.U32 R29, RZ, RZ, R27 ;  /* 0x000000ffff1d7224 */ /* 0x000fc800078e001b */
[C---:B------:R-:W-:Y:S01]  /*109410*/  IMAD.X R17, R29.reuse, 0x1, R10, P3 ;  /* 0x000000011d117824 */ /* 0x040fe200018e060a */
[C---:B------:R-:W-:Y:S02]  /*109420*/  IADD3 R20, P1, R28.reuse, R11, RZ ;  /* 0x0000000b1c147210 */ /* 0x040fe40007f3e0ff */
[----:B------:R-:W-:Y:S02]  /*109430*/  IADD3 R28, P2, R28, R12, RZ ;  /* 0x0000000c1c1c7210 */ /* 0x000fe40007f5e0ff */
        /* <DEDUP_REMOVED lines=102> */
[C---:B------:R-:W-:Y:S01]  /*109aa0*/  IMAD.X R29, R25.reuse, 0x1, R10, P2 ;  /* 0x00000001191d7824 */ /* 0x040fe200010e060a */
[----:B------:R-:W-:Y:S01]  /*109ab0*/  IADD3 R24, P1, R24, R12, RZ ;  /* 0x0000000c18187210 */ /* 0x000fe20007f3e0ff */
[----:B------:R-:W-:-:S03]  /*109ac0*/  IMAD.X R27, R25, 0x1, R13, P3 ;  /* 0x00000001191b7824 */ /* 0x000fc600018e060d */
[----:B------:R0:W-:Y:S01]  /*109ad0*/  STL.64 [R1+0x2300], R28 ;  /* 0x0023001c01007387 */ /* 0x0001e20000100a00 */
[----:B------:R-:W-:-:S03]  /*109ae0*/  IMAD.X R25, R25, 0x1, R14, P1 ;  /* 0x0000000119197824 */ /* 0x000fc600008e060e */
[----:B------:R1:W-:Y:S04]  /*109af0*/  STL.64 [R1+0x2310], R26 ;  /* 0x0023101a01007387 */ /* 0x0003e80000100a00 */
[----:B------:R3:W-:Y:S01]  /*109b00*/  STL.64 [R1+0x2308], R24 ;  /* 0x0023081801007387 */ /* 0x0007e20000100a00 */
[----:B--2---:R-:W-:Y:S02]  /*109b10*/  SHF.R.S32.HI R17, RZ, 0x1f, R21 ;  /* 0x0000001fff117819 */ /* 0x004fe40000011415 */
[C---:B0-----:R-:W-:Y:S02]  /*109b20*/  IADD3 R28, P2, R21.reuse, R4, RZ ;  /* 0x00000004151c7210 */ /* 0x041fe40007f5e0ff */
[----:B-1----:R-:W-:-:S03]  /*109b30*/  IADD3 R26, P3, R21, R3, RZ ;  /* 0x00000003151a7210 */ /* 0x002fc60007f7e0ff */
[----:B------:R-:W-:Y:S01]  /*109b40*/  IMAD.X R29, R17, 0x1, R18, P2 ;  /* 0x00000001111d7824 */ /* 0x000fe200010e0612 */
[----:B---3--:R-:W-:Y:S01]  /*109b50*/  IADD3 R24, P1, R21, R0, RZ ;  /* 0x0000000015187210 */ /* 0x008fe20007f3e0ff */
[----:B------:R-:W-:-:S03]  /*109b60*/  IMAD.X R27, R17, 0x1, R2, P3 ;  /* 0x00000001111b7824 */ /* 0x000fc600018e0602 */
[----:B------:R0:W-:Y:S01]  /*109b70*/  STL.64 [R1+0x2318], R28 ;  /* 0x0023181c01007387 */ /* 0x0001e20000100a00 */
[----:B------:R-:W-:-:S03]  /*109b80*/  IMAD.X R25, R17, 0x1, R23, P1 ;  /* 0x0000000111197824 */ /* 0x000fc600008e0617 */
[----:B------:R1:W-:Y:S01]  /*109b90*/  STL.64 [R1+0x2328], R26 ;  /* 0x0023281a01007387 */ /* 0x0003e20000100a00 */
[C---:B0-----:R-:W-:Y:S02]  /*109ba0*/  IADD3 R28, P2, R21.reuse, R5, RZ ;  /* 0x00000005151c7210 */ /* 0x041fe40007f5e0ff */
[----:B-1----:R-:W-:-:S03]  /*109bb0*/  IADD3 R26, P3, R21, R7, RZ ;  /* 0x00000007151a7210 */ /* 0x002fc60007f7e0ff */
[C---:B------:R-:W-:Y:S01]  /*109bc0*/  IMAD.X R29, R17.reuse, 0x1, R6, P2 ;  /* 0x00000001111d7824 */ /* 0x040fe200010e0606 */
[----:B------:R0:W-:Y:S01]  /*109bd0*/  STL.64 [R1+0x2320], R24 ;  /* 0x0023201801007387 */ /* 0x0001e20000100a00 */
[----:B------:R-:W-:-:S03]  /*109be0*/  IMAD.X R27, R17, 0x1, R8, P3 ;  /* 0x00000001111b7824 */ /* 0x000fc600018e0608 */
[----:B------:R1:W-:Y:S01]  /*109bf0*/  STL.64 [R1+0x2330], R28 ;  /* 0x0023301c01007387 */ /* 0x0003e20000100a00 */
[----:B0-----:R-:W-:-:S03]  /*109c00*/  IADD3 R24, P1, R21, R9, RZ ;  /* 0x0000000915187210 */ /* 0x001fc60007f3e0ff */
[----:B------:R0:W-:Y:S01]  /*109c10*/  STL.64 [R1+0x2338], R26 ;  /* 0x0023381a01007387 */ /* 0x0001e20000100a00 */
[----:B-1----:R-:W-:Y:S01]  /*109c20*/  IADD3 R28, P2, R21, R11, RZ ;  /* 0x0000000b151c7210 */ /* 0x002fe20007f5e0ff */
[----:B------:R-:W-:-:S04]  /*109c30*/  IMAD.X R25, R17, 0x1, R10, P1 ;  /* 0x0000000111197824 */ /* 0x000fc800008e060a */
[----:B------:R-:W-:Y:S01]  /*109c40*/  IMAD.X R29, R17, 0x1, R13, P2 ;  /* 0x00000001111d7824 */ /* 0x000fe200010e060d */
[----:B0-----:R-:W-:Y:S01]  /*109c50*/  IADD3 R26, P3, R21, R12, RZ ;  /* 0x0000000c151a7210 */ /* 0x001fe20007f7e0ff */
[----:B------:R0:W-:Y:S01]  /*109c60*/  STL.64 [R1+0x2340], R24 ;  /* 0x0023401801007387 */ /* 0x0001e20000100a00 */
[----:B------:R-:W-:-:S03]  /*109c70*/  SHF.R.S32.HI R21, RZ, 0x1f, R16 ;  /* 0x0000001fff157819 */ /* 0x000fc60000011410 */
[----:B------:R-:W-:Y:S01]  /*109c80*/  IMAD.X R27, R17, 0x1, R14, P3 ;  /* 0x00000001111b7824 */ /* 0x000fe200018e060e */
[----:B------:R1:W-:Y:S01]  /*109c90*/  STL.64 [R1+0x2350], R28 ;  /* 0x0023501c01007387 */ /* 0x0003e20000100a00 */
[----:B0-----:R-:W-:-:S03]  /*109ca0*/  IADD3 R24, P1, R16, R4, RZ ;  /* 0x0000000410187210 */ /* 0x001fc60007f3e0ff */
[----:B------:R0:W-:Y:S01]  /*109cb0*/  STL.64 [R1+0x2348], R26 ;  /* 0x0023481a01007387 */ /* 0x0001e20000100a00 */
[----:B-1----:R-:W-:Y:S01]  /*109cc0*/  IADD3 R28, P2, R16, R3, RZ ;  /* 0x00000003101c7210 */ /* 0x002fe20007f5e0ff */
[----:B------:R-:W-:-:S04]  /*109cd0*/  IMAD.X R25, R21, 0x1, R18, P1 ;  /* 0x0000000115197824 */ /* 0x000fc800008e0612 */
[C---:B------:R-:W-:Y:S01]  /*109ce0*/  IMAD.X R29, R21.reuse, 0x1, R2, P2 ;  /* 0x00000001151d7824 */ /* 0x040fe200010e0602 */
[C---:B0-----:R-:W-:Y:S01]  /*109cf0*/  IADD3 R26, P3, R16.reuse, R0, RZ ;  /* 0x00000000101a7210 */ /* 0x041fe20007f7e0ff */
[----:B------:R0:W-:Y:S04]  /*109d00*/  STL.64 [R1+0x2358], R24 ;  /* 0x0023581801007387 */ /* 0x0001e80000100a00 */
[----:B------:R-:W-:Y:S01]  /*109d10*/  IMAD.X R27, R21, 0x1, R23, P3 ;  /* 0x00000001151b7824 */ /* 0x000fe200018e0617 */
[----:B------:R1:W-:Y:S01]  /*109d20*/  STL.64 [R1+0x2368], R28 ;  /* 0x0023681c01007387 */ /* 0x0003e20000100a00 */
[----:B0-----:R-:W-:-:S03]  /*109d30*/  IADD3 R24, P1, R16, R5, RZ ;  /* 0x0000000510187210 */ /* 0x001fc60007f3e0ff */
[----:B------:R0:W-:Y:S01]  /*109d40*/  STL.64 [R1+0x2360], R26 ;  /* 0x0023601a01007387 */ /* 0x0001e20000100a00 */
[----:B------:R-:W-:Y:S01]  /*109d50*/  IMAD.MOV.U32 R17, RZ, RZ, R21 ;  /* 0x000000ffff117224 */ /* 0x000fe200078e0015 */
[----:B-1----:R-:W-:Y:S01]  /*109d60*/  IADD3 R28, P2, R16, R7, RZ ;  /* 0x00000007101c7210 */ /* 0x002fe20007f5e0ff */
[----:B------:R-:W-:-:S04]  /*109d70*/  IMAD.X R25, R21, 0x1, R6, P1 ;  /* 0x0000000115197824 */ /* 0x000fc800008e0606 */
[----:B------:R-:W-:Y:S01]  /*109d80*/  IMAD.X R29, R21, 0x1, R8, P2 ;  /* 0x00000001151d7824 */ /* 0x000fe200010e0608 */
[C---:B0-----:R-:W-:Y:S01]  /*109d90*/  IADD3 R26, P3, R16.reuse, R9, RZ ;  /* 0x00000009101a7210 */ /* 0x041fe20007f7e0ff */
[----:B------:R0:W-:Y:S04]  /*109da0*/  STL.64 [R1+0x2370], R24 ;  /* 0x0023701801007387 */ /* 0x0001e80000100a00 */
[----:B------:R-:W-:Y:S01]  /*109db0*/  IMAD.X R27, R17, 0x1, R10, P3 ;  /* 0x00000001111b7824 */ /* 0x000fe200018e060a */
[----:B------:R1:W-:Y:S01]  /*109dc0*/  STL.64 [R1+0x2378], R28 ;  /* 0x0023781c01007387 */ /* 0x0003e20000100a00 */
[----:B------:R-:W-:Y:S02]  /*109dd0*/  SHF.R.S32.HI R21, RZ, 0x1f, R22 ;  /* 0x0000001fff157819 */ /* 0x000fe40000011416 */
[----:B0-----:R-:W-:-:S02]  /*109de0*/  IADD3 R24, P1, R16, R11, RZ ;  /* 0x0000000b10187210 */ /* 0x001fc40007f3e0ff */
[----:B------:R-:W-:Y:S01]  /*109df0*/  IADD3 R16, P2, R16, R12, RZ ;  /* 0x0000000c10107210 */ /* 0x000fe20007f5e0ff */
[----:B-1----:R-:W2:Y:S02]  /*109e00*/  LDL.LU.64 R28, [R1+0x5130] ;  /* 0x00513000011c7983 */ /* 0x002ea40000300a00 */
[C---:B------:R-:W-:Y:S02]  /*109e10*/  IMAD.X R25, R17.reuse, 0x1, R13, P1 ;  /* 0x0000000111197824 */ /* 0x040fe400008e060d */
        /* <DEDUP_REMOVED lines=9> */
[C---:B0-----:R-:W-:Y:S02]  /*109eb0*/  IADD3 R16, P2, R22.reuse, R0, RZ ;  /* 0x0000000016107210 */ /* 0x041fe40007f5e0ff */
[----:B-1----:R-:W-:Y:S01]  /*109ec0*/  IADD3 R26, P3, R22, R5, RZ ;  /* 0x00000005161a7210 */ /* 0x002fe20007f7e0ff */
[----:B------:R0:W-:Y:S02]  /*109ed0*/  STL.64 [R1+0x23a0], R24 ;  /* 0x0023a01801007387 */ /* 0x0001e40000100a00 */
[C---:B------:R-:W-:Y:S02]  /*109ee0*/  IMAD.X R17, R21.reuse, 0x1, R23, P2 ;  /* 0x0000000115117824 */ /* 0x040fe400010e0617 */
[----:B------:R-:W-:-:S03]  /*109ef0*/  IMAD.X R27, R21, 0x1, R6, P3 ;  /* 0x00000001151b7824 */ /* 0x000fc600018e0606 */
[----:B------:R1:W-:Y:S01]  /*109f00*/  STL.64 [R1+0x23a8], R16 ;  /* 0x0023a81001007387 */ /* 0x0003e20000100a00 */
[----:B0-----:R-:W-:-:S03]  /*109f10*/  IADD3 R24, P1, R22, R7, RZ ;  /* 0x0000000716187210 */ /* 0x001fc60007f3e0ff */
[----:B------:R0:W-:Y:S02]  /*109f20*/  STL.64 [R1+0x23b0], R26 ;  /* 0x0023b01a01007387 */ /* 0x0001e40000100a00 */
[C---:B------:R-:W-:Y:S01]  /*109f30*/  IMAD.X R25, R21.reuse, 0x1, R8, P1 ;  /* 0x0000000115197824 */ /* 0x040fe200008e0608 */
[C---:B-1----:R-:W-:Y:S02]  /*109f40*/  IADD3 R16, P2, R22.reuse, R9, RZ ;  /* 0x0000000916107210 */ /* 0x042fe40007f5e0ff */
[----:B0-----:R-:W-:Y:S02]  /*109f50*/  IADD3 R26, P3, R22, R11, RZ ;  /* 0x0000000b161a7210 */ /* 0x001fe40007f7e0ff */
[----:B------:R0:W-:Y:S01]  /*109f60*/  STL.64 [R1+0x23b8], R24 ;  /* 0x0023b81801007387 */ /* 0x0001e20000100a00 */
[C---:B------:R-:W-:Y:S02]  /*109f70*/  IMAD.X R17, R21.reuse, 0x1, R10, P2 ;  /* 0x0000000115117824 */ /* 0x040fe400010e060a */
[----:B------:R-:W-:-:S03]  /*109f80*/  IMAD.X R27, R21, 0x1, R13, P3 ;  /* 0x00000001151b7824 */ /* 0x000fc600018e060d */
[----:B------:R1:W-:Y:S01]  /*109f90*/  STL.64 [R1+0x23c0], R16 ;  /* 0x0023c01001007387 */ /* 0x0003e20000100a00 */
[----:B0-----:R-:W-:-:S03]  /*109fa0*/  IADD3 R24, P1, R22, R12, RZ ;  /* 0x0000000c16187210 */ /* 0x001fc60007f3e0ff */
[----:B------:R0:W-:Y:S02]  /*109fb0*/  STL.64 [R1+0x23d0], R26 ;  /* 0x0023d01a01007387 */ /* 0x0001e40000100a00 */
[----:B------:R-:W-:Y:S02]  /*109fc0*/  IMAD.X R25, R21, 0x1, R14, P1 ;  /* 0x0000000115197824 */ /* 0x000fe400008e060e */
[----:B------:R-:W3:Y:S01]  /*109fd0*/  LDL R21, [R1+0x2020] ;  /* 0x0020200001157983 */ /* 0x000ee20000100800 */
[----:B------:R-:W-:Y:S02]  /*109fe0*/  SHF.R.S32.HI R22, RZ, 0x1f, R20 ;  /* 0x0000001fff167819 */ /* 0x000fe40000011414 */
[C---:B-1----:R-:W-:Y:S02]  /*109ff0*/  IADD3 R16, P2, R20.reuse, R4, RZ ;  /* 0x0000000414107210 */ /* 0x042fe40007f5e0ff */
[----:B0-----:R-:W-:-:S03]  /*10a000*/  IADD3 R26, P3, R20, R3, RZ ;  /* 0x00000003141a7210 */ /* 0x001fc60007f7e0ff */
[C---:B------:R-:W-:Y:S02]  /*10a010*/  IMAD.X R17, R22.reuse, 0x1, R18, P2 ;  /* 0x0000000116117824 */ /* 0x040fe400010e0612 */
[----:B------:R-:W-:Y:S01]  /*10a020*/  IMAD.X R27, R22, 0x1, R2, P3 ;  /* 0x00000001161b7824 */ /* 0x000fe200018e0602 */
[----:B------:R0:W-:Y:S04]  /*10a030*/  STL.64 [R1+0x23c8], R24 ;  /* 0x0023c81801007387 */ /* 0x0001e80000100a00 */
[----:B------:R1:W-:Y:S04]  /*10a040*/  STL.64 [R1+0x23d8], R16 ;  /* 0x0023d81001007387 */ /* 0x0003e80000100a00 */
[----:B------:R4:W-:Y:S01]  /*10a050*/  STL.64 [R1+0x23e8], R26 ;  /* 0x0023e81a01007387 */ /* 0x0009e20000100a00 */
[----:B0-----:R-:W-:-:S02]  /*10a060*/  IADD3 R24, P1, R20, R0, RZ ;  /* 0x0000000014187210 */ /* 0x001fc40007f3e0ff */
[----:B-1----:R-:W-:-:S03]  /*10a070*/  IADD3 R16, P2, R20, R5, RZ ;  /* 0x0000000514107210 */ /* 0x002fc60007f5e0ff */
[----:B------:R-:W-:Y:S01]  /*10a080*/  IMAD.X R25, R22, 0x1, R23, P1 ;  /* 0x0000000116197824 */ /* 0x000fe200008e0617 */
[----:B----4-:R-:W-:Y:S01]  /*10a090*/  IADD3 R26, P3, R20, R7, RZ ;  /* 0x00000007141a7210 */ /* 0x010fe20007f7e0ff */
[----:B------:R-:W-:-:S03]  /*10a0a0*/  IMAD.X R17, R22, 0x1, R6, P2 ;  /* 0x0000000116117824 */ /* 0x000fc600010e0606 */
[----:B------:R0:W-:Y:S01]  /*10a0b0*/  STL.64 [R1+0x23e0], R24 ;  /* 0x0023e01801007387 */ /* 0x0001e20000100a00 */
[----:B------:R-:W-:-:S03]  /*10a0c0*/  IMAD.X R27, R22, 0x1, R8, P3 ;  /* 0x00000001161b7824 */ /* 0x000fc600018e0608 */
[----:B------:R1:W-:Y:S04]  /*10a0d0*/  STL.64 [R1+0x23f0], R16 ;  /* 0x0023f01001007387 */ /* 0x0003e80000100a00 */
[----:B------:R4:W-:Y:S01]  /*10a0e0*/  STL.64 [R1+0x23f8], R26 ;  /* 0x0023f81a01007387 */ /* 0x0009e20000100a00 */
[C---:B0-----:R-:W-:Y:S02]  /*10a0f0*/  IADD3 R24, P1, R20.reuse, R9, RZ ;  /* 0x0000000914187210 */ /* 0x041fe40007f3e0ff */
[C---:B-1----:R-:W-:Y:S02]  /*10a100*/  IADD3 R16, P2, R20.reuse, R11, RZ ;  /* 0x0000000b14107210 */ /* 0x042fe40007f5e0ff */
[----:B----4-:R-:W-:Y:S01]  /*10a110*/  IADD3 R26, P3, R20, R12, RZ ;  /* 0x0000000c141a7210 */ /* 0x010fe20007f7e0ff */
[----:B------:R-:W-:-:S04]  /*10a120*/  IMAD.X R25, R22, 0x1, R10, P1 ;  /* 0x0000000116197824 */ /* 0x000fc800008e060a */
[C---:B------:R-:W-:Y:S02]  /*10a130*/  IMAD.X R27, R22.reuse, 0x1, R14, P3 ;  /* 0x00000001161b7824 */ /* 0x040fe400018e060e */
[----:B------:R-:W-:Y:S01]  /*10a140*/  IMAD.X R17, R22, 0x1, R13, P2 ;  /* 0x0000000116117824 */ /* 0x000fe200010e060d */
[----:B------:R0:W-:Y:S01]  /*10a150*/  STL.64 [R1+0x2400], R24 ;  /* 0x0024001801007387 */ /* 0x0001e20000100a00 */
[----:B------:R-:W-:-:S03]  /*10a160*/  SHF.R.S32.HI R20, RZ, 0x1f, R19 ;  /* 0x0000001fff147819 */ /* 0x000fc60000011413 */
[----:B------:R1:W-:Y:S01]  /*10a170*/  STL.64 [R1+0x2410], R16 ;  /* 0x0024101001007387 */ /* 0x0003e20000100a00 */
[C---:B0-----:R-:W-:Y:S02]  /*10a180*/  IADD3 R24, P1, R19.reuse, R4, RZ ;  /* 0x0000000413187210 */ /* 0x041fe40007f3e0ff */
[----:B-1----:R-:W-:-:S03]  /*10a190*/  IADD3 R16, P2, R19, R3, RZ ;  /* 0x0000000313107210 */ /* 0x002fc60007f5e0ff */
[C---:B------:R-:W-:Y:S01]  /*10a1a0*/  IMAD.X R25, R20.reuse, 0x1, R18, P1 ;  /* 0x0000000114197824 */ /* 0x040fe200008e0612 */
[----:B------:R0:W-:Y:S01]  /*10a1b0*/  STL.64 [R1+0x2408], R26 ;  /* 0x0024081a01007387 */ /* 0x0001e20000100a00 */
[----:B------:R-:W-:-:S03]  /*10a1c0*/  IMAD.X R17, R20, 0x1, R2, P2 ;  /* 0x0000000114117824 */ /* 0x000fc600010e0602 */
[----:B0-----:R-:W4:Y:S04]  /*10a1d0*/  LDL.LU.64 R26, [R1+0x5128] ;  /* 0x00512800011a7983 */ /* 0x001f280000300a00 */
[----:B------:R0:W-:Y:S02]  /*10a1e0*/  STL.64 [R1+0x2418], R24 ;  /* 0x0024181801007387 */ /* 0x0001e40000100a00 */
[----:B0-----:R-:W-:-:S05]  /*10a1f0*/  IADD3 R24, P1, R19, R0, RZ ;  /* 0x0000000013187210 */ /* 0x001fca0007f3e0ff */
[----:B------:R-:W-:Y:S01]  /*10a200*/  IMAD.X R25, R20, 0x1, R23, P1 ;  /* 0x0000000114197824 */ /* 0x000fe200008e0617 */
[----:B---3--:R-:W-:-:S13]  /*10a210*/  ISETP.LT.AND P3, PT, R21, UR29, !P0 ;  /* 0x0000001d15007c0c */ /* 0x008fda000c761270 */
[----:B------:R-:W-:-:S05]  /*10a220*/  @P3 LOP3.LUT R15, R15, 0x2, RZ, 0xfc, !PT ;  /* 0x000000020f0f3812 */ /* 0x000fca00078efcff */
[----:B------:R-:W-:Y:S04]  /*10a230*/  STL [R1+0x50cc], R15 ;  /* 0x0050cc0f01007387 */ /* 0x000fe80000100800 */
[----:B------:R0:W-:Y:S04]  /*10a240*/  STL.64 [R1+0x2428], R16 ;  /* 0x0024281001007387 */ /* 0x0001e80000100a00 */
[----:B------:R1:W-:Y:S01]  /*10a250*/  STL.64 [R1+0x2420], R24 ;  /* 0x0024201801007387 */ /* 0x0003e20000100a00 */
[----:B0-----:R-:W-:-:S05]  /*10a260*/  IADD3 R16, P2, R19, R5, RZ ;  /* 0x0000000513107210 */ /* 0x001fca0007f5e0ff */
[----:B------:R-:W-:Y:S01]  /*10a270*/  IMAD.X R17, R20, 0x1, R6, P2 ;  /* 0x0000000114117824 */ /* 0x000fe200010e0606 */
[----:B-1----:R-:W-:-:S04]  /*10a280*/  IADD3 R24, P1, R19, R7, RZ ;  /* 0x0000000713187210 */ /* 0x002fc80007f3e0ff */
[----:B------:R0:W-:Y:S01]  /*10a290*/  STL.64 [R1+0x2430], R16 ;  /* 0x0024301001007387 */ /* 0x0001e20000100a00 */
[----:B------:R-:W-:Y:S01]  /*10a2a0*/  IMAD.X R25, R20, 0x1, R8, P1 ;  /* 0x0000000114197824 */ /* 0x000fe200008e0608 */
[----:B0-----:R-:W-:-:S04]  /*10a2b0*/  IADD3 R16, P2, R19, R9, RZ ;  /* 0x0000000913107210 */ /* 0x001fc80007f5e0ff */
[----:B------:R0:W-:Y:S01]  /*10a2c0*/  STL.64 [R1+0x2438], R24 ;  /* 0x0024381801007387 */ /* 0x0001e20000100a00 */
[----:B------:R-:W-:-:S05]  /*10a2d0*/  IMAD.X R17, R20, 0x1, R10, P2 ;  /* 0x0000000114117824 */ /* 0x000fca00010e060a */
[----:B------:R1:W-:Y:S01]  /*10a2e0*/  STL.64 [R1+0x2440], R16 ;  /* 0x0024401001007387 */ /* 0x0003e20000100a00 */
[----:B0-----:R-:W-:-:S05]  /*10a2f0*/  IADD3 R24, P1, R19, R11, RZ ;  /* 0x0000000b13187210 */ /* 0x001fca0007f3e0ff */
[----:B------:R-:W-:Y:S01]  /*10a300*/  IMAD.X R25, R20, 0x1, R13, P1 ;  /* 0x0000000114197824 */ /* 0x000fe200008e060d */
[C---:B-1----:R-:W-:Y:S01]  /*10a310*/  IADD3 R16, P2, R19.reuse, R12, RZ ;  /* 0x0000000c13107210 */ /* 0x042fe20007f5e0ff */
[----:B------:R-:W-:-:S03]  /*10a320*/  VIADD R19, R19, UR6 ;  /* 0x0000000613137c36 */ /* 0x000fc60008000000 */
[----:B------:R0:W-:Y:S01]  /*10a330*/  STL.64 [R1+0x2450], R24 ;  /* 0x0024501801007387 */ /* 0x0001e20000100a00 */
[----:B------:R-:W-:Y:S01]  /*10a340*/  ULDC UR6, c[0x0][0x248] ;  /* 0x0000920000067ab9 */ /* 0x000fe20000000800 */
[----:B------:R-:W-:Y:S01]  /*10a350*/  IMAD.X R17, R20, 0x1, R14, P2 ;  /* 0x0000000114117824 */ /* 0x000fe200010e060e */
[----:B------:R-:W-:Y:S02]  /*10a360*/  SHF.R.S32.HI R15, RZ, 0x1f, R19 ;  /* 0x0000001fff0f7819 */ /* 0x000fe40000011413 */
[----:B------:R-:W-:Y:S01]  /*10a370*/  IADD3 R20, P2, R19, R4, RZ ;  /* 0x0000000413147210 */ /* 0x000fe20007f5e0ff */
[----:B0-----:R-:W3:Y:S04]  /*10a380*/  LDL.LU.64 R24, [R1+0x5120] ;  /* 0x0051200001187983 */ /* 0x001ee80000300a00 */
[----:B------:R-:W-:Y:S01]  /*10a390*/  IMAD.X R21, R15, 0x1, R18, P2 ;  /* 0x000000010f157824 */ /* 0x000fe200010e0612 */
[----:B------:R0:W-:Y:S04]  /*10a3a0*/  STL.64 [R1+0x2460], R16 ;  /* 0x0024601001007387 */ /* 0x0001e80000100a00 */
[----:B------:R1:W-:Y:S01]  /*10a3b0*/  STL.64 [R1+0x2448], R20 ;  /* 0x0024481401007387 */ /* 0x0003e20000100a00 */
[----:B0-----:R-:W-:-:S02]  /*10a3c0*/  IADD3 R16, P1, R19, R3, RZ ;  /* 0x0000000313107210 */ /* 0x001fc40007f3e0ff */
[----:B-1----:R-:W-:-:S03]  /*10a3d0*/  IADD3 R20, P2, R19, R0, RZ ;  /* 0x0000000013147210 */ /* 0x002fc60007f5e0ff */
[C---:B------:R-:W-:Y:S02]  /*10a3e0*/  IMAD.X R17, R15.reuse, 0x1, R2, P1 ;  /* 0x000000010f117824 */ /* 0x040fe400008e0602 */
[----:B------:R-:W-:-:S03]  /*10a3f0*/  IMAD.X R21, R15, 0x1, R23, P2 ;  /* 0x000000010f157824 */ /* 0x000fc600010e0617 */
[----:B------:R0:W-:Y:S04]  /*10a400*/  STL.64 [R1+0x2458], R16 ;  /* 0x0024581001007387 */ /* 0x0001e80000100a00 */
[----:B------:R1:W-:Y:S01]  /*10a410*/  STL.64 [R1+0x2468], R20 ;  /* 0x0024681401007387 */ /* 0x0003e20000100a00 */
[C---:B0-----:R-:W-:Y:S02]  /*10a420*/  IADD3 R16, P1, R19.reuse, R5, RZ ;  /* 0x0000000513107210 */ /* 0x041fe40007f3e0ff */
        /* <DEDUP_REMOVED lines=11> */
[C---:B0-----:R-:W-:Y:S01]  /*10a4e0*/  IADD3 R16, P1, R19.reuse, R12, RZ ;  /* 0x0000000c13107210 */ /* 0x041fe20007f3e0ff */
[----:B------:R-:W-:Y:S01]  /*10a4f0*/  VIADD R19, R19, UR6 ;  /* 0x0000000613137c36 */ /* 0x000fe20008000000 */
[----:B------:R-:W-:-:S03]  /*10a500*/  ULDC UR6, c[0x0][0x248] ;  /* 0x0000920000067ab9 */ /* 0x000fc60000000800 */
[----:B------:R-:W-:Y:S01]  /*10a510*/  IMAD.X R17, R15, 0x1, R14, P1 ;  /* 0x000000010f117824 */ /* 0x000fe200008e060e */
[----:B------:R-:W-:Y:S02]  /*10a520*/  SHF.R.S32.HI R15, RZ, 0x1f, R19 ;  /* 0x0000001fff0f7819 */ /* 0x000fe40000011413 */
[----:B-1----:R-:W-:Y:S02]  /*10a530*/  IADD3 R20, P2, R19, R4, RZ ;  /* 0x0000000413147210 */ /* 0x002fe40007f5e0ff */
[----:B------:R0:W-:Y:S03]  /*10a540*/  STL.64 [R1+0x24a0], R16 ;  /* 0x0024a01001007387 */ /* 0x0001e60000100a00 */
[----:B------:R-:W-:Y:S01]  /*10a550*/  IMAD.X R21, R15, 0x1, R18, P2 ;  /* 0x000000010f157824 */ /* 0x000fe200010e0612 */
[----:B0-----:R-:W-:-:S04]  /*10a560*/  IADD3 R16, P1, R19, R3, RZ ;  /* 0x0000000313107210 */ /* 0x001fc80007f3e0ff */
[----:B------:R0:W-:Y:S01]  /*10a570*/  STL.64 [R1+0x2488], R20 ;  /* 0x0024881401007387 */ /* 0x0001e20000100a00 */
        /* <DEDUP_REMOVED lines=16> */
[C---:B0-----:R-:W-:Y:S01]  /*10a680*/  IADD3 R16, P1, R19.reuse, R12, RZ ;  /* 0x0000000c13107210 */ /* 0x041fe20007f3e0ff */
[----:B------:R-:W-:-:S03]  /*10a690*/  VIADD R19, R19, UR6 ;  /* 0x0000000613137c36 */ /* 0x000fc60008000000 */
[----:B------:R0:W-:Y:S01]  /*10a6a0*/  STL.64 [R1+0x24d0], R20 ;  /* 0x0024d01401007387 */ /* 0x0001e20000100a00 */
[----:B------:R-:W-:Y:S01]  /*10a6b0*/  ULDC UR6, c[0x0][0x248] ;  /* 0x0000920000067ab9 */ /* 0x000fe20000000800 */
[----:B------:R-:W-:Y:S01]  /*10a6c0*/  IMAD.X R17, R15, 0x1, R14, P1 ;  /* 0x000000010f117824 */ /* 0x000fe200008e060e */
[----:B------:R-:W-:-:S04]  /*10a6d0*/  SHF.R.S32.HI R15, RZ, 0x1f, R19 ;  /* 0x0000001fff0f7819 */ /* 0x000fc80000011413 */
[----:B------:R1:W-:Y:S01]  /*10a6e0*/  STL.64 [R1+0x24e0], R16 ;  /* 0x0024e01001007387 */ /* 0x0003e20000100a00 */
[----:B0-----:R-:W-:-:S05]  /*10a6f0*/  IADD3 R20, P2, R19, R4, RZ ;  /* 0x0000000413147210 */ /* 0x001fca0007f5e0ff */
[----:B------:R-:W-:Y:S01]  /*10a700*/  IMAD.X R21, R15, 0x1, R18, P2 ;  /* 0x000000010f157824 */ /* 0x000fe200010e0612 */
[----:B-1----:R-:W-:-:S04]  /*10a710*/  IADD3 R16, P1, R19, R3, RZ ;  /* 0x0000000313107210 */ /* 0x002fc80007f3e0ff */
[----:B------:R0:W-:Y:S01]  /*10a720*/  STL.64 [R1+0x24c8], R20 ;  /* 0x0024c81401007387 */ /* 0x0001e20000100a00 */
[----:B------:R-:W-:-:S05]  /*10a730*/  IMAD.X R17, R15, 0x1, R2, P1 ;  /* 0x000000010f117824 */ /* 0x000fca00008e0602 */
        /* <DEDUP_REMOVED lines=48> */
[----:B0-----:R-:W-:Y:S02]  /*10aa40*/  IADD3 R20, P2, R19, R4, RZ ;  /* 0x0000000413147210 */ /* 0x001fe40007f5e0ff */
        /* <DEDUP_REMOVED lines=16> */
[----:B------:R-:W-:Y:S02]  /*10ab50*/  IMAD.X R17, R15, 0x1, R10, P1 ;  /* 0x000000010f117824 */ /* 0x000fe400008e060a */
[C---:B------:R-:W-:Y:S01]  /*10ab60*/  VIADD R22, R19.reuse, UR6 ;  /* 0x0000000613167c36 */ /* 0x040fe20008000000 */
[----:B------:R-:W-:Y:S01]  /*10ab70*/  ULDC UR6, c[0x0][0x248] ;  /* 0x0000920000067ab9 */ /* 0x000fe20000000800 */
[----:B0-----:R-:W-:Y:S01]  /*10ab80*/  IADD3 R20, P2, R19, R11, RZ ;  /* 0x0000000b13147210 */ /* 0x001fe20007f5e0ff */
[----:B------:R0:W-:Y:S04]  /*10ab90*/  STL.64 [R1+0x2580], R16 ;  /* 0x0025801001007387 */ /* 0x0001e80000100a00 */
[----:B------:R-:W-:Y:S01]  /*10aba0*/  IMAD.X R21, R15, 0x1, R13, P2 ;  /* 0x000000010f157824 */ /* 0x000fe200010e060d */
[----:B0-----:R-:W-:-:S04]  /*10abb0*/  IADD3 R16, P1, R19, R12, RZ ;  /* 0x0000000c13107210 */ /* 0x001fc80007f3e0ff */
[----:B------:R0:W-:Y:S01]  /*10abc0*/  STL.64 [R1+0x2590], R20 ;  /* 0x0025901401007387 */ /* 0x0001e20000100a00 */
[----:B------:R-:W-:Y:S01]  /*10abd0*/  SHF.R.S32.HI R19, RZ, 0x1f, R22 ;  /* 0x0000001fff137819 */ /* 0x000fe20000011416 */
[----:B------:R-:W-:Y:S01]  /*10abe0*/  IMAD.X R17, R15, 0x1, R14, P1 ;  /* 0x000000010f117824 */ /* 0x000fe200008e060e */
[----:B0-----:R-:W-:-:S04]  /*10abf0*/  IADD3 R20, P2, R22, R4, RZ ;  /* 0x0000000416147210 */ /* 0x001fc80007f5e0ff */
[----:B------:R0:W-:Y:S01]  /*10ac00*/  STL.64 [R1+0x25a0], R16 ;  /* 0x0025a01001007387 */ /* 0x0001e20000100a00 */
[----:B------:R-:W-:-:S03]  /*10ac10*/  IMAD.X R21, R19, 0x1, R18, P2 ;  /* 0x0000000113157824 */ /* 0x000fc600010e0612 */
[----:B------:R-:W-:Y:S01]  /*10ac20*/  STL [R1+0x50d0], R3 ;  /* 0x0050d00301007387 */ /* 0x000fe20000100800 */
[----:B0-----:R-:W-:-:S03]  /*10ac30*/  IADD3 R16, P1, R22, R3, RZ ;  /* 0x0000000316107210 */ /* 0x001fc60007f3e0ff */
[----:B------:R0:W-:Y:S02]  /*10ac40*/  STL.64 [R1+0x2588], R20 ;  /* 0x0025881401007387 */ /* 0x0001e40000100a00 */
[----:B------:R-:W-:Y:S02]  /*10ac50*/  IMAD.X R17, R19, 0x1, R2, P1 ;  /* 0x0000000113117824 */ /* 0x000fe400008e0602 */
[----:B------:R-:W-:Y:S01]  /*10ac60*/  STL [R1+0x50d4], R0 ;  /* 0x0050d40001007387 */ /* 0x000fe20000100800 */
[----:B0-----:R-:W-:-:S03]  /*10ac70*/  IADD3 R20, P2, R22, R0, RZ ;  /* 0x0000000016147210 */ /* 0x001fc60007f5e0ff */
[----:B------:R-:W-:Y:S04]  /*10ac80*/  STL [R1+0x50d8], R2 ;  /* 0x0050d80201007387 */ /* 0x000fe80000100800 */
[----:B------:R0:W-:Y:S01]  /*10ac90*/  STL.64 [R1+0x2598], R16 ;  /* 0x0025981001007387 */ /* 0x0001e20000100a00 */
[----:B------:R-:W-:-:S03]  /*10aca0*/  IMAD.X R21, R19, 0x1, R23, P2 ;  /* 0x0000000113157824 */ /* 0x000fc600010e0617 */
[----:B------:R1:W-:Y:S01]  /*10acb0*/  STL [R1+0x50dc], R5 ;  /* 0x0050dc0501007387 */ /* 0x0003e20000100800 */
[----:B0-----:R-:W-:-:S03]  /*10acc0*/  IADD3 R16, P1, R22, R5, RZ ;  /* 0x0000000516107210 */ /* 0x001fc60007f3e0ff */
[----:B-1----:R-:W3:Y:S04]  /*10acd0*/  LDL R5, [R1+0x2010] ;  /* 0x0020100001057983 */ /* 0x002ee80000100800 */
[----:B------:R-:W3:Y:S01]  /*10ace0*/  LDL.LU R23, [R1+0x511c] ;  /* 0x00511c0001177983 */ /* 0x000ee20000300800 */
[----:B------:R-:W-:-:S03]  /*10acf0*/  IMAD.X R17, R19, 0x1, R6, P1 ;  /* 0x0000000113117824 */ /* 0x000fc600008e0606 */
[----:B------:R-:W3:Y:S04]  /*10ad00*/  LDL R15, [R1+0x2024] ;  /* 0x00202400010f7983 */ /* 0x000ee80000100800 */
[----:B------:R0:W-:Y:S04]  /*10ad10*/  STL.64 [R1+0x25a8], R20 ;  /* 0x0025a81401007387 */ /* 0x0001e80000100a00 */
[----:B------:R1:W-:Y:S01]  /*10ad20*/  STL [R1+0x50e0], R7 ;  /* 0x0050e00701007387 */ /* 0x0003e20000100800 */
[----:B0-----:R-:W-:-:S03]  /*10ad30*/  IADD3 R20, P2, R22, R7, RZ ;  /* 0x0000000716147210 */ /* 0x001fc60007f5e0ff */
[----:B-1----:R-:W3:Y:S04]  /*10ad40*/  LDL R7, [R1+0x2014] ;  /* 0x0020140001077983 */ /* 0x002ee80000100800 */
[----:B------:R-:W-:Y:S01]  /*10ad50*/  STL [R1+0x50e4], R6 ;  /* 0x0050e40601007387 */ /* 0x000fe20000100800 */
[----:B------:R-:W-:-:S03]  /*10ad60*/  IMAD.X R21, R19, 0x1, R8, P2 ;  /* 0x0000000113157824 */ /* 0x000fc600010e0608 */
[----:B------:R-:W3:Y:S04]  /*10ad70*/  LDL R2, [R1+0x2018] ;  /* 0x0020180001027983 */ /* 0x000ee80000100800 */
[----:B------:R-:W3:Y:S04]  /*10ad80*/  LDL R0, [R1+0x201c] ;  /* 0x00201c0001007983 */ /* 0x000ee80000100800 */
[----:B------:R0:W-:Y:S04]  /*10ad90*/  STL.64 [R1+0x25b0], R16 ;  /* 0x0025b01001007387 */ /* 0x0001e80000100a00 */
[----:B------:R1:W-:Y:S01]  /*10ada0*/  STL [R1+0x50e8], R9 ;  /* 0x0050e80901007387 */ /* 0x0003e20000100800 */
[----:B0-----:R-:W-:-:S03]  /*10adb0*/  IADD3 R16, P1, R22, R9, RZ ;  /* 0x0000000916107210 */ /* 0x001fc60007f3e0ff */
[----:B-1----:R-:W3:Y:S04]  /*10adc0*/  LDL R9, [R1+0x1c38] ;  /* 0x001c380001097983 */ /* 0x002ee80000100800 */
[----:B------:R0:W-:Y:S04]  /*10add0*/  STL [R1+0x50ec], R8 ;  /* 0x0050ec0801007387 */ /* 0x0001e80000100800 */
[----:B------:R-:W3:Y:S04]  /*10ade0*/  LDL R3, [R1+0x2020] ;  /* 0x0020200001037983 */ /* 0x000ee80000100800 */
[----:B0-----:R-:W3:Y:S04]  /*10adf0*/  LDL R8, [R1+0x202c] ;  /* 0x00202c0001087983 */ /* 0x001ee80000100800 */
[----:B------:R0:W-:Y:S04]  /*10ae00*/  STL.64 [R1+0x25b8], R20 ;  /* 0x0025b81401007387 */ /* 0x0001e80000100a00 */
[----:B------:R1:W-:Y:S01]  /*10ae10*/  STL [R1+0x50f0], R11 ;  /* 0x0050f00b01007387 */ /* 0x0003e20000100800 */
[----:B0-----:R-:W-:-:S03]  /*10ae20*/  IADD3 R20, P2, R22, R11, RZ ;  /* 0x0000000b16147210 */ /* 0x001fc60007f5e0ff */
[----:B-1----:R-:W3:Y:S01]  /*10ae30*/  LDL R11, [R1+0x2028] ;  /* 0x00202800010b7983 */ /* 0x002ee20000100800 */
[----:B------:R-:W-:-:S03]  /*10ae40*/  IMAD.X R17, R19, 0x1, R10, P1 ;  /* 0x0000000113117824 */ /* 0x000fc600008e060a */
[----:B------:R-:W-:Y:S01]  /*10ae50*/  STL [R1+0x50f4], R10 ;  /* 0x0050f40a01007387 */ /* 0x000fe20000100800 */
[----:B------:R-:W-:-:S03]  /*10ae60*/  IMAD.X R21, R19, 0x1, R13, P2 ;  /* 0x0000000113157824 */ /* 0x000fc600010e060d */
[----:B------:R0:W-:Y:S01]  /*10ae70*/  STL.64 [R1+0x25c0], R16 ;  /* 0x0025c01001007387 */ /* 0x0001e20000100a00 */
[----:B------:R-:W-:-:S03]  /*10ae80*/  VIADD R6, R22, UR6 ;  /* 0x0000000616067c36 */ /* 0x000fc60008000000 */
[----:B------:R-:W-:Y:S01]  /*10ae90*/  STL [R1+0x50f8], R12 ;  /* 0x0050f80c01007387 */ /* 0x000fe20000100800 */
[----:B0-----:R-:W-:-:S03]  /*10aea0*/  IADD3 R16, P1, R22, R12, RZ ;  /* 0x0000000c16107210 */ /* 0x001fc60007f3e0ff */
[----:B------:R-:W3:Y:S02]  /*10aeb0*/  LDL.LU R22, [R1+0x5118] ;  /* 0x0051180001167983 */ /* 0x000ee40000300800 */
[----:B------:R-:W-:Y:S02]  /*10aec0*/  IMAD.X R17, R19, 0x1, R14, P1 ;  /* 0x0000000113117824 */ /* 0x000fe400008e060e */
[----:B------:R0:W-:Y:S01]  /*10aed0*/  STL.64 [R1+0x25d0], R20 ;  /* 0x0025d01401007387 */ /* 0x0001e20000100a00 */
[----:B--2---:R-:W-:Y:S02]  /*10aee0*/  LOP3.LUT R29, R29, 0x7fffffff, RZ, 0xc0, !PT ;  /* 0x7fffffff1d1d7812 */ /* 0x004fe400078ec0ff */
[----:B------:R-:W-:Y:S01]  /*10aef0*/  SHF.R.S32.HI R10, RZ, 0x1f, R6 ;  /* 0x0000001fff0a7819 */ /* 0x000fe20000011406 */
[----:B0-----:R-:W2:Y:S04]  /*10af00*/  LDL.LU.64 R20, [R1+0x5110] ;  /* 0x0051100001147983 */ /* 0x001ea80000300a00 */
[----:B------:R-:W2:Y:S04]  /*10af10*/  LDL.LU R19, [R1+0x510c] ;  /* 0x00510c0001137983 */ /* 0x000ea80000300800 */
[----:B------:R-:W-:Y:S04]  /*10af20*/  STL [R1+0x2c], R6 ;  /* 0x00002c0601007387 */ /* 0x000fe80000100800 */
[----:B------:R0:W-:Y:S02]  /*10af30*/  STL.64 [R1+0x25d8], R16 ;  /* 0x0025d81001007387 */ /* 0x0001e40000100a00 */
[----:B0-----:R-:W-:-:S05]  /*10af40*/  IADD3 R16, P1, R6, R4, RZ ;  /* 0x0000000406107210 */ /* 0x001fca0007f3e0ff */
[----:B------:R-:W-:Y:S01]  /*10af50*/  IMAD.X R17, R10, 0x1, R18, P1 ;  /* 0x000000010a117824 */ /* 0x000fe200008e0612 */
[----:B------:R0:W-:Y:S01]  /*10af60*/  STL [R1+0xd0], R10 ;  /* 0x0000d00a01007387 */ /* 0x0001e20000100800 */
[----:B------:R-:W-:Y:S02]  /*10af70*/  LOP3.LUT R28, R28, 0x7fffffff, RZ, 0xc0, !PT ;  /* 0x7fffffff1c1c7812 */ /* 0x000fe400078ec0ff */
[----:B----4-:R-:W-:Y:S01]  /*10af80*/  LOP3.LUT R27, R27, 0x7fffffff, RZ, 0xc0, !PT ;  /* 0x7fffffff1b1b7812 */ /* 0x010fe200078ec0ff */
[----:B------:R-:W4:Y:S01]  /*10af90*/  LDL.LU R18, [R1+0x5108] ;  /* 0x0051080001127983 */ /* 0x000f220000300800 */
[----:B---3--:R-:W-:Y:S02]  /*10afa0*/  ISETP.LT.AND P1, PT, R7, UR5, !P0 ;  /* 0x0000000507007c0c */ /* 0x008fe4000c721270 */
[----:B------:R-:W-:Y:S02]  /*10afb0*/  ISETP.LT.AND P2, PT, R8, UR28, !P0 ;  /* 0x0000001c08007c0c */ /* 0x000fe4000c741270 */
[----:B------:R-:W-:Y:S01]  /*10afc0*/  ISETP.LT.AND P3, PT, R11, UR61, !P0 ;  /* 0x0000003d0b007c0c */ /* 0x000fe2000c761270 */
[----:B0-----:R-:W-:Y:S01]  /*10afd0*/  VIADD R10, R9, 0x54 ;  /* 0x00000054090a7836 */ /* 0x001fe20000000000 */
[----:B------:R-:W-:Y:S01]  /*10afe0*/  ISETP.LT.AND P0, PT, R5, UR4, !P0 ;  /* 0x0000000405007c0c */ /* 0x000fe2000c701270 */
[----:B------:R-:W-:Y:S01]  /*10aff0*/  ULDC.64 UR28, c[0x0][0x228] ;  /* 0x00008a00001c7ab9 */ /* 0x000fe20000000a00 */
[----:B------:R-:W-:Y:S01]  /*10b000*/  ULDC.64 UR4, c[0x0][0x228] ;  /* 0x00008a0000047ab9 */ /* 0x000fe20000000a00 */
[----:B------:R-:W-:-:S08]  /*10b010*/  ULDC UR61, c[0x0][0x228] ;  /* 0x00008a00003d7ab9 */ /* 0x000fd00000000800 */
[----:B------:R-:W-:-:S04]  /*10b020*/  @P3 LOP3.LUT R29, R29, 0x80000000, RZ, 0xfc, !PT ;  /* 0x800000001d1d3812 */ /* 0x000fc800078efcff */
[----:B------:R-:W-:-:S04]  /*10b030*/  LOP3.LUT R29, R29, 0xbfffffff, RZ, 0xc0, !PT ;  /* 0xbfffffff1d1d7812 */ /* 0x000fc800078ec0ff */
[----:B------:R-:W-:-:S04]  /*10b040*/  @P2 LOP3.LUT R29, R29, 0x40000000, RZ, 0xfc, !PT ;  /* 0x400000001d1d2812 */ /* 0x000fc800078efcff */
[----:B------:R-:W-:-:S04]  /*10b050*/  LOP3.LUT R29, R29, 0xdfffffff, RZ, 0xc0, !PT ;  /* 0xdfffffff1d1d7812 */ /* 0x000fc800078ec0ff */
[----:B------:R-:W-:-:S04]  /*10b060*/  @P1 LOP3.LUT R29, R29, 0x20000000, RZ, 0xfc, !PT ;  /* 0x200000001d1d1812 */ /* 0x000fc800078efcff */
[----:B------:R-:W-:-:S04]  /*10b070*/  LOP3.LUT R29, R29, 0xefffffff, RZ, 0xc0, !PT ;  /* 0xefffffff1d1d7812 */ /* 0x000fc800078ec0ff */
[----:B------:R-:W-:Y:S02]  /*10b080*/  @P0 LOP3.LUT R29, R29, 0x10000000, RZ, 0xfc, !PT ;  /* 0x100000001d1d0812 */ /* 0x000fe400078efcff */
[----:B------:R-:W-:Y:S02]  /*10b090*/  ISETP.GE.AND P0, PT, R10, UR29, PT ;  /* 0x0000001d0a007c0c */ /* 0x000fe4000bf06270 */
[----:B------:R-:W-:Y:S01]  /*10b0a0*/  LOP3.LUT R29, R29, 0xfeffffff, RZ, 0xc0, !PT ;  /* 0xfeffffff1d1d7812 */ /* 0x000fe200078ec0ff */
[----:B------:R-:W-:Y:S01]  /*10b0b0*/  VIADD R10, R9, 0x53 ;  /* 0x00000053090a7836 */ /* 0x000fe20000000000 */
[----:B------:R-:W-:Y:S01]  /*10b0c0*/  ISETP.LT.AND P1, PT, R15, UR4, !P0 ;  /* 0x000000040f007c0c */ /* 0x000fe2000c721270 */
[----:B------:R-:W-:Y:S01]  /*10b0d0*/  ULDC UR29, c[0x0][0x228] ;  /* 0x00008a00001d7ab9 */ /* 0x000fe20000000800 */
[----:B------:R-:W-:Y:S02]  /*10b0e0*/  ISETP.LT.AND P3, PT, R2, UR8, !P0 ;  /* 0x0000000802007c0c */ /* 0x000fe4000c761270 */
[----:B------:R-:W-:Y:S01]  /*10b0f0*/  ISETP.LT.AND P2, PT, R0, UR9, !P0 ;  /* 0x0000000900007c0c */ /* 0x000fe2000c741270 */
[----:B------:R-:W-:-:S08]  /*10b100*/  ULDC.64 UR8, c[0x0][0x228] ;  /* 0x00008a0000087ab9 */ /* 0x000fd00000000a00 */
[----:B------:R-:W-:-:S04]  /*10b110*/  @P1 LOP3.LUT R29, R29, 0x1000000, RZ, 0xfc, !PT ;  /* 0x010000001d1d1812 */ /* 0x000fc800078efcff */
[----:B------:R-:W-:-:S04]  /*10b120*/  LOP3.LUT R29, R29, 0xf7ffffff, RZ, 0xc0, !PT ;  /* 0xf7ffffff1d1d7812 */ /* 0x000fc800078ec0ff */
[----:B------:R-:W-:Y:S02]  /*10b130*/  @P3 LOP3.LUT R29, R29, 0x8000000, RZ, 0xfc, !PT ;  /* 0x080000001d1d3812 */ /* 0x000fe400078efcff */
[----:B------:R-:W-:Y:S01]  /*10b140*/  ISETP.LT.AND P1, PT, R3, UR56, !P0 ;  /* 0x0000003803007c0c */ /* 0x000fe2000c721270 */
[----:B------:R-:W-:Y:S01]  /*10b150*/  ULDC UR56, c[0x0][0x228] ;  /* 0x00008a0000387ab9 */ /* 0x000fe20000000800 */
        /* <DEDUP_REMOVED lines=24> */
[----:B------:R-:W-:Y:S01]  /*10b2e0*/  ULDC.64 UR6, c[0x0][0x228] ;  /* 0x00008a0000067ab9 */ /* 0x000fe20000000a00 */
[----:B------:R-:W-:Y:S01]  /*10b2f0*/  ISETP.LT.AND P3, PT, R2, UR49, !P0 ;  /* 0x0000003102007c0c */ /* 0x000fe2000c761270 */
[----:B------:R-:W-:Y:S01]  /*10b300*/  ULDC UR49, c[0x0][0x228] ;  /* 0x00008a0000317ab9 */ /* 0x000fe20000000800 */
[----:B------:R-:W-:Y:S01]  /*10b310*/  ISETP.LT.AND P2, PT, R0, UR50, !P0 ;  /* 0x0000003200007c0c */ /* 0x000fe2000c741270 */
[----:B------:R-:W-:-:S08]  /*10b320*/  ULDC UR50, c[0x0][0x228] ;  /* 0x00008a0000327ab9 */ /* 0x000fd00000000800 */
        /* <DEDUP_REMOVED lines=73> */
[----:B------:R-:W-:Y:S01]  /*10b7c0*/  ISETP.LT.AND P1, PT, R3, UR35, !P0 ;  /* 0x0000002303007c0c */ /* 0x000fe2000c721270 */
[----:B------:R-:W-:Y:S01]  /*10b7d0*/  ULDC UR35, c[0x0][0x228] ;  /* 0x00008a0000237ab9 */ /* 0x000fe20000000800 */
[----:B------:R-:W-:-:S04]  /*10b7e0*/  LOP3.LUT R29, R29, 0xfffffffb, RZ, 0xc0, !PT ;  /* 0xfffffffb1d1d7812 */ /* 0x000fc800078ec0ff */
[----:B------:R-:W-:Y:S02]  /*10b7f0*/  @P2 LOP3.LUT R29, R29, 0x4, RZ, 0xfc, !PT ;  /* 0x000000041d1d2812 */ /* 0x000fe400078efcff */
[----:B------:R-:W-:Y:S01]  /*10b800*/  ISETP.LT.AND P2, PT, R8, UR39, !P0 ;  /* 0x0000002708007c0c */ /* 0x000fe2000c741270 */
[----:B------:R-:W-:Y:S01]  /*10b810*/  ULDC UR39, c[0x0][0x228] ;  /* 0x00008a0000277ab9 */ /* 0x000fe20000000800 */
[----:B------:R-:W-:Y:S02]  /*10b820*/  LOP3.LUT R29, R29, 0xfffffffd, RZ, 0xc0, !PT ;  /* 0xfffffffd1d1d7812 */ /* 0x000fe400078ec0ff */
[----:B------:R-:W-:Y:S02]  /*10b830*/  @P3 LOP3.LUT R28, R28, 0x80000000, RZ, 0xfc, !PT ;  /* 0x800000001c1c3812 */ /* 0x000fe400078efcff */
        /* <DEDUP_REMOVED lines=87> */
[----:B------:R-:W-:Y:S01]  /*10bdb0*/  ULDC UR29, c[0x0][0x228] ;  /* 0x00008a00001d7ab9 */ /* 0x000fe20000000800 */
[----:B------:R-:W-:Y:S01]  /*10bdc0*/  LOP3.LUT R26, R26, 0x7fffffff, RZ, 0xc0, !PT ;  /* 0x7fffffff1a1a7812 */ /* 0x000fe200078ec0ff */
[----:B------:R-:W-:-:S06]  /*10bdd0*/  ULDC UR32, c[0x0][0x228] ;  /* 0x00008a0000207ab9 */ /* 0x000fcc0000000800 */
        /* <DEDUP_REMOVED lines=34> */
[----:B------:R-:W-:-:S07]  /*10c000*/  ULDC UR8, c[0x0][0x228] ;  /* 0x00008a0000087ab9 */ /* 0x000fce0000000800 */
[----:B------:R-:W-:-:S04]  /*10c010*/  @P3 LOP3.LUT R28, R28, 0x1, RZ, 0xfc, !PT ;  /* 0x000000011c1c3812 */ /* 0x000fc800078efcff */
[----:B------:R-:W-:-:S04]  /*10c020*/  LOP3.LUT R28, R28, 0xfffffff7, RZ, 0xc0, !PT ;  /* 0xfffffff71c1c7812 */ /* 0x000fc800078ec0ff */
[----:B------:R-:W-:-:S04]  /*10c030*/  @P2 LOP3.LUT R28, R28, 0x8, RZ, 0xfc, !PT ;  /* 0x000000081c1c2812 */ /* 0x000fc800078efcff */
[----:B------:R-:W-:Y:S02]  /*10c040*/  LOP3.LUT R28, R28, 0xfffffffb, RZ, 0xc0, !PT ;  /* 0xfffffffb1c1c7812 */ /* 0x000fe400078ec0ff */
[----:B------:R-:W-:Y:S01]  /*10c050*/  ISETP.LT.AND P3, PT, R11, UR39, !P0 ;  /* 0x000000270b007c0c */ /* 0x000fe2000c761270 */
[----:B------:R-:W-:Y:S01]  /*10c060*/  ULDC UR39, c[0x0][0x228] ;  /* 0x00008a0000277ab9 */ /* 0x000fe20000000800 */
[----:B------:R-:W-:Y:S02]  /*10c070*/  @P1 LOP3.LUT R28, R28, 0x4, RZ, 0xfc, !PT ;  /* 0x000000041c1c1812 */ /* 0x000fe400078efcff */
[----:B------:R-:W-:Y:S01]  /*10c080*/  ISETP.LT.AND P1, PT, R3, UR37, !P0 ;  /* 0x0000002503007c0c */ /* 0x000fe2000c721270 */
[----:B------:R-:W-:Y:S01]  /*10c090*/  ULDC UR37, c[0x0][0x228] ;  /* 0x00008a0000257ab9 */ /* 0x000fe20000000800 */
[----:B------:R-:W-:Y:S01]  /*10c0a0*/  ISETP.LT.AND P2, PT, R8, UR38, !P0 ;  /* 0x0000002608007c0c */ /* 0x000fe2000c741270 */
[----:B------:R-:W-:Y:S01]  /*10c0b0*/  ULDC UR38, c[0x0][0x228] ;  /* 0x00008a0000267ab9 */ /* 0x000fe20000000800 */
[----:B------:R-:W-:-:S05]  /*10c0c0*/  LOP3.LUT R28, R28, 0xfffffffd, RZ, 0xc0, !PT ;  /* 0xfffffffd1c1c7812 */ /* 0x000fca00078ec0ff */
[----:B------:R-:W-:-:S04]  /*10c0d0*/  @P3 LOP3.LUT R27, R27, 0x80000000, RZ, 0xfc, !PT ;  /* 0x800000001b1b3812 */ /* 0x000fc800078efcff */
        /* <DEDUP_REMOVED lines=11> */
[----:B------:R-:W-:-:S04]  /*10c190*/  ISETP.GE.AND P0, PT, R10, UR5, PT ;  /* 0x000000050a007c0c */ /* 0x000fc8000bf06270 */
[----:B------:R-:W-:Y:S02]  /*10c1a0*/  ISETP.LT.AND P1, PT, R15, UR6, !P0 ;  /* 0x000000060f007c0c */ /* 0x000fe4000c721270 */
[----:B------:R-:W-:Y:S01]  /*10c1b0*/  LOP3.LUT R27, R27, 0xfeffffff, RZ, 0xc0, !PT ;  /* 0xfeffffff1b1b7812 */ /* 0x000fe200078ec0ff */
[----:B------:R-:W-:Y:S01]  /*10c1c0*/  VIADD R10, R9, 0x4b ;  /* 0x0000004b090a7836 */ /* 0x000fe20000000000 */
[----:B------:R-:W-:Y:S01]  /*10c1d0*/  ISETP.LT.AND P3, PT, R2, UR8, !P0 ;  /* 0x0000000802007c0c */ /* 0x000fe2000c761270 */
[----:B------:R-:W-:Y:S01]  /*10c1e0*/  ULDC UR6, c[0x0][0x228] ;  /* 0x00008a0000067ab9 */ /* 0x000fe20000000800 */
[----:B------:R-:W-:Y:S01]  /*10c1f0*/  ISETP.LT.AND P2, PT, R0, UR10, !P0 ;  /* 0x0000000a00007c0c */ /* 0x000fe2000c741270 */
[----:B------:R-:W-:Y:S01]  /*10c200*/  ULDC UR8, c[0x0][0x228] ;  /* 0x00008a0000087ab9 */ /* 0x000fe20000000800 */
[----:B------:R-:W-:Y:S01]  /*10c210*/  LOP3.LUT R25, R25, 0x7fffffff, RZ, 0xc0, !PT ;  /* 0x7fffffff19197812 */ /* 0x000fe200078ec0ff */
[----:B------:R-:W-:-:S04]  /*10c220*/  ULDC UR10, c[0x0][0x228] ;  /* 0x00008a00000a7ab9 */ /* 0x000fc80000000800 */
[----:B------:R-:W-:-:S04]  /*10c230*/  @P1 LOP3.LUT R27, R27, 0x1000000, RZ, 0xfc, !PT ;  /* 0x010000001b1b1812 */ /* 0x000fc800078efcff */
[----:B------:R-:W-:-:S04]  /*10c240*/  LOP3.LUT R27, R27, 0xf7ffffff, RZ, 0xc0, !PT ;  /* 0xf7ffffff1b1b7812 */ /* 0x000fc800078ec0ff */
[----:B------:R-:W-:Y:S02]  /*10c250*/  @P3 LOP3.LUT R27, R27, 0x8000000, RZ, 0xfc, !PT ;  /* 0x080000001b1b3812 */ /* 0x000fe400078efcff */
[----:B------:R-:W-:Y:S01]  /*10c260*/  ISETP.LT.AND P1, PT, R3, UR4, !P0 ;  /* 0x0000000403007c0c */ /* 0x000fe2000c721270 */
[----:B------:R-:W-:Y:S01]  /*10c270*/  ULDC.64 UR4, c[0x0][0x228] ;  /* 0x00008a0000047ab9 */ /* 0x000fe20000000a00 */
        /* <DEDUP_REMOVED lines=27> */
[----:B------:R-:W-:Y:S01]  /*10c430*/  ULDC.64 UR8, c[0x0][0x228] ;  /* 0x00008a0000087ab9 */ /* 0x000fe20000000a00 */
[----:B------:R-:W-:-:S05]  /*10c440*/  ULDC UR6, c[0x0][0x228] ;  /* 0x00008a0000067ab9 */ /* 0x000fca0000000800 */
        /* <DEDUP_REMOVED lines=94> */
[----:B------:R-:W-:Y:S02]  /*10ca30*/  ISETP.LT.AND P3, PT, R2, UR6, !P0 ;  /* 0x0000000602007c0c */ /* 0x000fe4000c761270 */
[----:B------:R-:W-:Y:S02]  /*10ca40*/  LOP3.LUT R26, R26, 0xfeffffff, RZ, 0xc0, !PT ;  /* 0xfeffffff1a1a7812 */ /* 0x000fe400078ec0ff */
[----:B------:R-:W-:Y:S01]  /*10ca50*/  ISETP.LT.AND P2, PT, R0, UR8, !P0 ;  /* 0x0000000800007c0c */ /* 0x000fe2000c741270 */
[----:B------:R-:W-:Y:S01]  /*10ca60*/  VIADD R10, R9, 0x47 ;  /* 0x00000047090a7836 */ /* 0x000fe20000000000 */
[----:B------:R-:W-:-:S05]  /*10ca70*/  ULDC.64 UR8, c[0x0][0x228] ;  /* 0x00008a0000087ab9 */ /* 0x000fca0000000a00 */
        /* <DEDUP_REMOVED lines=173> */
[----:B------:R-:W-:Y:S02]  /*10d550*/  ISETP.LT.AND P1, PT, R3, UR55, !P0 ;  /* 0x0000003703007c0c */ /* 0x000fe4000c721270 */
[----:B------:R-:W-:Y:S02]  /*10d560*/  LOP3.LUT R24, R24, 0x7fffffff, RZ, 0xc0, !PT ;  /* 0x7fffffff18187812 */ /* 0x000fe400078ec0ff */
[----:B------:R-:W-:Y:S02]  /*10d570*/  LOP3.LUT R23, R23, 0x7fffffff, RZ, 0xc0, !PT ;  /* 0x7fffffff17177812 */ /* 0x000fe400078ec0ff */
[----:B------:R-:W-:Y:S01]  /*10d580*/  LOP3.LUT R22, R22, 0x7fffffff, RZ, 0xc0, !PT ;  /* 0x7fffffff16167812 */ /* 0x000fe200078ec0ff */
[----:B------:R0:W-:Y:S01]  /*10d590*/  STL.64 [R1+0x25c8], R16 ;  /* 0x0025c81001007387 */ /* 0x0001e20000100a00 */
[----:B------:R-:W-:Y:S01]  /*10d5a0*/  LOP3.LUT R25, R25, 0xfffbffff, RZ, 0xc0, !PT ;  /* 0xfffbffff19197812 */ /* 0x000fe200078ec0ff */
[----:B------:R-:W-:-:S03]  /*10d5b0*/  ULDC UR55, c[0x0][0x228] ;  /* 0x00008a0000377ab9 */ /* 0x000fc60000000800 */
[----:B------:R-:W-:Y:S02]  /*10d5c0*/  @P2 LOP3.LUT R25, R25, 0x40000, RZ, 0xfc, !PT ;  /* 0x0004000019192812 */ /* 0x000fe400078efcff */
[----:B------:R-:W-:Y:S01]  /*10d5d0*/  ISETP.LT.AND P3, PT, R11, UR54, !P0 ;  /* 0x000000360b007c0c */ /* 0x000fe2000c761270 */
[----:B------:R-:W-:Y:S01]  /*10d5e0*/  ULDC UR54, c[0x0][0x228] ;  /* 0x00008a0000367ab9 */ /* 0x000fe20000000800 */
[----:B------:R-:W-:Y:S01]  /*10d5f0*/  LOP3.LUT R25, R25, 0xfffdffff, RZ, 0xc0, !PT ;  /* 0xfffdffff19197812 */ /* 0x000fe200078ec0ff */
[----:B0-----:R-:W3:Y:S03]  /*10d600*/  LDL.LU.64 R16, [R1+0x5100] ;  /* 0x0051000001107983 */ /* 0x001ee60000300a00 */
        /* <DEDUP_REMOVED lines=18> */
[----:B------:R-:W-:Y:S01]  /*10d730*/  LOP3.LUT R25, R25, 0xfffffeff, RZ, 0xc0, !PT ;  /* 0xfffffeff19197812 */ /* 0x000fe200078ec0ff */
[----:B------:R-:W-:Y:S01]  /*10d740*/  VIADD R10, R9, 0x41 ;  /* 0x00000041090a7836 */ /* 0x000fe20000000000 */
        /* <DEDUP_REMOVED lines=205> */
[----:B--2---:R-:W-:Y:S01]  /*10e420*/  LOP3.LUT R21, R21, 0x7fffffff, RZ, 0xc0, !PT ;  /* 0x7fffffff15157812 */ /* 0x004fe200078ec0ff */
        /* <DEDUP_REMOVED lines=66> */
[----:B------:R-:W-:Y:S01]  /*10e850*/  ULDC.64 UR4, c[0x0][0x228] ;  /* 0x00008a0000047ab9 */ /* 0x000fe20000000a00 */
[----:B------:R-:W-:Y:S01]  /*10e860*/  ISETP.LT.AND P2, PT, R0, UR54, !P0 ;  /* 0x0000003600007c0c */ /* 0x000fe2000c741270 */
[----:B------:R-:W-:Y:S01]  /*10e870*/  ULDC UR6, c[0x0][0x228] ;  /* 0x00008a0000067ab9 */ /* 0x000fe20000000800 */
        /* <DEDUP_REMOVED lines=33> */
[----:B------:R-:W-:-:S06]  /*10ea90*/  ULDC.64 UR8, c[0x0][0x228] ;  /* 0x00008a0000087ab9 */ /* 0x000fcc0000000a00 */
[----:B------:R-:W-:Y:S01]  /*10eaa0*/  @P1 LOP3.LUT R23, R23, 0x1, RZ, 0xfc, !PT ;  /* 0x0000000117171812 */ /* 0x000fe200078efcff */
[----:B------:R-:W-:-:S03]  /*10eab0*/  ULDC UR49, c[0x0][0x228] ;  /* 0x00008a0000317ab9 */ /* 0x000fc60000000800 */
[----:B------:R-:W-:-:S04]  /*10eac0*/  LOP3.LUT R23, R23, 0xfffffff7, RZ, 0xc0, !PT ;  /* 0xfffffff717177812 */ /* 0x000fc800078ec0ff */
[----:B------:R-:W-:Y:S02]  /*10ead0*/  @P3 LOP3.LUT R23, R23, 0x8, RZ, 0xfc, !PT ;  /* 0x0000000817173812 */ /* 0x000fe400078efcff */
[----:B------:R-:W-:Y:S01]  /*10eae0*/  ISETP.LT.AND P3, PT, R11, UR19, !P0 ;  /* 0x000000130b007c0c */ /* 0x000fe2000c761270 */
[----:B------:R-:W-:Y:S01]  /*10eaf0*/  VIADD R6, R6, UR4 ;  /* 0x0000000406067c36 */ /* 0x000fe20008000000 */
[----:B------:R-:W-:Y:S01]  /*10eb00*/  ISETP.LT.AND P1, PT, R3, UR18, !P0 ;  /* 0x0000001203007c0c */ /* 0x000fe2000c721270 */
[----:B------:R-:W-:Y:S01]  /*10eb10*/  ULDC UR4, c[0x0][0x248] ;  /* 0x0000920000047ab9 */ /* 0x000fe20000000800 */
[----:B------:R-:W-:Y:S01]  /*10eb20*/  LOP3.LUT R23, R23, 0xfffffffb, RZ, 0xc0, !PT ;  /* 0xfffffffb17177812 */ /* 0x000fe200078ec0ff */
[----:B------:R-:W-:-:S08]  /*10eb30*/  ULDC UR19, c[0x0][0x228] ;  /* 0x00008a0000137ab9 */ /* 0x000fd00000000800 */
[----:B------:R-:W-:Y:S01]  /*10eb40*/  @P3 LOP3.LUT R22, R22, 0x80000000, RZ, 0xfc, !PT ;  /* 0x8000000016163812 */ /* 0x000fe200078efcff */
[----:B------:R0:W-:Y:S01]  /*10eb50*/  STL [R1+0x28], R6 ;  /* 0x0000280601007387 */ /* 0x0001e20000100800 */
[----:B------:R-:W-:Y:S01]  /*10eb60*/  @P2 LOP3.LUT R23, R23, 0x4, RZ, 0xfc, !PT ;  /* 0x0000000417172812 */ /* 0x000fe200078efcff */
[----:B------:R-:W-:Y:S01]  /*10eb70*/  ULDC UR18, c[0x0][0x228] ;  /* 0x00008a0000127ab9 */ /* 0x000fe20000000800 */
[----:B------:R-:W-:Y:S01]  /*10eb80*/  ISETP.LT.AND P2, PT, R8, UR35, !P0 ;  /* 0x0000002308007c0c */ /* 0x000fe2000c741270 */
[----:B------:R-:W-:Y:S01]  /*10eb90*/  ULDC UR35, c[0x0][0x228] ;  /* 0x00008a0000237ab9 */ /* 0x000fe20000000800 */
[----:B------:R-:W-:Y:S02]  /*10eba0*/  LOP3.LUT R23, R23, 0xfffffffd, RZ, 0xc0, !PT ;  /* 0xfffffffd17177812 */ /* 0x000fe400078ec0ff */
[----:B------:R-:W-:Y:S02]  /*10ebb0*/  LOP3.LUT R22, R22, 0xbfffffff, RZ, 0xc0, !PT ;  /* 0xbfffffff16167812 */ /* 0x000fe400078ec0ff */
[----:B------:R-:W-:-:S02]  /*10ebc0*/  @P1 LOP3.LUT R23, R23, 0x2, RZ, 0xfc, !PT ;  /* 0x0000000217171812 */ /* 0x000fc400078efcff */
[----:B------:R-:W-:Y:S01]  /*10ebd0*/  ISETP.LT.AND P1, PT, R7, UR42, !P0 ;  /* 0x0000002a07007c0c */ /* 0x000fe2000c721270 */
[----:B0-----:R-:W-:Y:S01]  /*10ebe0*/  VIADD R6, R6, UR4 ;  /* 0x0000000406067c36 */ /* 0x001fe20008000000 */
[----:B------:R-:W-:Y:S01]  /*10ebf0*/  ISETP.LT.AND P0, PT, R5, UR43, !P0 ;  /* 0x0000002b05007c0c */ /* 0x000fe2000c701270 */
[----:B------:R-:W-:Y:S01]  /*10ec00*/  ULDC UR42, c[0x0][0x228] ;  /* 0x00008a00002a7ab9 */ /* 0x000fe20000000800 */
[----:B------:R-:W-:Y:S01]  /*10ec10*/  LOP3.LUT R20, R20, 0x7fffffff, RZ, 0xc0, !PT ;  /* 0x7fffffff14147812 */ /* 0x000fe200078ec0ff */
[----:B------:R-:W-:Y:S01]  /*10ec20*/  ULDC UR43, c[0x0][0x228] ;  /* 0x00008a00002b7ab9 */ /* 0x000fe20000000800 */
[----:B------:R-:W-:-:S04]  /*10ec30*/  @P2 LOP3.LUT R22, R22, 0x40000000, RZ, 0xfc, !PT ;  /* 0x4000000016162812 */ /* 0x000fc800078efcff */
        /* <DEDUP_REMOVED lines=16> */
[----:B------:R0:W-:Y:S01]  /*10ed40*/  STL [R1+0x24], R6 ;  /* 0x0000240601007387 */ /* 0x0001e20000100800 */
[----:B------:R-:W-:Y:S01]  /*10ed50*/  LOP3.LUT R22, R22, 0xfbffffff, RZ, 0xc0, !PT ;  /* 0xfbffffff16167812 */ /* 0x000fe200078ec0ff */
[----:B------:R-:W-:-:S03]  /*10ed60*/  ULDC UR17, c[0x0][0x228] ;  /* 0x00008a0000117ab9 */ /* 0x000fc60000000800 */
        /* <DEDUP_REMOVED lines=26> */
[----:B------:R-:W-:-:S09]  /*10ef10*/  ISETP.LT.AND P2, PT, R0, UR60, !P0 ;  /* 0x0000003c00007c0c */ /* 0x000fd2000c741270 */
[----:B------:R-:W-:Y:S01]  /*10ef20*/  @P1 LOP3.LUT R22, R22, 0x10000, RZ, 0xfc, !PT ;  /* 0x0001000016161812 */ /* 0x000fe200078efcff */
[----:B0-----:R-:W-:Y:S01]  /*10ef30*/  VIADD R6, R6, UR6 ;  /* 0x0000000606067c36 */ /* 0x001fe20008000000 */
[----:B------:R-:W-:Y:S01]  /*10ef40*/  ULDC UR60, c[0x0][0x228] ;  /* 0x00008a00003c7ab9 */ /* 0x000fe20000000800 */
[----:B------:R-:W-:Y:S01]  /*10ef50*/  ULDC UR61, c[0x0][0x228] ;  /* 0x00008a00003d7ab9 */ /* 0x000fe20000000800 */
        /* <DEDUP_REMOVED lines=39> */
[----:B0-----:R-:W-:Y:S01]  /*10f1d0*/  VIADD R6, R6, UR4 ;  /* 0x0000000406067c36 */ /* 0x001fe20008000000 */
[----:B------:R-:W-:Y:S01]  /*10f1e0*/  LOP3.LUT R22, R22, 0xfffffbff, RZ, 0xc0, !PT ;  /* 0xfffffbff16167812 */ /* 0x000fe200078ec0ff */
[----:B------:R-:W-:Y:S01]  /*10f1f0*/  ULDC UR4, c[0x0][0x248] ;  /* 0x0000920000047ab9 */ /* 0x000fe20000000800 */
[----:B------:R-:W-:Y:S01]  /*10f200*/  ISETP.LT.AND P3, PT, R11, UR21, !P0 ;  /* 0x000000150b007c0c */ /* 0x000fe2000c761270 */
[----:B------:R-:W-:Y:S01]  /*10f210*/  ULDC UR20, c[0x0][0x228] ;  /* 0x00008a0000147ab9 */ /* 0x000fe20000000800 */
[----:B------:R-:W-:Y:S01]  /*10f220*/  @P2 LOP3.LUT R22, R22, 0x400, RZ, 0xfc, !PT ;  /* 0x0000040016162812 */ /* 0x000fe200078efcff */
[----:B------:R0:W-:Y:S01]  /*10f230*/  STL [R1+0x1c], R6 ;  /* 0x00001c0601007387 */ /* 0x0001e20000100800 */
[----:B------:R-:W-:-:S02]  /*10f240*/  ULDC UR21, c[0x0][0x228] ;  /* 0x00008a0000157ab9 */ /* 0x000fc40000000800 */
        /* <DEDUP_REMOVED lines=9> */
[----:B------:R-:W-:-:S03]  /*10f2e0*/  ULDC UR27, c[0x0][0x228] ;  /* 0x00008a00001b7ab9 */ /* 0x000fc60000000800 */
[----:B------:R-:W-:-:S04]  /*10f2f0*/  LOP3.LUT R22, R22, 0xffffffbf, RZ, 0xc0, !PT ;  /* 0xffffffbf16167812 */ /* 0x000fc800078ec0ff */
[----:B------:R-:W-:Y:S02]  /*10f300*/  @P2 LOP3.LUT R22, R22, 0x40, RZ, 0xfc, !PT ;  /* 0x0000004016162812 */ /* 0x000fe400078efcff */
[----:B------:R-:W-:Y:S01]  /*10f310*/  ISETP.LT.AND P0, PT, R5, UR34, !P0 ;  /* 0x0000002205007c0c */ /* 0x000fe2000c701270 */
[----:B------:R0:W-:Y:S01]  /*10f320*/  STL [R1+0x18], R6 ;  /* 0x0000180601007387 */ /* 0x0001e20000100800 */
[----:B------:R-:W-:Y:S01]  /*10f330*/  LOP3.LUT R22, R22, 0xffffffdf, RZ, 0xc0, !PT ;  /* 0xffffffdf16167812 */ /* 0x000fe200078ec0ff */
[----:B------:R-:W-:-:S03]  /*10f340*/  ULDC UR34, c[0x0][0x228] ;  /* 0x00008a0000227ab9 */ /* 0x000fc60000000800 */
        /* <DEDUP_REMOVED lines=9> */
[----:B0-----:R-:W-:Y:S01]  /*10f3e0*/  VIADD R6, R6, UR4 ;  /* 0x0000000406067c36 */ /* 0x001fe20008000000 */
[----:B------:R-:W-:Y:S01]  /*10f3f0*/  ISETP.LT.AND P2, PT, R0, UR45, !P0 ;  /* 0x0000002d00007c0c */ /* 0x000fe2000c741270 */
[----:B------:R-:W-:Y:S01]  /*10f400*/  ULDC UR4, c[0x0][0x248] ;  /* 0x0000920000047ab9 */ /* 0x000fe20000000800 */
[----:B------:R-:W-:Y:S01]  /*10f410*/  ULDC UR8, c[0x0][0x228] ;  /* 0x00008a0000087ab9 */ /* 0x000fe20000000800 */
[----:B------:R-:W-:-:S06]  /*10f420*/  ULDC UR45, c[0x0][0x228] ;  /* 0x00008a00002d7ab9 */ /* 0x000fcc0000000800 */
[----:B------:R-:W-:Y:S01]  /*10f430*/  @P1 LOP3.LUT R22, R22, 0x1, RZ, 0xfc, !PT ;  /* 0x0000000116161812 */ /* 0x000fe200078efcff */
[----:B------:R-:W-:-:S03]  /*10f440*/  ULDC UR42, c[0x0][0x228] ;  /* 0x00008a00002a7ab9 */ /* 0x000fc60000000800 */
[----:B------:R-:W-:-:S04]  /*10f450*/  LOP3.LUT R22, R22, 0xfffffff7, RZ, 0xc0, !PT ;  /* 0xfffffff716167812 */ /* 0x000fc800078ec0ff */
[----:B------:R-:W-:Y:S02]  /*10f460*/  @P3 LOP3.LUT R22, R22, 0x8, RZ, 0xfc, !PT ;  /* 0x0000000816163812 */ /* 0x000fe400078efcff */
[----:B------:R-:W-:Y:S01]  /*10f470*/  ISETP.LT.AND P3, PT, R11, UR38, !P0 ;  /* 0x000000260b007c0c */ /* 0x000fe2000c761270 */
[----:B------:R0:W-:Y:S01]  /*10f480*/  STL [R1+0x14], R6 ;  /* 0x0000140601007387 */ /* 0x0001e20000100800 */
[----:B------:R-:W-:Y:S01]  /*10f490*/  ISETP.LT.AND P1, PT, R3, UR37, !P0 ;  /* 0x0000002503007c0c */ /* 0x000fe2000c721270 */
[----:B------:R-:W-:Y:S01]  /*10f4a0*/  ULDC UR38, c[0x0][0x228] ;  /* 0x00008a0000267ab9 */ /* 0x000fe20000000800 */
[----:B------:R-:W-:Y:S01]  /*10f4b0*/  LOP3.LUT R22, R22, 0xfffffffb, RZ, 0xc0, !PT ;  /* 0xfffffffb16167812 */ /* 0x000fe200078ec0ff */
[----:B------:R-:W-:-:S03]  /*10f4c0*/  ULDC UR37, c[0x0][0x228] ;  /* 0x00008a0000257ab9 */ /* 0x000fc60000000800 */
[----:B------:R-:W-:Y:S02]  /*10f4d0*/  @P2 LOP3.LUT R22, R22, 0x4, RZ, 0xfc, !PT ;  /* 0x0000000416162812 */ /* 0x000fe400078efcff */
[----:B------:R-:W-:-:S03]  /*10f4e0*/  ISETP.LT.AND P2, PT, R8, UR39, !P0 ;  /* 0x0000002708007c0c */ /* 0x000fc6000c741270 */
[----:B------:R-:W-:Y:S01]  /*10f4f0*/  @P3 LOP3.LUT R21, R21, 0x80000000, RZ, 0xfc, !PT ;  /* 0x8000000015153812 */ /* 0x000fe200078efcff */
[----:B0-----:R-:W-:Y:S01]  /*10f500*/  VIADD R6, R6, UR4 ;  /* 0x0000000406067c36 */ /* 0x001fe20008000000 */
[----:B------:R-:W-:Y:S01]  /*10f510*/  LOP3.LUT R22, R22, 0xfffffffd, RZ, 0xc0, !PT ;  /* 0xfffffffd16167812 */ /* 0x000fe200078ec0ff */
[----:B------:R-:W-:Y:S01]  /*10f520*/  ULDC UR4, c[0x0][0x248] ;  /* 0x0000920000047ab9 */ /* 0x000fe20000000800 */
[----:B------:R-:W-:Y:S01]  /*10f530*/  LOP3.LUT R21, R21, 0xbfffffff, RZ, 0xc0, !PT ;  /* 0xbfffffff15157812 */ /* 0x000fe200078ec0ff */
[----:B------:R-:W-:Y:S01]  /*10f540*/  ULDC UR39, c[0x0][0x228] ;  /* 0x00008a0000277ab9 */ /* 0x000fe20000000800 */
[----:B------:R-:W-:Y:S02]  /*10f550*/  @P1 LOP3.LUT R22, R22, 0x2, RZ, 0xfc, !PT ;  /* 0x0000000216161812 */ /* 0x000fe400078efcff */
[----:B------:R-:W-:Y:S01]  /*10f560*/  ISETP.LT.AND P1, PT, R7, UR40, !P0 ;  /* 0x0000002807007c0c */ /* 0x000fe2000c721270 */
[----:B------:R0:W-:Y:S01]  /*10f570*/  STL [R1+0x10], R6 ;  /* 0x0000100601007387 */ /* 0x0001e20000100800 */
[----:B------:R-:W-:Y:S01]  /*10f580*/  @P2 LOP3.LUT R21, R21, 0x40000000, RZ, 0xfc, !PT ;  /* 0x4000000015152812 */ /* 0x000fe200078efcff */
[----:B------:R-:W-:Y:S01]  /*10f590*/  ULDC UR40, c[0x0][0x228] ;  /* 0x00008a0000287ab9 */ /* 0x000fe20000000800 */
[----:B------:R-:W-:Y:S01]  /*10f5a0*/  ISETP.LT.AND P0, PT, R5, UR41, !P0 ;  /* 0x0000002905007c0c */ /* 0x000fe2000c701270 */
[----:B------:R-:W-:Y:S01]  /*10f5b0*/  ULDC UR41, c[0x0][0x228] ;  /* 0x00008a0000297ab9 */ /* 0x000fe20000000800 */
[----:B------:R-:W-:-:S07]  /*10f5c0*/  LOP3.LUT R21, R21, 0xdfffffff, RZ, 0xc0, !PT ;  /* 0xdfffffff15157812 */ /* 0x000fce00078ec0ff */
        /* <DEDUP_REMOVED lines=8> */
[----:B0-----:R-:W-:Y:S01]  /*10f650*/  VIADD R6, R6, UR4 ;  /* 0x0000000406067c36 */ /* 0x001fe20008000000 */
[----:B------:R-:W-:Y:S01]  /*10f660*/  ISETP.LT.AND P2, PT, R0, UR61, !P0 ;  /* 0x0000003d00007c0c */ /* 0x000fe2000c741270 */
[----:B------:R-:W-:Y:S01]  /*10f670*/  ULDC.64 UR4, c[0x0][0x228] ;  /* 0x00008a0000047ab9 */ /* 0x000fe20000000a00 */
[----:B------:R-:W-:Y:S01]  /*10f680*/  ULDC UR61, c[0x0][0x228] ;  /* 0x00008a00003d7ab9 */ /* 0x000fe20000000800 */
[----:B------:R-:W-:-:S04]  /*10f690*/  ULDC UR6, c[0x0][0x248] ;  /* 0x0000920000067ab9 */ /* 0x000fc80000000800 */
        /* <DEDUP_REMOVED lines=14> */
[----:B0-----:R-:W-:Y:S01]  /*10f780*/  VIADD R6, R6, UR6 ;  /* 0x0000000606067c36 */ /* 0x001fe20008000000 */
[----:B------:R-:W-:Y:S01]  /*10f790*/  LOP3.LUT R21, R21, 0xff7fffff, RZ, 0xc0, !PT ;  /* 0xff7fffff15157812 */ /* 0x000fe200078ec0ff */
[----:B------:R-:W-:-:S03]  /*10f7a0*/  ULDC UR32, c[0x0][0x228] ;  /* 0x00008a0000207ab9 */ /* 0x000fc60000000800 */
        /* <DEDUP_REMOVED lines=20> */
[----:B------:R-:W-:-:S05]  /*10f8f0*/  LOP3.LUT R19, R19, 0x7fffffff, RZ, 0xc0, !PT ;  /* 0x7fffffff13137812 */ /* 0x000fca00078ec0ff */
[----:B------:R-:W-:Y:S01]  /*10f900*/  @P1 LOP3.LUT R21, R21, 0x10000, RZ, 0xfc, !PT ;  /* 0x0001000015151812 */ /* 0x000fe200078efcff */
[----:B------:R-:W-:-:S03]  /*10f910*/  ULDC UR61, c[0x0][0x228] ;  /* 0x00008a00003d7ab9 */ /* 0x000fc60000000800 */
        /* <DEDUP_REMOVED lines=18> */
[----:B----4-:R-:W-:Y:S01]  /*10fa40*/  LOP3.LUT R18, R18, 0x7fffffff, RZ, 0xc0, !PT ;  /* 0x7fffffff12127812 */ /* 0x010fe200078ec0ff */
[----:B------:R-:W-:Y:S01]  /*10fa50*/  ULDC UR56, c[0x0][0x228] ;  /* 0x00008a0000387ab9 */ /* 0x000fe20000000800 */
[----:B------:R-:W-:-:S04]  /*10fa60*/  LOP3.LUT R21, R21, 0xffffbfff, RZ, 0xc0, !PT ;  /* 0xffffbfff15157812 */ /* 0x000fc800078ec0ff */
[----:B------:R-:W-:Y:S02]  /*10fa70*/  @P2 LOP3.LUT R21, R21, 0x4000, RZ, 0xfc, !PT ;  /* 0x0000400015152812 */ /* 0x000fe400078efcff */
[----:B------:R-:W-:Y:S01]  /*10fa80*/  ISETP.LT.AND P0, PT, R5, UR55, !P0 ;  /* 0x0000003705007c0c */ /* 0x000fe2000c701270 */
[----:B0-----:R-:W-:Y:S01]  /*10fa90*/  VIADD R6, R6, UR4 ;  /* 0x0000000406067c36 */ /* 0x001fe20008000000 */
[----:B------:R-:W-:Y:S01]  /*10faa0*/  LOP3.LUT R21, R21, 0xffffdfff, RZ, 0xc0, !PT ;  /* 0xffffdfff15157812 */ /* 0x000fe200078ec0ff */
[----:B------:R-:W-:Y:S01]  /*10fab0*/  ULDC UR4, c[0x0][0x248] ;  /* 0x0000920000047ab9 */ /* 0x000fe20000000800 */
[----:B------:R-:W-:Y:S02]  /*10fac0*/  ULDC UR55, c[0x0][0x228] ;  /* 0x00008a0000377ab9 */ /* 0x000fe40000000800 */
        /* <DEDUP_REMOVED lines=48> */
[----:B------:R0:W-:Y:S01]  /*10fdd0*/  STL [R1+0x40], R6 ;  /* 0x0000400601007387 */ /* 0x0001e20000100800 */
[----:B------:R-:W-:Y:S01]  /*10fde0*/  ISETP.LT.AND P2, PT, R0, UR59, !P0 ;  /* 0x0000003b00007c0c */ /* 0x000fe2000c741270 */
[----:B------:R-:W-:Y:S01]  /*10fdf0*/  ULDC UR58, c[0x0][0x228] ;  /* 0x00008a00003a7ab9 */ /* 0x000fe20000000800 */
[----:B------:R-:W-:Y:S01]  /*10fe00*/  ULDC UR59, c[0x0][0x228] ;  /* 0x00008a00003b7ab9 */ /* 0x000fe20000000800 */
[----:B------:R-:W-:-:S04]  /*10fe10*/  ULDC UR6, c[0x0][0x248] ;  /* 0x0000920000067ab9 */ /* 0x000fc80000000800 */
[----:B------:R-:W-:-:S04]  /*10fe20*/  @P1 LOP3.LUT R21, R21, 0x1, RZ, 0xfc, !PT ;  /* 0x0000000115151812 */ /* 0x000fc800078efcff */
[----:B------:R-:W-:-:S04]  /*10fe30*/  LOP3.LUT R21, R21, 0xfffffff7, RZ, 0xc0, !PT ;  /* 0xfffffff715157812 */ /* 0x000fc800078ec0ff */
[----:B------:R-:W-:Y:S02]  /*10fe40*/  @P3 LOP3.LUT R21, R21, 0x8, RZ, 0xfc, !PT ;  /* 0x0000000815153812 */ /* 0x000fe400078efcff */
[----:B------:R-:W-:Y:S01]  /*10fe50*/  ISETP.LT.AND P3, PT, R11, UR19, !P0 ;  /* 0x000000130b007c0c */ /* 0x000fe2000c761270 */
[----:B0-----:R-:W-:Y:S01]  /*10fe60*/  VIADD R6, R6, UR4 ;  /* 0x0000000406067c36 */ /* 0x001fe20008000000 */
[----:B------:R-:W-:Y:S01]  /*10fe70*/  ISETP.LT.AND P1, PT, R3, UR18, !P0 ;  /* 0x0000001203007c0c */ /* 0x000fe2000c721270 */
[----:B------:R-:W-:Y:S01]  /*10fe80*/  ULDC.64 UR4, c[0x0][0x228] ;  /* 0x00008a0000047ab9 */ /* 0x000fe20000000a00 */
[----:B------:R-:W-:Y:S01]  /*10fe90*/  LOP3.LUT R21, R21, 0xfffffffb, RZ, 0xc0, !PT ;  /* 0xfffffffb15157812 */ /* 0x000fe200078ec0ff */
[----:B------:R-:W-:Y:S01]  /*10fea0*/  ULDC UR18, c[0x0][0x228] ;  /* 0x00008a0000127ab9 */ /* 0x000fe20000000800 */
[----:B------:R-:W-:Y:S02]  /*10feb0*/  ULDC UR19, c[0x0][0x228] ;  /* 0x00008a0000137ab9 */ /* 0x000fe40000000800 */
[----:B------:R-:W-:-:S02]  /*10fec0*/  @P2 LOP3.LUT R21, R21, 0x4, RZ, 0xfc, !PT ;  /* 0x0000000415152812 */ /* 0x000fc400078efcff */
[----:B------:R-:W-:-:S03]  /*10fed0*/  ISETP.LT.AND P2, PT, R8, UR47, !P0 ;  /* 0x0000002f08007c0c */ /* 0x000fc6000c741270 */
[----:B------:R-:W-:Y:S01]  /*10fee0*/  @P3 LOP3.LUT R20, R20, 0x80000000, RZ, 0xfc, !PT ;  /* 0x8000000014143812 */ /* 0x000fe200078efcff */
[----:B------:R0:W-:Y:S01]  /*10fef0*/  STL [R1+0x44], R6 ;  /* 0x0000440601007387 */ /* 0x0001e20000100800 */
[----:B------:R-:W-:Y:S01]  /*10ff00*/  LOP3.LUT R21, R21, 0xfffffffd, RZ, 0xc0, !PT ;  /* 0xfffffffd15157812 */ /* 0x000fe200078ec0ff */
[----:B------:R-:W-:Y:S01]  /*10ff10*/  ULDC UR47, c[0x0][0x228] ;  /* 0x00008a00002f7ab9 */ /* 0x000fe20000000800 */
[----:B------:R-:W-:Y:S02]  /*10ff20*/  LOP3.LUT R20, R20, 0xbfffffff, RZ, 0xc0, !PT ;  /* 0xbfffffff14147812 */ /* 0x000fe400078ec0ff */
[----:B------:R-:W-:Y:S02]  /*10ff30*/  @P1 LOP3.LUT R21, R21, 0x2, RZ, 0xfc, !PT ;  /* 0x0000000215151812 */ /* 0x000fe400078efcff */
[----:B------:R-:W-:Y:S01]  /*10ff40*/  ISETP.LT.AND P1, PT, R7, UR48, !P0 ;  /* 0x0000003007007c0c */ /* 0x000fe2000c721270 */
[----:B------:R-:W-:Y:S01]  /*10ff50*/  ULDC UR48, c[0x0][0x228] ;  /* 0x00008a0000307ab9 */ /* 0x000fe20000000800 */
[----:B------:R-:W-:-:S02]  /*10ff60*/  @P2 LOP3.LUT R20, R20, 0x40000000, RZ, 0xfc, !PT ;  /* 0x4000000014142812 */ /* 0x000fc400078efcff */
[----:B------:R-:W-:Y:S01]  /*10ff70*/  ISETP.LT.AND P0, PT, R5, UR49, !P0 ;  /* 0x0000003105007c0c */ /* 0x000fe2000c701270 */
[----:B0-----:R-:W-:Y:S01]  /*10ff80*/  VIADD R6, R6, UR6 ;  /* 0x0000000606067c36 */ /* 0x001fe20008000000 */
[----:B------:R-:W-:Y:S01]  /*10ff90*/  LOP3.LUT R20, R20, 0xdfffffff, RZ, 0xc0, !PT ;  /* 0xdfffffff14147812 */ /* 0x000fe200078ec0ff */
[----:B------:R-:W-:-:S06]  /*10ffa0*/  ULDC UR49, c[0x0][0x228] ;  /* 0x00008a0000317ab9 */ /* 0x000fcc0000000800 */
        /* <DEDUP_REMOVED lines=12> */
[----:B------:R0:W-:Y:S01]  /*110070*/  STL [R1+0x48], R6 ;  /* 0x0000480601007387 */ /* 0x0001e20000100800 */
[----:B------:R-:W-:-:S06]  /*110080*/  ULDC UR58, c[0x0][0x228] ;  /* 0x00008a00003a7ab9 */ /* 0x000fcc0000000800 */
        /* <DEDUP_REMOVED lines=80> */
[----:B------:R0:W-:Y:S01]  /*110590*/  STL [R1+0x5c], R6 ;  /* 0x00005c0601007387 */ /* 0x0001e20000100800 */
[----:B------:R-:W-:Y:S01]  /*1105a0*/  ULDC UR20, c[0x0][0x228] ;  /* 0x00008a0000147ab9 */ /* 0x000fe20000000800 */
[----:B------:R-:W-:-:S06]  /*1105b0*/  ULDC UR44, c[0x0][0x228] ;  /* 0x00008a00002c7ab9 */ /* 0x000fcc0000000800 */
[----:B------:R-:W-:-:S04]  /*1105c0*/  @P1 LOP3.LUT R20, R20, 0x100, RZ, 0xfc, !PT ;  /* 0x0000010014141812 */ /* 0x000fc800078efcff */
        /* <DEDUP_REMOVED lines=35> */
[----:B------:R-:W-:Y:S02]  /*110800*/  @P3 LOP3.LUT R20, R20, 0x8, RZ, 0xfc, !PT ;  /* 0x0000000814143812 */ /* 0x000fe400078efcff */
[----:B------:R-:W-:Y:S01]  /*110810*/  @P1 LOP3.LUT R19, R19, 0x80000000, RZ, 0xfc, !PT ;  /* 0x8000000013131812 */ /* 0x000fe200078efcff */
[----:B0-----:R-:W-:Y:S01]  /*110820*/  VIADD R6, R6, UR4 ;  /* 0x0000000406067c36 */ /* 0x001fe20008000000 */
[----:B------:R-:W-:Y:S01]  /*110830*/  ISETP.LT.AND P1, PT, R3, UR43, !P0 ;  /* 0x0000002b03007c0c */ /* 0x000fe2000c721270 */
[----:B------:R-:W-:Y:S01]  /*110840*/  ULDC UR4, c[0x0][0x248] ;  /* 0x0000920000047ab9 */ /* 0x000fe20000000800 */
[----:B------:R-:W-:Y:S01]  /*110850*/  LOP3.LUT R20, R20, 0xfffffffb, RZ, 0xc0, !PT ;  /* 0xfffffffb14147812 */ /* 0x000fe200078ec0ff */
[----:B------:R-:W-:Y:S01]  /*110860*/  ULDC UR43, c[0x0][0x228] ;  /* 0x00008a00002b7ab9 */ /* 0x000fe20000000800 */
[----:B---3--:R-:W-:Y:S01]  /*110870*/  LOP3.LUT R17, R17, 0x7fffffff, RZ, 0xc0, !PT ;  /* 0x7fffffff11117812 */ /* 0x008fe200078ec0ff */
[----:B------:R-:W-:Y:S01]  /*110880*/  ULDC UR45, c[0x0][0x228] ;  /* 0x00008a00002d7ab9 */ /* 0x000fe20000000800 */
[----:B------:R-:W-:-:S02]  /*110890*/  @P2 LOP3.LUT R20, R20, 0x4, RZ, 0xfc, !PT ;  /* 0x0000000414142812 */ /* 0x000fc400078efcff */
[----:B------:R-:W-:Y:S02]  /*1108a0*/  ISETP.LT.AND P2, PT, R8, UR41, !P0 ;  /* 0x0000002908007c0c */ /* 0x000fe4000c741270 */
[----:B------:R-:W-:Y:S02]  /*1108b0*/  LOP3.LUT R19, R19, 0xbfffffff, RZ, 0xc0, !PT ;  /* 0xbfffffff13137812 */ /* 0x000fe400078ec0ff */
[----:B------:R-:W-:Y:S01]  /*1108c0*/  ISETP.LT.AND P3, PT, R15, UR42, !P0 ;  /* 0x0000002a0f007c0c */ /* 0x000fe2000c761270 */
[----:B------:R0:W-:Y:S01]  /*1108d0*/  STL [R1+0x64], R6 ;  /* 0x0000640601007387 */ /* 0x0001e20000100800 */
[----:B------:R-:W-:Y:S01]  /*1108e0*/  LOP3.LUT R20, R20, 0xfffffffd, RZ, 0xc0, !PT ;  /* 0xfffffffd14147812 */ /* 0x000fe200078ec0ff */
[----:B------:R-:W-:Y:S01]  /*1108f0*/  ULDC UR41, c[0x0][0x228] ;  /* 0x00008a0000297ab9 */ /* 0x000fe20000000800 */
[----:B------:R-:W-:Y:S02]  /*110900*/  ULDC UR42, c[0x0][0x228] ;  /* 0x00008a00002a7ab9 */ /* 0x000fe40000000800 */
[----:B------:R-:W-:-:S02]  /*110910*/  @P1 LOP3.LUT R20, R20, 0x2, RZ, 0xfc, !PT ;  /* 0x0000000214141812 */ /* 0x000fc400078efcff */
[----:B------:R-:W-:Y:S01]  /*110920*/  ISETP.LT.AND P1, PT, R7, UR40, !P0 ;  /* 0x0000002807007c0c */ /* 0x000fe2000c721270 */
[----:B------:R-:W-:Y:S01]  /*110930*/  ULDC UR40, c[0x0][0x228] ;  /* 0x00008a0000287ab9 */ /* 0x000fe20000000800 */
[----:B------:R-:W-:Y:S02]  /*110940*/  @P2 LOP3.LUT R19, R19, 0x40000000, RZ, 0xfc, !PT ;  /* 0x4000000013132812 */ /* 0x000fe400078efcff */
[----:B------:R-:W-:Y:S01]  /*110950*/  ISETP.LT.AND P0, PT, R5, UR39, !P0 ;  /* 0x0000002705007c0c */ /* 0x000fe2000c701270 */
[----:B0-----:R-:W-:Y:S01]  /*110960*/  VIADD R6, R6, UR4 ;  /* 0x0000000406067c36 */ /* 0x001fe20008000000 */
[----:B------:R-:W-:Y:S01]  /*110970*/  LOP3.LUT R19, R19, 0xdfffffff, RZ, 0xc0, !PT ;  /* 0xdfffffff13137812 */ /* 0x000fe200078ec0ff */
[----:B------:R-:W-:Y:S01]  /*110980*/  ULDC UR4, c[0x0][0x248] ;  /* 0x0000920000047ab9 */ /* 0x000fe20000000800 */
[----:B------:R-:W-:Y:S01]  /*110990*/  LOP3.LUT R20, R20, 0xfffffffe, RZ, 0xc0, !PT ;  /* 0xfffffffe14147812 */ /* 0x000fe200078ec0ff */
[----:B------:R-:W-:-:S04]  /*1109a0*/  ULDC UR39, c[0x0][0x228] ;  /* 0x00008a0000277ab9 */ /* 0x000fc80000000800 */
[----:B------:R-:W-:-:S04]  /*1109b0*/  @P1 LOP3.LUT R19, R19, 0x20000000, RZ, 0xfc, !PT ;  /* 0x2000000013131812 */ /* 0x000fc800078efcff */
[----:B------:R-:W-:-:S04]  /*1109c0*/  LOP3.LUT R19, R19, 0xefffffff, RZ, 0xc0, !PT ;  /* 0xefffffff13137812 */ /* 0x000fc800078ec0ff */
[----:B------:R-:W-:Y:S02]  /*1109d0*/  @P0 LOP3.LUT R19, R19, 0x10000000, RZ, 0xfc, !PT ;  /* 0x1000000013130812 */ /* 0x000fe400078efcff */
[----:B------:R-:W-:Y:S02]  /*1109e0*/  ISETP.GE.AND P0, PT, R10, UR7, PT ;  /* 0x000000070a007c0c */ /* 0x000fe4000bf06270 */
[----:B------:R-:W-:Y:S02]  /*1109f0*/  @P3 LOP3.LUT R20, R20, 0x1, RZ, 0xfc, !PT ;  /* 0x0000000114143812 */ /* 0x000fe400078efcff */
        /* <DEDUP_REMOVED lines=41> */
[----:B0-----:R-:W-:Y:S01]  /*110c90*/  VIADD R6, R6, UR4 ;  /* 0x0000000406067c36 */ /* 0x001fe20008000000 */
[----:B------:R-:W-:Y:S01]  /*110ca0*/  ISETP.LT.AND P2, PT, R2, UR60, !P0 ;  /* 0x0000003c02007c0c */ /* 0x000fe2000c741270 */
[----:B------:R-:W-:Y:S01]  /*110cb0*/  ULDC UR60, c[0x0][0x228] ;  /* 0x00008a00003c7ab9 */ /* 0x000fe20000000800 */
[----:B------:R-:W-:Y:S01]  /*110cc0*/  ISETP.LT.AND P1, PT, R0, UR8, !P0 ;  /* 0x0000000800007c0c */ /* 0x000fe2000c721270 */
[----:B------:R-:W-:Y:S01]  /*110cd0*/  ULDC UR8, c[0x0][0x228] ;  /* 0x00008a0000087ab9 */ /* 0x000fe20000000800 */
[----:B------:R-:W-:Y:S01]  /*110ce0*/  VIADD R10, R9, 0x2a ;  /* 0x0000002a090a7836 */ /* 0x000fe20000000000 */
[----:B------:R-:W-:Y:S01]  /*110cf0*/  ULDC UR4, c[0x0][0x248] ;  /* 0x0000920000047ab9 */ /* 0x000fe20000000800 */
[----:B------:R-:W-:-:S03]  /*110d00*/  ULDC UR6, c[0x0][0x248] ;  /* 0x0000920000067ab9 */ /* 0x000fc60000000800 */
[----:B------:R-:W-:-:S04]  /*110d10*/  @P3 LOP3.LUT R19, R19, 0x8000, RZ, 0xfc, !PT ;  /* 0x0000800013133812 */ /* 0x000fc800078efcff */
[----:B------:R-:W-:-:S04]  /*110d20*/  LOP3.LUT R19, R19, 0xfff7ffff, RZ, 0xc0, !PT ;  /* 0xfff7ffff13137812 */ /* 0x000fc800078ec0ff */
[----:B------:R-:W-:-:S04]  /*110d30*/  @P2 LOP3.LUT R19, R19, 0x80000, RZ, 0xfc, !PT ;  /* 0x0008000013132812 */ /* 0x000fc800078efcff */
[----:B------:R-:W-:-:S04]  /*110d40*/  LOP3.LUT R19, R19, 0xfffbffff, RZ, 0xc0, !PT ;  /* 0xfffbffff13137812 */ /* 0x000fc800078ec0ff */
[----:B------:R-:W-:Y:S02]  /*110d50*/  @P1 LOP3.LUT R19, R19, 0x40000, RZ, 0xfc, !PT ;  /* 0x0004000013131812 */ /* 0x000fe400078efcff */
[----:B------:R-:W-:Y:S01]  /*110d60*/  ISETP.LT.AND P1, PT, R3, UR32, !P0 ;  /* 0x0000002003007c0c */ /* 0x000fe2000c721270 */
[----:B------:R0:W-:Y:S01]  /*110d70*/  STL [R1+0x70], R6 ;  /* 0x0000700601007387 */ /* 0x0001e20000100800 */
[----:B------:R-:W-:Y:S01]  /*110d80*/  ISETP.LT.AND P3, PT, R15, UR33, !P0 ;  /* 0x000000210f007c0c */ /* 0x000fe2000c761270 */
[----:B------:R-:W-:Y:S01]  /*110d90*/  ULDC UR32, c[0x0][0x228] ;  /* 0x00008a0000207ab9 */ /* 0x000fe20000000800 */
[----:B------:R-:W-:Y:S01]  /*110da0*/  LOP3.LUT R19, R19, 0xfffdffff, RZ, 0xc0, !PT ;  /* 0xfffdffff13137812 */ /* 0x000fe200078ec0ff */
[----:B------:R-:W-:Y:S01]  /*110db0*/  ULDC UR33, c[0x0][0x228] ;  /* 0x00008a0000217ab9 */ /* 0x000fe20000000800 */
[----:B------:R-:W-:Y:S01]  /*110dc0*/  ISETP.LT.AND P2, PT, R8, UR60, !P0 ;  /* 0x0000003c08007c0c */ /* 0x000fe2000c741270 */
[----:B------:R-:W-:-:S06]  /*110dd0*/  ULDC UR60, c[0x0][0x228] ;  /* 0x00008a00003c7ab9 */ /* 0x000fcc0000000800 */
[----:B------:R-:W-:-:S04]  /*110de0*/  @P1 LOP3.LUT R19, R19, 0x20000, RZ, 0xfc, !PT ;  /* 0x0002000013131812 */ /* 0x000fc800078efcff */
[----:B------:R-:W-:-:S04]  /*110df0*/  LOP3.LUT R19, R19, 0xfffeffff, RZ, 0xc0, !PT ;  /* 0xfffeffff13137812 */ /* 0x000fc800078ec0ff */
[----:B------:R-:W-:Y:S02]  /*110e00*/  @P3 LOP3.LUT R19, R19, 0x10000, RZ, 0xfc, !PT ;  /* 0x0001000013133812 */ /* 0x000fe400078efcff */
[----:B------:R-:W-:Y:S01]  /*110e10*/  ISETP.LT.AND P1, PT, R7, UR8, !P0 ;  /* 0x0000000807007c0c */ /* 0x000fe2000c721270 */
[----:B0-----:R-:W-:Y:S01]  /*110e20*/  VIADD R6, R6, UR4 ;  /* 0x0000000406067c36 */ /* 0x001fe20008000000 */
[----:B------:R-:W-:Y:S01]  /*110e30*/  LOP3.LUT R19, R19, 0xffffbfff, RZ, 0xc0, !PT ;  /* 0xffffbfff13137812 */ /* 0x000fe200078ec0ff */
[----:B------:R-:W-:Y:S01]  /*110e40*/  ULDC.64 UR4, c[0x0][0x228] ;  /* 0x00008a0000047ab9 */ /* 0x000fe20000000a00 */
[----:B------:R-:W-:Y:S02]  /*110e50*/  ULDC UR8, c[0x0][0x228] ;  /* 0x00008a0000087ab9 */ /* 0x000fe40000000800 */
        /* <DEDUP_REMOVED lines=8> */
[----:B------:R-:W-:Y:S01]  /*110ee0*/  ISETP.GE.AND P0, PT, R10, UR9, PT ;  /* 0x000000090a007c0c */ /* 0x000fe2000bf06270 */
[----:B------:R-:W-:-:S03]  /*110ef0*/  ULDC UR9, c[0x0][0x228] ;  /* 0x00008a0000097ab9 */ /* 0x000fc60000000800 */
[----:B------:R-:W-:Y:S02]  /*110f00*/  ISETP.LT.AND P1, PT, R11, UR4, !P0 ;  /* 0x000000040b007c0c */ /* 0x000fe4000c721270 */
[----:B------:R-:W-:Y:S01]  /*110f10*/  LOP3.LUT R19, R19, 0xffffff7f, RZ, 0xc0, !PT ;  /* 0xffffff7f13137812 */ /* 0x000fe200078ec0ff */
[----:B------:R-:W-:Y:S01]  /*110f20*/  VIADD R10, R9, 0x29 ;  /* 0x00000029090a7836 */ /* 0x000fe20000000000 */
[----:B------:R-:W-:Y:S01]  /*110f30*/  ISETP.LT.AND P3, PT, R2, UR10, !P0 ;  /* 0x0000000a02007c0c */ /* 0x000fe2000c761270 */
[----:B------:R-:W-:Y:S01]  /*110f40*/  ULDC UR10, c[0x0][0x228] ;  /* 0x00008a00000a7ab9 */ /* 0x000fe20000000800 */
[----:B------:R-:W-:Y:S01]  /*110f50*/  ISETP.LT.AND P2, PT, R0, UR11, !P0 ;  /* 0x0000000b00007c0c */ /* 0x000fe2000c741270 */
[----:B------:R-:W-:Y:S01]  /*110f60*/  ULDC UR11, c[0x0][0x228] ;  /* 0x00008a00000b7ab9 */ /* 0x000fe20000000800 */
[----:B0-----:R-:W-:Y:S01]  /*110f70*/  VIADD R6, R6, UR6 ;  /* 0x0000000606067c36 */ /* 0x001fe20008000000 */
[----:B------:R-:W-:Y:S01]  /*110f80*/  ULDC UR4, c[0x0][0x248] ;  /* 0x0000920000047ab9 */ /* 0x000fe20000000800 */
[----:B------:R-:W-:-:S03]  /*110f90*/  ULDC UR6, c[0x0][0x248] ;  /* 0x0000920000067ab9 */ /* 0x000fc60000000800 */
        /* <DEDUP_REMOVED lines=10> */
[----:B------:R-:W-:Y:S01]  /*111040*/  VIADD R12, R9, 0x21 ;  /* 0x00000021090c7836 */ /* 0x000fe20000000000 */
[----:B------:R-:W-:Y:S01]  /*111050*/  ISETP.LT.AND P2, PT, R8, UR10, !P0 ;  /* 0x0000000a08007c0c */ /* 0x000fe2000c741270 */
[----:B------:R-:W-:Y:S01]  /*111060*/  ULDC UR9, c[0x0][0x228] ;  /* 0x00008a0000097ab9 */ /* 0x000fe20000000800 */
        /* <DEDUP_REMOVED lines=8> */
[----:B0-----:R-:W-:Y:S01]  /*1110f0*/  VIADD R6, R6, UR4 ;  /* 0x0000000406067c36 */ /* 0x001fe20008000000 */
[----:B------:R-:W-:Y:S01]  /*111100*/  LOP3.LUT R19, R19, 0xffffffdf, RZ, 0xc0, !PT ;  /* 0xffffffdf13137812 */ /* 0x000fe200078ec0ff */
[----:B------:R-:W-:Y:S01]  /*111110*/  ULDC UR4, c[0x0][0x248] ;  /* 0x0000920000047ab9 */ /* 0x000fe20000000800 */
[----:B------:R-:W-:Y:S01]  /*111120*/  LOP3.LUT R16, R16, 0x7fffffff, RZ, 0xc0, !PT ;  /* 0x7fffffff10107812 */ /* 0x000fe200078ec0ff */
[----:B------:R-:W-:Y:S01]  /*111130*/  ULDC UR8, c[0x0][0x228] ;  /* 0x00008a0000087ab9 */ /* 0x000fe20000000800 */
[----:B------:R-:W-:-:S04]  /*111140*/  @P1 LOP3.LUT R19, R19, 0x20, RZ, 0xfc, !PT ;  /* 0x0000002013131812 */ /* 0x000fc800078efcff */
[----:B------:R-:W-:-:S04]  /*111150*/  LOP3.LUT R19, R19, 0xffffffef, RZ, 0xc0, !PT ;  /* 0xffffffef13137812 */ /* 0x000fc800078ec0ff */
[----:B------:R-:W-:Y:S02]  /*111160*/  @P0 LOP3.LUT R19, R19, 0x10, RZ, 0xfc, !PT ;  /* 0x0000001013130812 */ /* 0x000fe400078efcff */
[----:B------:R-:W-:Y:S02]  /*111170*/  ISETP.GE.AND P0, PT, R10, UR7, PT ;  /* 0x000000070a007c0c */ /* 0x000fe4000bf06270 */
[----:B------:R-:W-:Y:S01]  /*111180*/  LOP3.LUT R19, R19, 0xfffffff7, RZ, 0xc0, !PT ;  /* 0xfffffff713137812 */ /* 0x000fe200078ec0ff */
[----:B------:R-:W-:Y:S01]  /*111190*/  VIADD R10, R9, 0x28 ;  /* 0x00000028090a7836 */ /* 0x000fe20000000000 */
[----:B------:R-:W-:Y:S01]  /*1111a0*/  ISETP.LT.AND P3, PT, R2, UR18, !P0 ;  /* 0x0000001202007c0c */ /* 0x000fe2000c761270 */
[----:B------:R0:W-:Y:S01]  /*1111b0*/  STL [R1+0x7c], R6 ;  /* 0x00007c0601007387 */ /* 0x0001e20000100800 */
[----:B------:R-:W-:Y:S01]  /*1111c0*/  ISETP.LT.AND P1, PT, R11, UR10, !P0 ;  /* 0x0000000a0b007c0c */ /* 0x000fe2000c721270 */
[----:B------:R-:W-:Y:S01]  /*1111d0*/  ULDC UR7, c[0x0][0x228] ;  /* 0x00008a0000077ab9 */ /* 0x000fe20000000800 */
[----:B------:R-:W-:Y:S01]  /*1111e0*/  ISETP.LT.AND P2, PT, R0, UR52, !P0 ;  /* 0x0000003400007c0c */ /* 0x000fe2000c741270 */
[----:B------:R-:W-:Y:S01]  /*1111f0*/  ULDC UR10, c[0x0][0x228] ;  /* 0x00008a00000a7ab9 */ /* 0x000fe20000000800 */
[----:B------:R-:W-:-:S07]  /*111200*/  ULDC UR52, c[0x0][0x248] ;  /* 0x0000920000347ab9 */ /* 0x000fce0000000800 */
[----:B------:R-:W-:Y:S02]  /*111210*/  @P3 LOP3.LUT R19, R19, 0x8, RZ, 0xfc, !PT ;  /* 0x0000000813133812 */ /* 0x000fe400078efcff */
[----:B------:R-:W-:Y:S02]  /*111220*/  @P1 LOP3.LUT R18, R18, 0x80000000, RZ, 0xfc, !PT ;  /* 0x8000000012121812 */ /* 0x000fe400078efcff */
[----:B------:R-:W-:Y:S01]  /*111230*/  ISETP.LT.AND P1, PT, R3, UR55, !P0 ;  /* 0x0000003703007c0c */ /* 0x000fe2000c721270 */
[----:B0-----:R-:W-:Y:S01]  /*111240*/  VIADD R6, R6, UR4 ;  /* 0x0000000406067c36 */ /* 0x001fe20008000000 */
[----:B------:R-:W-:Y:S01]  /*111250*/  LOP3.LUT R19, R19, 0xfffffffb, RZ, 0xc0, !PT ;  /* 0xfffffffb13137812 */ /* 0x000fe200078ec0ff */
[----:B------:R-:W-:Y:S01]  /*111260*/  ULDC UR4, c[0x0][0x248] ;  /* 0x0000920000047ab9 */ /* 0x000fe20000000800 */
[----:B------:R-:W-:Y:S01]  /*111270*/  LOP3.LUT R18, R18, 0xbfffffff, RZ, 0xc0, !PT ;  /* 0xbfffffff12127812 */ /* 0x000fe200078ec0ff */
[----:B------:R-:W-:Y:S01]  /*111280*/  ULDC UR55, c[0x0][0x228] ;  /* 0x00008a0000377ab9 */ /* 0x000fe20000000800 */
[----:B------:R-:W-:-:S02]  /*111290*/  @P2 LOP3.LUT R19, R19, 0x4, RZ, 0xfc, !PT ;  /* 0x0000000413132812 */ /* 0x000fc400078efcff */
[----:B------:R-:W-:Y:S02]  /*1112a0*/  ISETP.LT.AND P2, PT, R8, UR54, !P0 ;  /* 0x0000003608007c0c */ /* 0x000fe4000c741270 */
[----:B------:R-:W-:Y:S01]  /*1112b0*/  ISETP.LT.AND P3, PT, R15, UR51, !P0 ;  /* 0x000000330f007c0c */ /* 0x000fe2000c761270 */
[----:B------:R0:W-:Y:S01]  /*1112c0*/  STL [R1+0x80], R6 ;  /* 0x0000800601007387 */ /* 0x0001e20000100800 */
[----:B------:R-:W-:Y:S01]  /*1112d0*/  LOP3.LUT R19, R19, 0xfffffffd, RZ, 0xc0, !PT ;  /* 0xfffffffd13137812 */ /* 0x000fe200078ec0ff */
[----:B------:R-:W-:Y:S01]  /*1112e0*/  ULDC UR51, c[0x0][0x248] ;  /* 0x0000920000337ab9 */ /* 0x000fe20000000800 */
[----:B------:R-:W-:Y:S02]  /*1112f0*/  ULDC UR54, c[0x0][0x228] ;  /* 0x00008a0000367ab9 */ /* 0x000fe40000000800 */
[----:B------:R-:W-:Y:S02]  /*111300*/  @P1 LOP3.LUT R19, R19, 0x2, RZ, 0xfc, !PT ;  /* 0x0000000213131812 */ /* 0x000fe400078efcff */
[----:B------:R-:W-:Y:S01]  /*111310*/  ISETP.LT.AND P1, PT, R7, UR19, !P0 ;  /* 0x0000001307007c0c */ /* 0x000fe2000c721270 */
[----:B------:R-:W-:-:S02]  /*111320*/  ULDC.64 UR18, c[0x0][0x228] ;  /* 0x00008a0000127ab9 */ /* 0x000fc40000000a00 */
[----:B------:R-:W-:Y:S02]  /*111330*/  @P2 LOP3.LUT R18, R18, 0x40000000, RZ, 0xfc, !PT ;  /* 0x4000000012122812 */ /* 0x000fe400078efcff */
[----:B------:R-:W-:Y:S01]  /*111340*/  ISETP.LT.AND P0, PT, R5, UR53, !P0 ;  /* 0x0000003505007c0c */ /* 0x000fe2000c701270 */
[----:B0-----:R-:W-:Y:S01]  /*111350*/  VIADD R6, R6, UR4 ;  /* 0x0000000406067c36 */ /* 0x001fe20008000000 */
[----:B------:R-:W-:Y:S01]  /*111360*/  LOP3.LUT R18, R18, 0xdfffffff, RZ, 0xc0, !PT ;  /* 0xdfffffff12127812 */ /* 0x000fe200078ec0ff */
[----:B------:R-:W-:Y:S01]  /*111370*/  ULDC UR4, c[0x0][0x228] ;  /* 0x00008a0000047ab9 */ /* 0x000fe20000000800 */
[----:B------:R-:W-:Y:S01]  /*111380*/  LOP3.LUT R19, R19, 0xfffffffe, RZ, 0xc0, !PT ;  /* 0xfffffffe13137812 */ /* 0x000fe200078ec0ff */
[----:B------:R-:W-:-:S03]  /*111390*/  ULDC UR53, c[0x0][0x228] ;  /* 0x00008a0000357ab9 */ /* 0x000fc60000000800 */
        /* <DEDUP_REMOVED lines=8> */
[----:B------:R0:W-:Y:S01]  /*111420*/  STL [R1+0x84], R6 ;  /* 0x0000840601007387 */ /* 0x0001e20000100800 */
[----:B------:R-:W-:Y:S01]  /*111430*/  ISETP.LT.AND P3, PT, R2, UR22, !P0 ;  /* 0x0000001602007c0c */ /* 0x000fe2000c761270 */
[----:B------:R-:W-:Y:S01]  /*111440*/  ULDC UR18, c[0x0][0x248] ;  /* 0x0000920000127ab9 */ /* 0x000fe20000000800 */
[----:B------:R-:W-:Y:S01]  /*111450*/  ISETP.LT.AND P2, PT, R0, UR23, !P0 ;  /* 0x0000001700007c0c */ /* 0x000fe2000c741270 */
[----:B------:R-:W-:Y:S01]  /*111460*/  ULDC.64 UR22, c[0x0][0x228] ;  /* 0x00008a0000167ab9 */ /* 0x000fe20000000a00 */
[----:B------:R-:W-:-:S07]  /*111470*/  ULDC UR5, c[0x0][0x228] ;  /* 0x00008a0000057ab9 */ /* 0x000fce0000000800 */
[----:B------:R-:W-:-:S04]  /*111480*/  @P1 LOP3.LUT R18, R18, 0x800000, RZ, 0xfc, !PT ;  /* 0x0080000012121812 */ /* 0x000fc800078efcff */
[----:B------:R-:W-:-:S04]  /*111490*/  LOP3.LUT R18, R18, 0xf7ffffff, RZ, 0xc0, !PT ;  /* 0xf7ffffff12127812 */ /* 0x000fc800078ec0ff */
[----:B------:R-:W-:Y:S02]  /*1114a0*/  @P3 LOP3.LUT R18, R18, 0x8000000, RZ, 0xfc, !PT ;  /* 0x0800000012123812 */ /* 0x000fe400078efcff */
[----:B------:R-:W-:Y:S02]  /*1114b0*/  ISETP.LT.AND P1, PT, R3, UR31, !P0 ;  /* 0x0000001f03007c0c */ /* 0x000fe4000c721270 */
        /* <DEDUP_REMOVED lines=30> */
[----:B0-----:R-:W-:Y:S01]  /*1116a0*/  VIADD R6, R6, UR18 ;  /* 0x0000001206067c36 */ /* 0x001fe20008000000 */
[----:B------:R-:W-:Y:S01]  /*1116b0*/  ISETP.LT.AND P3, PT, R2, UR12, !P0 ;  /* 0x0000000c02007c0c */ /* 0x000fe2000c761270 */
[----:B------:R-:W-:Y:S01]  /*1116c0*/  ULDC UR22, c[0x0][0x248] ;  /* 0x0000920000167ab9 */ /* 0x000fe20000000800 */
[----:B------:R-:W-:Y:S01]  /*1116d0*/  ISETP.LT.AND P2, PT, R0, UR13, !P0 ;  /* 0x0000000d00007c0c */ /* 0x000fe2000c741270 */
[----:B------:R-:W-:Y:S01]  /*1116e0*/  ULDC UR13, c[0x0][0x248] ;  /* 0x00009200000d7ab9 */ /* 0x000fe20000000800 */
[----:B------:R-:W-:-:S07]  /*1116f0*/  ULDC UR11, c[0x0][0x228] ;  /* 0x00008a00000b7ab9 */ /* 0x000fce0000000800 */
[----:B------:R-:W-:Y:S01]  /*111700*/  @P1 LOP3.LUT R18, R18, 0x8000, RZ, 0xfc, !PT ;  /* 0x0000800012121812 */ /* 0x000fe200078efcff */
[----:B------:R0:W-:Y:S01]  /*111710*/  STL [R1+0x90], R6 ;  /* 0x0000900601007387 */ /* 0x0001e20000100800 */
[----:B------:R-:W-:Y:S01]  /*111720*/  ULDC UR12, c[0x0][0x228] ;  /* 0x00008a00000c7ab9 */ /* 0x000fe20000000800 */
        /* <DEDUP_REMOVED lines=26> */
[----:B------:R-:W-:Y:S01]  /*1118d0*/  ULDC.64 UR30, c[0x0][0x228] ;  /* 0x00008a00001e7ab9 */ /* 0x000fe20000000a00 */
        /* <DEDUP_REMOVED lines=9> */
[----:B------:R-:W-:Y:S01]  /*111970*/  ISETP.LT.AND P3, PT, R2, UR20, !P0 ;  /* 0x0000001402007c0c */ /* 0x000fe2000c761270 */
[----:B------:R-:W-:Y:S01]  /*111980*/  ULDC UR20, c[0x0][0x248] ;  /* 0x0000920000147ab9 */ /* 0x000fe20000000800 */
[----:B------:R-:W-:Y:S01]  /*111990*/  ISETP.LT.AND P2, PT, R0, UR21, !P0 ;  /* 0x0000001500007c0c */ /* 0x000fe2000c741270 */
[----:B------:R-:W-:-:S08]  /*1119a0*/  ULDC UR19, c[0x0][0x228] ;  /* 0x00008a0000137ab9 */ /* 0x000fd00000000800 */
[----:B------:R-:W-:Y:S01]  /*1119b0*/  @P1 LOP3.LUT R18, R18, 0x80, RZ, 0xfc, !PT ;  /* 0x0000008012121812 */ /* 0x000fe200078efcff */
[----:B0-----:R-:W-:Y:S01]  /*1119c0*/  VIADD R6, R6, UR20 ;  /* 0x0000001406067c36 */ /* 0x001fe20008000000 */
[----:B------:R-:W-:Y:S01]  /*1119d0*/  ISETP.LT.AND P1, PT, R3, UR27, !P0 ;  /* 0x0000001b03007c0c */ /* 0x000fe2000c721270 */
[----:B------:R-:W-:Y:S01]  /*1119e0*/  ULDC UR20, c[0x0][0x228] ;  /* 0x00008a0000147ab9 */ /* 0x000fe20000000800 */
[----:B------:R-:W-:Y:S01]  /*1119f0*/  LOP3.LUT R18, R18, 0xfffff7ff, RZ, 0xc0, !PT ;  /* 0xfffff7ff12127812 */ /* 0x000fe200078ec0ff */
[----:B------:R-:W-:Y:S01]  /*111a00*/  ULDC UR21, c[0x0][0x228] ;  /* 0x00008a0000157ab9 */ /* 0x000fe20000000800 */
[----:B------:R0:W-:Y:S01]  /*111a10*/  STL [R1+0x9c], R6 ;  /* 0x00009c0601007387 */ /* 0x0001e20000100800 */
[----:B------:R-:W-:Y:S01]  /*111a20*/  ULDC UR27, c[0x0][0x228] ;  /* 0x00008a00001b7ab9 */ /* 0x000fe20000000800 */
        /* <DEDUP_REMOVED lines=8> */
[----:B------:R-:W-:Y:S02]  /*111ab0*/  ISETP.LT.AND P2, PT, R8, UR34, !P0 ;  /* 0x0000002208007c0c */ /* 0x000fe4000c741270 */
[----:B------:R-:W-:-:S04]  /*111ac0*/  LOP3.LUT R18, R18, 0xfffffeff, RZ, 0xc0, !PT ;  /* 0xfffffeff12127812 */ /* 0x000fc800078ec0ff */
[----:B------:R-:W-:Y:S02]  /*111ad0*/  @P3 LOP3.LUT R18, R18, 0x100, RZ, 0xfc, !PT ;  /* 0x0000010012123812 */ /* 0x000fe400078efcff */
[----:B------:R-:W-:Y:S01]  /*111ae0*/  ISETP.LT.AND P1, PT, R7, UR35, !P0 ;  /* 0x0000002307007c0c */ /* 0x000fe2000c721270 */
[----:B------:R-:W-:Y:S01]  /*111af0*/  ULDC.64 UR34, c[0x0][0x228] ;  /* 0x00008a0000227ab9 */ /* 0x000fe20000000a00 */
        /* <DEDUP_REMOVED lines=16> */
[----:B------:R-:W-:-:S09]  /*111c00*/  ISETP.LT.AND P2, PT, R0, UR58, !P0 ;  /* 0x0000003a00007c0c */ /* 0x000fd2000c741270 */
[----:B------:R-:W-:Y:S01]  /*111c10*/  @P3 LOP3.LUT R18, R18, 0x8, RZ, 0xfc, !PT ;  /* 0x0000000812123812 */ /* 0x000fe200078efcff */
[----:B0-----:R-:W-:Y:S01]  /*111c20*/  VIADD R6, R6, UR23 ;  /* 0x0000001706067c36 */ /* 0x001fe20008000000 */
[----:B------:R-:W-:Y:S01]  /*111c30*/  @P1 LOP3.LUT R17, R17, 0x80000000, RZ, 0xfc, !PT ;  /* 0x8000000011111812 */ /* 0x000fe200078efcff */
[----:B------:R-:W-:Y:S01]  /*111c40*/  ULDC.64 UR22, c[0x0][0x228] ;  /* 0x00008a0000167ab9 */ /* 0x000fe20000000a00 */
[----:B------:R-:W-:Y:S01]  /*111c50*/  ISETP.LT.AND P1, PT, R3, UR57, !P0 ;  /* 0x0000003903007c0c */ /* 0x000fe2000c721270 */
[----:B------:R-:W-:Y:S01]  /*111c60*/  ULDC UR58, c[0x0][0x228] ;  /* 0x00008a00003a7ab9 */ /* 0x000fe20000000800 */
[----:B------:R-:W-:Y:S01]  /*111c70*/  LOP3.LUT R18, R18, 0xfffffffb, RZ, 0xc0, !PT ;  /* 0xfffffffb12127812 */ /* 0x000fe200078ec0ff */
[----:B------:R-:W-:Y:S01]  /*111c80*/  ULDC UR34, c[0x0][0x248] ;  /* 0x0000920000227ab9 */ /* 0x000fe20000000800 */
[----:B------:R-:W-:Y:S02]  /*111c90*/  LOP3.LUT R17, R17, 0xbfffffff, RZ, 0xc0, !PT ;  /* 0xbfffffff11117812 */ /* 0x000fe400078ec0ff */
[----:B------:R-:W-:Y:S01]  /*111ca0*/  ISETP.LT.AND P3, PT, R15, UR56, !P0 ;  /* 0x000000380f007c0c */ /* 0x000fe2000c761270 */
[----:B------:R0:W-:Y:S01]  /*111cb0*/  STL [R1+0xa4], R6 ;  /* 0x0000a40601007387 */ /* 0x0001e20000100800 */
[----:B------:R-:W-:Y:S01]  /*111cc0*/  @P2 LOP3.LUT R18, R18, 0x4, RZ, 0xfc, !PT ;  /* 0x0000000412122812 */ /* 0x000fe200078efcff */
[----:B------:R-:W-:Y:S01]  /*111cd0*/  ULDC UR57, c[0x0][0x248] ;  /* 0x0000920000397ab9 */ /* 0x000fe20000000800 */
[----:B------:R-:W-:Y:S01]  /*111ce0*/  ISETP.LT.AND P2, PT, R8, UR43, !P0 ;  /* 0x0000002b08007c0c */ /* 0x000fe2000c741270 */
[----:B------:R-:W-:Y:S01]  /*111cf0*/  ULDC UR43, c[0x0][0x248] ;  /* 0x00009200002b7ab9 */ /* 0x000fe20000000800 */
[----:B------:R-:W-:Y:S01]  /*111d00*/  LOP3.LUT R18, R18, 0xfffffffd, RZ, 0xc0, !PT ;  /* 0xfffffffd12127812 */ /* 0x000fe200078ec0ff */
[----:B------:R-:W-:-:S03]  /*111d10*/  ULDC UR56, c[0x0][0x228] ;  /* 0x00008a0000387ab9 */ /* 0x000fc60000000800 */
[----:B------:R-:W-:Y:S02]  /*111d20*/  @P1 LOP3.LUT R18, R18, 0x2, RZ, 0xfc, !PT ;  /* 0x0000000212121812 */ /* 0x000fe400078efcff */
[----:B------:R-:W-:Y:S01]  /*111d30*/  ISETP.LT.AND P1, PT, R7, UR45, !P0 ;  /* 0x0000002d07007c0c */ /* 0x000fe2000c721270 */
[----:B0-----:R-:W-:Y:S01]  /*111d40*/  VIADD R6, R6, UR49 ;  /* 0x0000003106067c36 */ /* 0x001fe20008000000 */
[----:B------:R-:W-:Y:S01]  /*111d50*/  ISETP.LT.AND P0, PT, R5, UR46, !P0 ;  /* 0x0000002e05007c0c */ /* 0x000fe2000c701270 */
[----:B------:R-:W-:Y:S02]  /*111d60*/  ULDC UR46, c[0x0][0x248] ;  /* 0x00009200002e7ab9 */ /* 0x000fe40000000800 */
[----:B------:R-:W-:Y:S01]  /*111d70*/  @P2 LOP3.LUT R17, R17, 0x40000000, RZ, 0xfc, !PT ;  /* 0x4000000011112812 */ /* 0x000fe200078efcff */
[----:B------:R-:W-:Y:S01]  /*111d80*/  ULDC UR45, c[0x0][0x248] ;  /* 0x00009200002d7ab9 */ /* 0x000fe20000000800 */
[----:B------:R-:W-:Y:S01]  /*111d90*/  LOP3.LUT R18, R18, 0xfffffffe, RZ, 0xc0, !PT ;  /* 0xfffffffe12127812 */ /* 0x000fe200078ec0ff */
[----:B------:R-:W-:Y:S01]  /*111da0*/  ULDC UR49, c[0x0][0x248] ;  /* 0x0000920000317ab9 */ /* 0x000fe20000000800 */
[----:B------:R-:W-:-:S04]  /*111db0*/  LOP3.LUT R17, R17, 0xdfffffff, RZ, 0xc0, !PT ;  /* 0xdfffffff11117812 */ /* 0x000fc800078ec0ff */
[----:B------:R-:W-:-:S04]  /*111dc0*/  @P1 LOP3.LUT R17, R17, 0x20000000, RZ, 0xfc, !PT ;  /* 0x2000000011111812 */ /* 0x000fc800078efcff */
[----:B------:R-:W-:-:S04]  /*111dd0*/  LOP3.LUT R17, R17, 0xefffffff, RZ, 0xc0, !PT ;  /* 0xefffffff11117812 */ /* 0x000fc800078ec0ff */
[----:B------:R-:W-:Y:S02]  /*111de0*/  @P0 LOP3.LUT R17, R17, 0x10000000, RZ, 0xfc, !PT ;  /* 0x1000000011110812 */ /* 0x000fe400078efcff */
[----:B------:R-:W-:-:S04]  /*111df0*/  ISETP.GE.AND P0, PT, R10, UR31, PT ;  /* 0x0000001f0a007c0c */ /* 0x000fc8000bf06270 */
[----:B------:R-:W-:Y:S02]  /*111e00*/  ISETP.LT.AND P1, PT, R11, UR22, !P0 ;  /* 0x000000160b007c0c */ /* 0x000fe4000c721270 */
[----:B------:R-:W-:Y:S02]  /*111e10*/  @P3 LOP3.LUT R18, R18, 0x1, RZ, 0xfc, !PT ;  /* 0x0000000112123812 */ /* 0x000fe400078efcff */
[----:B------:R-:W-:Y:S01]  /*111e20*/  LOP3.LUT R17, R17, 0xff7fffff, RZ, 0xc0, !PT ;  /* 0xff7fffff11117812 */ /* 0x000fe200078ec0ff */
[----:B------:R-:W-:Y:S01]  /*111e30*/  VIADD R10, R9, 0x23 ;  /* 0x00000023090a7836 */ /* 0x000fe20000000000 */
[----:B------:R-:W-:Y:S01]  /*111e40*/  ISETP.LT.AND P3, PT, R2, UR36, !P0 ;  /* 0x0000002402007c0c */ /* 0x000fe2000c761270 */
[----:B------:R0:W-:Y:S01]  /*111e50*/  STL [R1+0xa8], R6 ;  /* 0x0000a80601007387 */ /* 0x0001e20000100800 */
[----:B------:R-:W-:Y:S01]  /*111e60*/  ISETP.LT.AND P2, PT, R0, UR37, !P0 ;  /* 0x0000002500007c0c */ /* 0x000fe2000c741270 */
[----:B------:R-:W-:Y:S01]  /*111e70*/  ULDC UR22, c[0x0][0x228] ;  /* 0x00008a0000167ab9 */ /* 0x000fe20000000800 */
[----:B------:R-:W-:-:S03]  /*111e80*/  ULDC.64 UR36, c[0x0][0x228] ;  /* 0x00008a0000247ab9 */ /* 0x000fc60000000a00 */
        /* <DEDUP_REMOVED lines=9> */
[----:B------:R-:W-:Y:S01]  /*111f20*/  ULDC.64 UR30, c[0x0][0x228] ;  /* 0x00008a00001e7ab9 */ /* 0x000fe20000000a00 */
[----:B------:R-:W-:Y:S01]  /*111f30*/  ISETP.LT.AND P2, PT, R8, UR40, !P0 ;  /* 0x0000002808007c0c */ /* 0x000fe2000c741270 */
[----:B------:R-:W-:Y:S01]  /*111f40*/  ULDC.64 UR38, c[0x0][0x228] ;  /* 0x00008a0000267ab9 */ /* 0x000fe20000000a00 */
[----:B------:R-:W-:-:S04]  /*111f50*/  @P1 LOP3.LUT R17, R17, 0x2000000, RZ, 0xfc, !PT ;  /* 0x0200000011111812 */ /* 0x000fc800078efcff */
[----:B------:R-:W-:-:S04]  /*111f60*/  LOP3.LUT R17, R17, 0xfeffffff, RZ, 0xc0, !PT ;  /* 0xfeffffff11117812 */ /* 0x000fc800078ec0ff */
[----:B------:R-:W-:Y:S02]  /*111f70*/  @P3 LOP3.LUT R17, R17, 0x1000000, RZ, 0xfc, !PT ;  /* 0x0100000011113812 */ /* 0x000fe400078efcff */
[----:B------:R-:W-:Y:S01]  /*111f80*/  ISETP.LT.AND P1, PT, R7, UR41, !P0 ;  /* 0x0000002907007c0c */ /* 0x000fe2000c721270 */
[----:B------:R0:W-:Y:S01]  /*111f90*/  STL [R1+0xac], R6 ;  /* 0x0000ac0601007387 */ /* 0x0001e20000100800 */
[----:B------:R-:W-:Y:S01]  /*111fa0*/  LOP3.LUT R17, R17, 0xffbfffff, RZ, 0xc0, !PT ;  /* 0xffbfffff11117812 */ /* 0x000fe200078ec0ff */
[----:B------:R-:W-:-:S03]  /*111fb0*/  ULDC.64 UR40, c[0x0][0x228] ;  /* 0x00008a0000287ab9 */ /* 0x000fc60000000a00 */
        /* <DEDUP_REMOVED lines=12> */
[----:B------:R-:W-:Y:S01]  /*112080*/  VIADD R10, R9, 0x22 ;  /* 0x00000022090a7836 */ /* 0x000fe20000000000 */
[----:B------:R-:W-:Y:S01]  /*112090*/  ISETP.LT.AND P2, PT, R0, UR58, !P0 ;  /* 0x0000003a00007c0c */ /* 0x000fe2000c741270 */
[----:B------:R-:W-:Y:S01]  /*1120a0*/  ULDC UR22, c[0x0][0x228] ;  /* 0x00008a0000167ab9 */ /* 0x000fe20000000800 */
[----:B------:R-:W-:Y:S01]  /*1120b0*/  ISETP.GE.AND P5, PT, R5, UR28, PT ;  /* 0x0000001c05007c0c */ /* 0x000fe2000bfa6270 */
[----:B------:R-:W-:-:S04]  /*1120c0*/  ULDC UR30, c[0x0][0x228] ;  /* 0x00008a00001e7ab9 */ /* 0x000fc80000000800 */
[----:B------:R-:W-:Y:S01]  /*1120d0*/  @P1 LOP3.LUT R17, R17, 0x8000, RZ, 0xfc, !PT ;  /* 0x0000800011111812 */ /* 0x000fe200078efcff */
[----:B------:R0:W-:Y:S01]  /*1120e0*/  STL [R1+0xb0], R6 ;  /* 0x0000b00601007387 */ /* 0x0001e20000100800 */
[----:B------:R-:W-:Y:S02]  /*1120f0*/  ULDC UR58, c[0x0][0x228] ;  /* 0x00008a00003a7ab9 */ /* 0x000fe40000000800 */
[----:B------:R-:W-:-:S04]  /*112100*/  LOP3.LUT R17, R17, 0xfff7ffff, RZ, 0xc0, !PT ;  /* 0xfff7ffff11117812 */ /* 0x000fc800078ec0ff */
[----:B------:R-:W-:Y:S02]  /*112110*/  @P3 LOP3.LUT R17, R17, 0x80000, RZ, 0xfc, !PT ;  /* 0x0008000011113812 */ /* 0x000fe400078efcff */
[----:B------:R-:W-:Y:S01]  /*112120*/  ISETP.LT.AND P1, PT, R3, UR59, !P0 ;  /* 0x0000003b03007c0c */ /* 0x000fe2000c721270 */
[----:B0-----:R-:W-:Y:S01]  /*112130*/  VIADD R6, R6, UR34 ;  /* 0x0000002206067c36 */ /* 0x001fe20008000000 */
[----:B------:R-:W-:Y:S01]  /*112140*/  LOP3.LUT R17, R17, 0xfffbffff, RZ, 0xc0, !PT ;  /* 0xfffbffff11117812 */ /* 0x000fe200078ec0ff */
[----:B------:R-:W-:Y:S01]  /*112150*/  ULDC.64 UR34, c[0x0][0x228] ;  /* 0x00008a0000227ab9 */ /* 0x000fe20000000a00 */
        /* <DEDUP_REMOVED lines=10> */
[----:B------:R-:W-:Y:S02]  /*112200*/  ISETP.LT.AND P1, PT, R7, UR32, !P0 ;  /* 0x0000002007007c0c */ /* 0x000fe4000c721270 */
[----:B------:R-:W-:-:S04]  /*112210*/  LOP3.LUT R17, R17, 0xffffbfff, RZ, 0xc0, !PT ;  /* 0xffffbfff11117812 */ /* 0x000fc800078ec0ff */
[----:B------:R-:W-:Y:S02]  /*112220*/  @P2 LOP3.LUT R17, R17, 0x4000, RZ, 0xfc, !PT ;  /* 0x0000400011112812 */ /* 0x000fe400078efcff */
[----:B------:R-:W-:Y:S01]  /*112230*/  ISETP.LT.AND P0, PT, R5, UR33, !P0 ;  /* 0x0000002105007c0c */ /* 0x000fe2000c701270 */
[----:B------:R0:W-:Y:S01]  /*112240*/  STL [R1+0xb4], R6 ;  /* 0x0000b40601007387 */ /* 0x0001e20000100800 */
[----:B------:R-:W-:Y:S01]  /*112250*/  LOP3.LUT R17, R17, 0xffffdfff, RZ, 0xc0, !PT ;  /* 0xffffdfff11117812 */ /* 0x000fe200078ec0ff */
[----:B------:R-:W-:-:S03]  /*112260*/  ULDC.64 UR32, c[0x0][0x228] ;  /* 0x00008a0000207ab9 */ /* 0x000fc60000000a00 */
[----:B------:R-:W-:-:S04]  /*112270*/  @P1 LOP3.LUT R17, R17, 0x2000, RZ, 0xfc, !PT ;  /* 0x0000200011111812 */ /* 0x000fc800078efcff */
[----:B------:R-:W-:-:S04]  /*112280*/  LOP3.LUT R17, R17, 0xffffefff, RZ, 0xc0, !PT ;  /* 0xffffefff11117812 */ /* 0x000fc800078ec0ff */
[----:B------:R-:W-:Y:S02]  /*112290*/  @P0 LOP3.LUT R17, R17, 0x1000, RZ, 0xfc, !PT ;  /* 0x0000100011110812 */ /* 0x000fe400078efcff */
[----:B------:R-:W-:-:S04]  /*1122a0*/  ISETP.GE.AND P0, PT, R10, UR23, PT ;  /* 0x000000170a007c0c */ /* 0x000fc8000bf06270 */
[----:B------:R-:W-:Y:S02]  /*1122b0*/  ISETP.LT.AND P1, PT, R11, UR34, !P0 ;  /* 0x000000220b007c0c */ /* 0x000fe4000c721270 */
[----:B------:R-:W-:Y:S01]  /*1122c0*/  ISETP.LT.AND P3, PT, R2, UR22, !P0 ;  /* 0x0000001602007c0c */ /* 0x000fe2000c761270 */
[----:B------:R-:W-:Y:S01]  /*1122d0*/  ULDC UR22, c[0x0][0x228] ;  /* 0x00008a0000167ab9 */ /* 0x000fe20000000800 */
[----:B------:R-:W-:Y:S02]  /*1122e0*/  LOP3.LUT R17, R17, 0xffffff7f, RZ, 0xc0, !PT ;  /* 0xffffff7f11117812 */ /* 0x000fe400078ec0ff */
[----:B------:R-:W-:Y:S01]  /*1122f0*/  ISETP.LT.AND P2, PT, R0, UR58, !P0 ;  /* 0x0000003a00007c0c */ /* 0x000fe2000c741270 */
        /* <DEDUP_REMOVED lines=12> */
[----:B------:R-:W-:Y:S01]  /*1123c0*/  VIADD R10, R9, 0x20 ;  /* 0x00000020090a7836 */ /* 0x000fe20000000000 */
[----:B------:R-:W-:Y:S01]  /*1123d0*/  LOP3.LUT R17, R17, 0xfffffeff, RZ, 0xc0, !PT ;  /* 0xfffffeff11117812 */ /* 0x000fe200078ec0ff */
[----:B0-----:R-:W-:Y:S01]  /*1123e0*/  VIADD R6, R6, UR43 ;  /* 0x0000002b06067c36 */ /* 0x001fe20008000000 */
[----:B------:R-:W-:Y:S01]  /*1123f0*/  ISETP.LT.AND P1, PT, R7, UR58, !P0 ;  /* 0x0000003a07007c0c */ /* 0x000fe2000c721270 */
[----:B------:R-:W-:Y:S01]  /*112400*/  ULDC UR58, c[0x0][0x228] ;  /* 0x00008a00003a7ab9 */ /* 0x000fe20000000800 */
[----:B------:R-:W-:Y:S01]  /*112410*/  @P3 LOP3.LUT R17, R17, 0x100, RZ, 0xfc, !PT ;  /* 0x0000010011113812 */ /* 0x000fe200078efcff */
[----:B------:R-:W-:Y:S01]  /*112420*/  ULDC.64 UR42, c[0x0][0x228] ;  /* 0x00008a00002a7ab9 */ /* 0x000fe20000000a00 */
[----:B------:R-:W-:-:S02]  /*112430*/  ULDC.64 UR22, c[0x0][0x228] ;  /* 0x00008a0000167ab9 */ /* 0x000fc40000000a00 */
        /* <DEDUP_REMOVED lines=9> */
[----:B------:R-:W-:Y:S01]  /*1124d0*/  ISETP.LT.AND P3, PT, R2, UR61, !P0 ;  /* 0x0000003d02007c0c */ /* 0x000fe2000c761270 */
[----:B------:R-:W-:Y:S01]  /*1124e0*/  ULDC UR61, c[0x0][0x228] ;  /* 0x00008a00003d7ab9 */ /* 0x000fe20000000800 */
[----:B------:R-:W-:Y:S02]  /*1124f0*/  ISETP.LT.AND P1, PT, R11, UR36, !P0 ;  /* 0x000000240b007c0c */ /* 0x000fe4000c721270 */
[----:B------:R-:W-:Y:S01]  /*112500*/  ISETP.LT.AND P2, PT, R0, UR58, !P0 ;  /* 0x0000003a00007c0c */ /* 0x000fe2000c741270 */
[----:B------:R-:W-:Y:S01]  /*112510*/  ULDC UR58, c[0x0][0x228] ;  /* 0x00008a00003a7ab9 */ /* 0x000fe20000000800 */
[----:B------:R-:W-:-:S07]  /*112520*/  LOP3.LUT R17, R17, 0xfffffff7, RZ, 0xc0, !PT ;  /* 0xfffffff711117812 */ /* 0x000fce00078ec0ff */
[----:B------:R-:W-:Y:S02]  /*112530*/  @P3 LOP3.LUT R17, R17, 0x8, RZ, 0xfc, !PT ;  /* 0x0000000811113812 */ /* 0x000fe400078efcff */
[----:B------:R-:W-:Y:S02]  /*112540*/  @P1 LOP3.LUT R16, R16, 0x80000000, RZ, 0xfc, !PT ;  /* 0x8000000010101812 */ /* 0x000fe400078efcff */
[----:B------:R-:W-:Y:S01]  /*112550*/  ISETP.LT.AND P1, PT, R3, UR59, !P0 ;  /* 0x0000003b03007c0c */ /* 0x000fe2000c721270 */
[----:B------:R-:W-:Y:S01]  /*112560*/  ULDC UR59, c[0x0][0x228] ;  /* 0x00008a00003b7ab9 */ /* 0x000fe20000000800 */
[----:B------:R-:W-:-:S04]  /*112570*/  LOP3.LUT R17, R17, 0xfffffffb, RZ, 0xc0, !PT ;  /* 0xfffffffb11117812 */ /* 0x000fc800078ec0ff */
[----:B------:R-:W-:-:S04]  /*112580*/  @P2 LOP3.LUT R17, R17, 0x4, RZ, 0xfc, !PT ;  /* 0x0000000411112812 */ /* 0x000fc800078efcff */
[----:B------:R-:W-:Y:S02]  /*112590*/  LOP3.LUT R17, R17, 0xfffffffd, RZ, 0xc0, !PT ;  /* 0xfffffffd11117812 */ /* 0x000fe400078ec0ff */
[----:B------:R-:W-:Y:S02]  /*1125a0*/  ISETP.LT.AND P3, PT, R8, UR61, !P0 ;  /* 0x0000003d08007c0c */ /* 0x000fe4000c761270 */
[----:B------:R-:W-:Y:S02]  /*1125b0*/  @P1 LOP3.LUT R17, R17, 0x2, RZ, 0xfc, !PT ;  /* 0x0000000211111812 */ /* 0x000fe400078efcff */
[----:B------:R-:W-:Y:S02]  /*1125c0*/  ISETP.LT.AND P1, PT, R15, UR60, !P0 ;  /* 0x0000003c0f007c0c */ /* 0x000fe4000c721270 */
[----:B------:R-:W-:Y:S02]  /*1125d0*/  ISETP.LT.AND P2, PT, R7, UR58, !P0 ;  /* 0x0000003a07007c0c */ /* 0x000fe4000c741270 */
[----:B------:R-:W-:-:S02]  /*1125e0*/  LOP3.LUT R16, R16, 0xbfffffff, RZ, 0xc0, !PT ;  /* 0xbfffffff10107812 */ /* 0x000fc400078ec0ff */
[----:B------:R-:W-:-:S03]  /*1125f0*/  LOP3.LUT R17, R17, 0xfffffffe, RZ, 0xc0, !PT ;  /* 0xfffffffe11117812 */ /* 0x000fc600078ec0ff */
[----:B------:R-:W-:-:S04]  /*112600*/  @P3 LOP3.LUT R16, R16, 0x40000000, RZ, 0xfc, !PT ;  /* 0x4000000010103812 */ /* 0x000fc800078efcff */
[----:B------:R-:W-:Y:S02]  /*112610*/  @P1 LOP3.LUT R17, R17, 0x1, RZ, 0xfc, !PT ;  /* 0x0000000111111812 */ /* 0x000fe400078efcff */
[----:B------:R-:W-:Y:S02]  /*112620*/  ISETP.LT.AND P1, PT, R5, UR59, !P0 ;  /* 0x0000003b05007c0c */ /* 0x000fe4000c721270 */
[----:B------:R-:W-:-:S04]  /*112630*/  LOP3.LUT R16, R16, 0xdfffffff, RZ, 0xc0, !PT ;  /* 0xdfffffff10107812 */ /* 0x000fc800078ec0ff */
[----:B------:R-:W-:Y:S02]  /*112640*/  @P2 LOP3.LUT R16, R16, 0x20000000, RZ, 0xfc, !PT ;  /* 0x2000000010102812 */ /* 0x000fe400078efcff */
[----:B------:R-:W-:Y:S02]  /*112650*/  ISETP.GE.AND P0, PT, R10, UR35, PT ;  /* 0x000000230a007c0c */ /* 0x000fe4000bf06270 */
[----:B------:R-:W-:-:S04]  /*112660*/  LOP3.LUT R16, R16, 0xefffffff, RZ, 0xc0, !PT ;  /* 0xefffffff10107812 */ /* 0x000fc800078ec0ff */
[----:B------:R-:W-:Y:S02]  /*112670*/  @P1 LOP3.LUT R16, R16, 0x10000000, RZ, 0xfc, !PT ;  /* 0x1000000010101812 */ /* 0x000fe400078efcff */
[----:B------:R-:W-:Y:S02]  /*112680*/  ISETP.LT.AND P1, PT, R11, UR38, !P0 ;  /* 0x000000260b007c0c */ /* 0x000fe4000c721270 */
[----:B------:R-:W-:Y:S02]  /*112690*/  ISETP.LT.AND P3, PT, R2, UR4, !P0 ;  /* 0x0000000402007c0c */ /* 0x000fe4000c761270 */
[----:B------:R-:W-:Y:S02]  /*1126a0*/  LOP3.LUT R16, R16, 0xff7fffff, RZ, 0xc0, !PT ;  /* 0xff7fffff10107812 */ /* 0x000fe400078ec0ff */
[----:B------:R-:W-:-:S07]  /*1126b0*/  ISETP.LT.AND P2, PT, R0, UR5, !P0 ;  /* 0x0000000500007c0c */ /* 0x000fce000c741270 */
[----:B------:R-:W-:-:S04]  /*1126c0*/  @P1 LOP3.LUT R16, R16, 0x800000, RZ, 0xfc, !PT ;  /* 0x0080000010101812 */ /* 0x000fc800078efcff */
[----:B------:R-:W-:-:S04]  /*1126d0*/  LOP3.LUT R16, R16, 0xf7ffffff, RZ, 0xc0, !PT ;  /* 0xf7ffffff10107812 */ /* 0x000fc800078ec0ff */
[----:B------:R-:W-:Y:S02]  /*1126e0*/  @P3 LOP3.LUT R16, R16, 0x8000000, RZ, 0xfc, !PT ;  /* 0x0800000010103812 */ /* 0x000fe400078efcff */
[----:B------:R-:W-:Y:S02]  /*1126f0*/  ISETP.LT.AND P1, PT, R3, UR6, !P0 ;  /* 0x0000000603007c0c */ /* 0x000fe4000c721270 */
        /* <DEDUP_REMOVED lines=13> */
[----:B------:R-:W-:Y:S01]  /*1127d0*/  @P1 LOP3.LUT R16, R16, 0x200000, RZ, 0xfc, !PT ;  /* 0x0020000010101812 */ /* 0x000fe200078efcff */
[----:B------:R-:W-:-:S03]  /*1127e0*/  VIADD R12, R9, 0x1f ;  /* 0x0000001f090c7836 */ /* 0x000fc60000000000 */
[----:B------:R-:W-:-:S04]  /*1127f0*/  LOP3.LUT R16, R16, 0xffefffff, RZ, 0xc0, !PT ;  /* 0xffefffff10107812 */ /* 0x000fc800078ec0ff */
[----:B------:R-:W-:Y:S02]  /*112800*/  @P0 LOP3.LUT R16, R16, 0x100000, RZ, 0xfc, !PT ;  /* 0x0010000010100812 */ /* 0x000fe400078efcff */
[----:B------:R-:W-:-:S04]  /*112810*/  ISETP.GE.AND P0, PT, R12, UR37, PT ;  /* 0x000000250c007c0c */ /* 0x000fc8000bf06270 */
        /* <DEDUP_REMOVED lines=20> */
[----:B------:R-:W-:Y:S01]  /*112960*/  LOP3.LUT R16, R16, 0xffffdfff, RZ, 0xc0, !PT ;  /* 0xffffdfff10107812 */ /* 0x000fe200078ec0ff */
[----:B------:R-:W-:-:S03]  /*112970*/  VIADD R10, R9, 0x1e ;  /* 0x0000001e090a7836 */ /* 0x000fc60000000000 */
        /* <DEDUP_REMOVED lines=20> */
[----:B------:R-:W-:Y:S01]  /*112ac0*/  ISETP.LT.AND P1, PT, R7, UR29, !P0 ;  /* 0x0000001d07007c0c */ /* 0x000fe2000c721270 */
[----:B------:R0:W-:Y:S01]  /*112ad0*/  STL [R1+0xb8], R6 ;  /* 0x0000b80601007387 */ /* 0x0001e20000100800 */
[----:B------:R-:W-:-:S04]  /*112ae0*/  LOP3.LUT R16, R16, 0xffffffef, RZ, 0xc0, !PT ;  /* 0xffffffef10107812 */ /* 0x000fc800078ec0ff */
[----:B------:R-:W-:Y:S01]  /*112af0*/  @P2 LOP3.LUT R16, R16, 0x10, RZ, 0xfc, !PT ;  /* 0x0000001010102812 */ /* 0x000fe200078efcff */
[----:B0-----:R-:W-:Y:S01]  /*112b00*/  VIADD R6, R6, UR47 ;  /* 0x0000002f06067c36 */ /* 0x001fe20008000000 */
[----:B------:R-:W-:Y:S02]  /*112b10*/  ISETP.LT.AND P0, PT, R5, UR44, !P0 ;  /* 0x0000002c05007c0c */ /* 0x000fe4000c701270 */
[----:B------:R-:W-:Y:S02]  /*112b20*/  LOP3.LUT R16, R16, 0xfffffff7, RZ, 0xc0, !PT ;  /* 0xfffffff710107812 */ /* 0x000fe400078ec0ff */
[----:B------:R0:W-:Y:S02]  /*112b30*/  STL [R1+0xbc], R6 ;  /* 0x0000bc0601007387 */ /* 0x0001e40000100800 */
[----:B------:R-:W-:Y:S01]  /*112b40*/  @P1 LOP3.LUT R16, R16, 0x8, RZ, 0xfc, !PT ;  /* 0x0000000810101812 */ /* 0x000fe200078efcff */
[----:B0-----:R-:W-:-:S03]  /*112b50*/  VIADD R6, R6, UR46 ;  /* 0x0000002e06067c36 */ /* 0x001fc60008000000 */
[----:B------:R-:W-:Y:S01]  /*112b60*/  LOP3.LUT R16, R16, 0xfffffffb, RZ, 0xc0, !PT ;  /* 0xfffffffb10107812 */ /* 0x000fe200078ec0ff */
[----:B------:R-:W-:Y:S01]  /*112b70*/  VIADD R8, R9, 0x56 ;  /* 0x0000005609087836 */ /* 0x000fe20000000000 */
[----:B------:R0:W-:Y:S01]  /*112b80*/  STL [R1+0xc0], R6 ;  /* 0x0000c00601007387 */ /* 0x0001e20000100800 */
[----:B------:R-:W-:Y:S02]  /*112b90*/  ISETP.GE.AND P2, PT, R7, UR32, PT ;  /* 0x0000002007007c0c */ /* 0x000fe4000bf46270 */
[----:B------:R-:W-:Y:S01]  /*112ba0*/  @P0 LOP3.LUT R16, R16, 0x4, RZ, 0xfc, !PT ;  /* 0x0000000410100812 */ /* 0x000fe200078efcff */
[----:B0-----:R-:W-:Y:S01]  /*112bb0*/  VIADD R6, R6, UR45 ;  /* 0x0000002d06067c36 */ /* 0x001fe20008000000 */
[----:B------:R-:W-:-:S04]  /*112bc0*/  ISETP.GE.AND P0, PT, R8, UR33, PT ;  /* 0x0000002108007c0c */ /* 0x000fc8000bf06270 */
[----:B------:R0:W-:Y:S01]  /*112bd0*/  STL [R1+0xc4], R6 ;  /* 0x0000c40601007387 */ /* 0x0001e20000100800 */
[----:B------:R-:W-:-:S03]  /*112be0*/  ISETP.LT.AND P1, PT, R7, UR26, !P0 ;  /* 0x0000001a07007c0c */ /* 0x000fc6000c721270 */
[----:B------:R-:W2:Y:S01]  /*112bf0*/  LDL.LU R12, [R1+0x50f8] ;  /* 0x0050f800010c7983 */ /* 0x000ea20000300800 */
[----:B0-----:R-:W-:Y:S01]  /*112c00*/  VIADD R6, R6, UR48 ;  /* 0x0000003006067c36 */ /* 0x001fe20008000000 */
[----:B------:R-:W-:-:S04]  /*112c10*/  LOP3.LUT R16, R16, 0xfffffffe, RZ, 0xc0, !PT ;  /* 0xfffffffe10107812 */ /* 0x000fc800078ec0ff */
[----:B------:R0:W-:Y:S01]  /*112c20*/  STL [R1+0xc8], R6 ;  /* 0x0000c80601007387 */ /* 0x0001e20000100800 */
[----:B------:R-:W-:Y:S01]  /*112c30*/  @P2 LOP3.LUT R16, R16, 0x1, RZ, 0xfc, !PT ;  /* 0x0000000110102812 */ /* 0x000fe200078efcff */
[----:B------:R-:W-:Y:S02]  /*112c40*/  VIADD R9, R9, 0x1d ;  /* 0x0000001d09097836 */ /* 0x000fe40000000000 */
[----:B------:R-:W3:Y:S01]  /*112c50*/  LDL.LU R10, [R1+0x50f4] ;  /* 0x0050f400010a7983 */ /* 0x000ee20000300800 */
[----:B0-----:R-:W-:Y:S01]  /*112c60*/  VIADD R6, R6, UR49 ;  /* 0x0000003106067c36 */ /* 0x001fe20008000000 */
[----:B------:R-:W-:-:S04]  /*112c70*/  ISETP.LT.AND P2, PT, R5, UR53, !P0 ;  /* 0x0000003505007c0c */ /* 0x000fc8000c741270 */
[----:B------:R0:W-:Y:S01]  /*112c80*/  STL [R1+0xcc], R6 ;  /* 0x0000cc0601007387 */ /* 0x0001e20000100800 */
[----:B------:R-:W-:Y:S02]  /*112c90*/  LOP3.LUT R16, R16, 0xfffffbff, RZ, 0xc0, !PT ;  /* 0xfffffbff10107812 */ /* 0x000fe400078ec0ff */
[----:B------:R-:W-:Y:S01]  /*112ca0*/  ISETP.GE.AND P4, PT, R9, UR41, PT ;  /* 0x0000002909007c0c */ /* 0x000fe2000bf86270 */
[----:B------:R-:W3:Y:S01]  /*112cb0*/  LDL.LU R11, [R1+0x50f0] ;  /* 0x0050f000010b7983 */ /* 0x000ee20000300800 */
[----:B0-----:R-:W-:Y:S01]  /*112cc0*/  VIADD R6, R6, UR50 ;  /* 0x0000003206067c36 */ /* 0x001fe20008000000 */
[----:B------:R-:W-:-:S04]  /*112cd0*/  @P1 LOP3.LUT R16, R16, 0x400, RZ, 0xfc, !PT ;  /* 0x0000040010101812 */ /* 0x000fc800078efcff */
[----:B------:R0:W-:Y:S01]  /*112ce0*/  STL [R1+0xdc], R6 ;  /* 0x0000dc0601007387 */ /* 0x0001e20000100800 */
[----:B------:R-:W-:Y:S02]  /*112cf0*/  ISETP.LT.AND P3, PT, R2, UR54, !P4 ;  /* 0x0000003602007c0c */ /* 0x000fe4000e761270 */
[----:B------:R-:W-:Y:S01]  /*112d00*/  LOP3.LUT R16, R16, 0xfffffdff, RZ, 0xc0, !PT ;  /* 0xfffffdff10107812 */ /* 0x000fe200078ec0ff */
[----:B------:R-:W4:Y:S04]  /*112d10*/  LDL.LU R8, [R1+0x50ec] ;  /* 0x0050ec0001087983 */ /* 0x000f280000300800 */
[----:B------:R-:W2:Y:S01]  /*112d20*/  LDL.LU R9, [R1+0x50e8] ;  /* 0x0050e80001097983 */ /* 0x000ea20000300800 */
[----:B0-----:R-:W-:Y:S01]  /*112d30*/  VIADD R6, R6, UR51 ;  /* 0x0000003306067c36 */ /* 0x001fe20008000000 */
[----:B------:R-:W-:-:S04]  /*112d40*/  @P2 LOP3.LUT R16, R16, 0x200, RZ, 0xfc, !PT ;  /* 0x0000020010102812 */ /* 0x000fc800078efcff */
[----:B------:R0:W-:Y:S01]  /*112d50*/  STL [R1+0x150], R6 ;  /* 0x0001500601007387 */ /* 0x0001e20000100800 */
[----:B------:R-:W-:Y:S01]  /*112d60*/  LOP3.LUT R16, R16, 0xfffffffd, RZ, 0xc0, !PT ;  /* 0xfffffffd10107812 */ /* 0x000fe200078ec0ff */
[----:B0-----:R-:W-:Y:S01]  /*112d70*/  VIADD R6, R6, UR52 ;  /* 0x0000003406067c36 */ /* 0x001fe20008000000 */
[----:B------:R-:W-:-:S04]  /*112d80*/  ISETP.LT.AND P1, PT, R0, UR55, !P4 ;  /* 0x0000003700007c0c */ /* 0x000fc8000e721270 */
[----:B------:R0:W-:Y:S01]  /*112d90*/  STL [R1+0x154], R6 ;  /* 0x0001540601007387 */ /* 0x0001e20000100800 */
[----:B------:R-:W-:Y:S02]  /*112da0*/  ISETP.LT.AND P2, PT, R3, UR56, !P4 ;  /* 0x0000003803007c0c */ /* 0x000fe4000e741270 */
[----:B------:R-:W-:Y:S02]  /*112db0*/  @P3 LOP3.LUT R16, R16, 0x2, RZ, 0xfc, !PT ;  /* 0x0000000210103812 */ /* 0x000fe400078efcff */
[----:B------:R-:W-:Y:S01]  /*112dc0*/  ISETP.LT.AND P3, PT, R15, UR30, !P4 ;  /* 0x0000001e0f007c0c */ /* 0x000fe2000e761270 */
[----:B0-----:R-:W3:Y:S04]  /*112dd0*/  LDL.LU R6, [R1+0x50e4] ;  /* 0x0050e40001067983 */ /* 0x001ee80000300800 */
[----:B------:R-:W3:Y:S04]  /*112de0*/  LDL.LU R7, [R1+0x50e0] ;  /* 0x0050e00001077983 */ /* 0x000ee80000300800 */
[----:B------:R-:W4:Y:S04]  /*112df0*/  LDL.LU R5, [R1+0x50dc] ;  /* 0x0050dc0001057983 */ /* 0x000f280000300800 */
[----:B------:R-:W4:Y:S04]  /*112e00*/  LDL.LU R2, [R1+0x50d8] ;  /* 0x0050d80001027983 */ /* 0x000f280000300800 */
[----:B------:R-:W4:Y:S04]  /*112e10*/  LDL.LU R0, [R1+0x50d4] ;  /* 0x0050d40001007983 */ /* 0x000f280000300800 */
[----:B------:R-:W4:Y:S04]  /*112e20*/  LDL.LU R3, [R1+0x50d0] ;  /* 0x0050d00001037983 */ /* 0x000f280000300800 */
[----:B------:R-:W2:Y:S04]  /*112e30*/  LDL.LU R15, [R1+0x50cc] ;  /* 0x0050cc00010f7983 */ /* 0x000ea80000300800 */
[----:B---3--:R0:W-:Y:S01]  /*112e40*/  STL.64 [R1+0x6288], R6 ;  /* 0x0062880601007387 */ /* 0x0081e20000100a00 */
[----:B--2---:R-:W-:Y:S01]  /*112e50*/  LOP3.LUT R15, R15, 0xffffffef, RZ, 0xc0, !PT ;  /* 0xffffffef0f0f7812 */ /* 0x004fe200078ec0ff */
[----:B------:R-:W1:Y:S01]  /*112e60*/  S2UR UR5, SR_CgaCtaId ;  /* 0x00000000000579c3 */ /* 0x000e620000008800 */
[----:B------:R-:W-:Y:S01]  /*112e70*/  UMOV UR4, 0x400 ;  /* 0x0000040000047882 */ /* 0x000fe20000000000 */
[----:B------:R-:W-:Y:S01]  /*112e80*/  ULDC.64 UR30, c[0x0][0x228] ;  /* 0x00008a00001e7ab9 */ /* 0x000fe20000000a00 */
[----:B------:R-:W-:Y:S01]  /*112e90*/  ULDC.64 UR32, c[0x0][0x228] ;  /* 0x00008a0000207ab9 */ /* 0x000fe20000000a00 */
[----:B------:R-:W-:Y:S01]  /*112ea0*/  ULDC.64 UR36, c[0x0][0x228] ;  /* 0x00008a0000247ab9 */ /* 0x000fe20000000a00 */
[----:B------:R-:W-:Y:S01]  /*112eb0*/  ULDC.64 UR26, c[0x0][0x228] ;  /* 0x00008a00001a7ab9 */ /* 0x000fe20000000a00 */
[----:B------:R-:W-:Y:S01]  /*112ec0*/  ULDC.64 UR18, c[0x0][0x228] ;  /* 0x00008a0000127ab9 */ /* 0x000fe20000000a00 */
[----:B------:R-:W-:Y:S01]  /*112ed0*/  ULDC.64 UR16, c[0x0][0x228] ;  /* 0x00008a0000107ab9 */ /* 0x000fe20000000a00 */
[----:B------:R-:W-:Y:S01]  /*112ee0*/  ULDC.64 UR14, c[0x0][0x228] ;  /* 0x00008a00000e7ab9 */ /* 0x000fe20000000a00 */
[----:B------:R-:W-:Y:S01]  /*112ef0*/  ULDC.64 UR20, c[0x0][0x228] ;  /* 0x00008a0000147ab9 */ /* 0x000fe20000000a00 */
[----:B0-----:R-:W2:Y:S01]  /*112f00*/  LDL.LU R6, [R1+0x154] ;  /* 0x0001540001067983 */ /* 0x001ea20000300800 */
[----:B------:R-:W-:Y:S01]  /*112f10*/  ULDC.64 UR28, c[0x0][0x228] ;  /* 0x00008a00001c7ab9 */ /* 0x000fe20000000a00 */
[----:B------:R-:W-:Y:S01]  /*112f20*/  ULDC.64 UR34, c[0x0][0x228] ;  /* 0x00008a0000227ab9 */ /* 0x000fe20000000a00 */
[----:B------:R-:W-:Y:S01]  /*112f30*/  ULDC.64 UR10, c[0x0][0x228] ;  /* 0x00008a00000a7ab9 */ /* 0x000fe20000000a00 */
[----:B------:R-:W3:Y:S01]  /*112f40*/  LDL.LU R7, [R1+0xbc] ;  /* 0x0000bc0001077983 */ /* 0x000ee20000300800 */
[----:B------:R-:W-:Y:S01]  /*112f50*/  ULDC.64 UR8, c[0x0][0x228] ;  /* 0x00008a0000087ab9 */ /* 0x000fe20000000a00 */
[----:B------:R-:W-:Y:S01]  /*112f60*/  ULDC.64 UR6, c[0x0][0x228] ;  /* 0x00008a0000067ab9 */ /* 0x000fe20000000a00 */
[----:B------:R-:W-:Y:S01]  /*112f70*/  ULDC.64 UR12, c[0x0][0x228] ;  /* 0x00008a00000c7ab9 */ /* 0x000fe20000000a00 */
[----:B------:R0:W-:Y:S01]  /*112f80*/  STL [R1+0x6284], R9 ;  /* 0x0062840901007387 */ /* 0x0001e20000100800 */
[----:B------:R-:W-:Y:S01]  /*112f90*/  ULDC.64 UR40, c[0x0][0x228] ;  /* 0x00008a0000287ab9 */ /* 0x000fe20000000a00 */
[----:B------:R-:W-:-:S02]  /*112fa0*/  ULDC.64 UR38, c[0x0][0x228] ;  /* 0x00008a0000267ab9 */ /* 0x000fc40000000a00 */
[----:B0-----:R-:W4:Y:S04]  /*112fb0*/  LDL.LU R9, [R1+0xc8] ;  /* 0x0000c80001097983 */ /* 0x001f280000300800 */
[----:B------:R0:W-:Y:S04]  /*112fc0*/  STL [R1+0x6280], R14 ;  /* 0x0062800e01007387 */ /* 0x0001e80000100800 */
[----:B0-----:R-:W2:Y:S04]  /*112fd0*/  LDL.LU R14, [R1+0x150] ;  /* 0x00015000010e7983 */ /* 0x001ea80000300800 */
[----:B------:R0:W-:Y:S04]  /*112fe0*/  STL.64 [R1+0x6278], R10 ;  /* 0x0062780a01007387 */ /* 0x0001e80000100a00 */
[----:B0-----:R-:W3:Y:S04]  /*112ff0*/  LDL.LU R11, [R1+0xd0] ;  /* 0x0000d000010b7983 */ /* 0x001ee80000300800 */
[----:B------:R-:W-:Y:S04]  /*113000*/  STL.64 [R1+0x6270], R12 ;  /* 0x0062700c01007387 */ /* 0x000fe80000100a00 */
[----:B------:R-:W-:Y:S04]  /*113010*/  STL [R1+0x6260], R4 ;  /* 0x0062600401007387 */ /* 0x000fe80000100800 */
[----:B------:R0:W-:Y:S04]  /*113020*/  STL [R1+0x54a8], R17 ;  /* 0x0054a81101007387 */ /* 0x0001e80000100800 */
[----:B------:R-:W-:Y:S04]  /*113030*/  STL [R1+0x5478], R18 ;  /* 0x0054781201007387 */ /* 0x000fe80000100800 */
[----:B------:R-:W-:Y:S01]  /*113040*/  STL [R1+0x5440], R19 ;  /* 0x0054401301007387 */ /* 0x000fe20000100800 */
[----:B0-----:R-:W0:Y:S03]  /*113050*/  S2R R17, SR_TID.X ;  /* 0x0000000000117919 */ /* 0x001e260000002100 */
[----:B------:R-:W-:Y:S04]  /*113060*/  STL [R1+0x5428], R20 ;  /* 0x0054281401007387 */ /* 0x000fe80000100800 */
[----:B------:R1:W-:Y:S04]  /*113070*/  STL [R1+0x53f8], R21 ;  /* 0x0053f81501007387 */ /* 0x0003e80000100800 */
[----:B-1----:R-:W3:Y:S04]  /*113080*/  LDL R21, [R1] ;  /* 0x0000000001157983 */ /* 0x002ee80000100800 */
[----:B------:R-:W-:Y:S04]  /*113090*/  STL [R1+0x53b4], R22 ;  /* 0x0053b41601007387 */ /* 0x000fe80000100800 */
[----:B------:R3:W-:Y:S04]  /*1130a0*/  STL [R1+0x5398], R23 ;  /* 0x0053981701007387 */ /* 0x0007e80000100800 */
[----:B------:R-:W3:Y:S01]  /*1130b0*/  LDL.LU R10, [R1+0x144] ;  /* 0x00014400010a7983 */ /* 0x000ee20000300800 */
[----:B------:R-:W-:Y:S01]  /*1130c0*/  @P0 LOP3.LUT R15, R15, 0x10, RZ, 0xfc, !PT ;  /* 0x000000100f0f0812 */ /* 0x000fe200078efcff */
[----:B0-----:R-:W-:Y:S01]  /*1130d0*/  IMAD.SHL.U32 R4, R17, 0x10, RZ ;  /* 0x0000001011047824 */ /* 0x001fe200078e00ff */
[----:B------:R-:W-:Y:S01]  /*1130e0*/  BAR.SYNC.DEFER_BLOCKING 0x0 ;  /* 0x0000000000007b1d */ /* 0x000fe20000010000 */
[----:B----4-:R-:W-:-:S02]  /*1130f0*/  IMAD.MOV.U32 R12, RZ, RZ, R9 ;  /* 0x000000ffff0c7224 */ /* 0x010fc400078e0009 */
[----:B--2---:R-:W-:-:S03]  /*113100*/  IMAD.MOV.U32 R13, RZ, RZ, R14 ;  /* 0x000000ffff0d7224 */ /* 0x004fc600078e000e */
[----:B------:R-:W2:Y:S04]  /*113110*/  LDL.LU R14, [R1+0x140] ;  /* 0x00014000010e7983 */ /* 0x000ea80000300800 */
[----:B------:R-:W4:Y:S04]  /*113120*/  LDL.LU R9, [R1+0x13c] ;  /* 0x00013c0001097983 */ /* 0x000f280000300800 */
[----:B------:R0:W-:Y:S01]  /*113130*/  STL [R1+0x5350], R24 ;  /* 0x0053501801007387 */ /* 0x0001e20000100800 */
[----:B---3--:R-:W-:Y:S02]  /*113140*/  IMAD.MOV.U32 R23, RZ, RZ, R11 ;  /* 0x000000ffff177224 */ /* 0x008fe400078e000b */
[----:B------:R-:W-:Y:S01]  /*113150*/  IMAD.MOV.U32 R11, RZ, RZ, R6 ;  /* 0x000000ffff0b7224 */ /* 0x000fe200078e0006 */
[----:B0-----:R-:W3:Y:S04]  /*113160*/  LDL.LU R24, [R1+0x2c] ;  /* 0x00002c0001187983 */ /* 0x001ee80000300800 */
[----:B------:R-:W-:Y:S04]  /*113170*/  STL [R1+0x5318], R25 ;  /* 0x0053181901007387 */ /* 0x000fe80000100800 */
[----:B------:R-:W-:Y:S04]  /*113180*/  STL [R1+0x52f0], R26 ;  /* 0x0052f01a01007387 */ /* 0x000fe80000100800 */
[----:B------:R-:W-:Y:S04]  /*113190*/  STL [R1+0x52b8], R27 ;  /* 0x0052b81b01007387 */ /* 0x000fe80000100800 */
[----:B------:R-:W-:Y:S04]  /*1131a0*/  STL [R1+0x5270], R28 ;  /* 0x0052701c01007387 */ /* 0x000fe80000100800 */
[----:B------:R-:W-:Y:S04]  /*1131b0*/  STL [R1+0x5238], R29 ;  /* 0x0052381d01007387 */ /* 0x000fe80000100800 */
[----:B------:R0:W-:Y:S04]  /*1131c0*/  STL [R1+0x5294], R15 ;  /* 0x0052940f01007387 */ /* 0x0001e80000100800 */
[----:B------:R1:W-:Y:S01]  /*1131d0*/  STL [R1+0x5518], R16 ;  /* 0x0055181001007387 */ /* 0x0003e20000100800 */
[----:B0-----:R-:W-:-:S03]  /*1131e0*/  LOP3.LUT R15, R4, 0xf0, RZ, 0xc0, !PT ;  /* 0x000000f0040f7812 */ /* 0x001fc600078ec0ff */
[----:B------:R-:W3:Y:S04]  /*1131f0*/  LDL.LU R4, [R1+0x138] ;  /* 0x0001380001047983 */ /* 0x000ee80000300800 */
[----:B------:R-:W3:Y:S01]  /*113200*/  LDL.LU R29, [R1+0x15c] ;  /* 0x00015c00011d7983 */ /* 0x000ee20000300800 */
[----:B------:R-:W-:Y:S01]  /*113210*/  IMAD.SHL.U32 R6, R17, 0x20, RZ ;  /* 0x0000002011067824 */ /* 0x000fe200078e00ff */
[----:B------:R-:W-:Y:S02]  /*113220*/  ULEA UR4, UR5, UR4, 0x18 ;  /* 0x0000000405047291 */ /* 0x000fe4000f8ec03f */
[----:B------:R-:W3:Y:S02]  /*113230*/  LDL.LU R25, [R1+0x158] ;  /* 0x0001580001197983 */ /* 0x000ee40000300800 */
[----:B------:R-:W-:-:S02]  /*113240*/  LOP3.LUT R6, R6, 0x200, RZ, 0xc0, !PT ;  /* 0x0000020006067812 */ /* 0x000fc400078ec0ff */
[----:B------:R-:W3:Y:S02]  /*113250*/  LDL.LU R26, [R1+0x14c] ;  /* 0x00014c00011a7983 */ /* 0x000ee40000300800 */
[----:B------:R-:W-:Y:S02]  /*113260*/  IADD3 R15, R6, UR4, R15 ;  /* 0x00000004060f7c10 */ /* 0x000fe4000fffe00f */
[----:B------:R-:W3:Y:S01]  /*113270*/  LDL.LU R6, [R1+0x148] ;  /* 0x0001480001067983 */ /* 0x000ee20000300800 */
[----:B------:R-:W-:Y:S01]  /*113280*/  LOP3.LUT P0, RZ, R16, 0x1, RZ, 0xc0, !PT ;  /* 0x0000000110ff7812 */ /* 0x000fe2000780c0ff */
[----:B-1----:R-:W-:Y:S02]  /*113290*/  IMAD.SHL.U32 R16, R17, 0x8, RZ ;  /* 0x0000000811107824 */ /* 0x002fe400078e00ff */
[----:B------:R-:W-:Y:S01]  /*1132a0*/  IMAD.MOV.U32 R17, RZ, RZ, R12 ;  /* 0x000000ffff117224 */ /* 0x000fe200078e000c */
[----:B--2---:R-:W-:Y:S02]  /*1132b0*/  LOP3.LUT R28, R14, 0xffff, RZ, 0xc0, !PT ;  /* 0x0000ffff0e1c7812 */ /* 0x004fe400078ec0ff */
[----:B----4-:R-:W-:-:S02]  /*1132c0*/  LOP3.LUT R27, R9, 0xffff, RZ, 0xc0, !PT ;  /* 0x0000ffff091b7812 */ /* 0x010fc400078ec0ff */
[----:B---3--:R-:W-:Y:S01]  /*1132d0*/  IADD3 R18, P6, R24, R3, RZ ;  /* 0x0000000318127210 */ /* 0x008fe20007fde0ff */
[----:B------:R0:W-:Y:S04]  /*1132e0*/  STL [R1+0x6290], R24 ;  /* 0x0062901801007387 */ /* 0x0001e80000100800 */
[----:B------:R-:W-:Y:S01]  /*1132f0*/  IMAD.X R19, R23, 0x1, R2, P6 ;  /* 0x0000000117137824 */ /* 0x000fe200030e0602 */
[----:B------:R1:W-:Y:S01]  /*113300*/  STL.64 [R1+0x6258], R2 ;  /* 0x0062580201007387 */ /* 0x0003e20000100a00 */
[----:B0-----:R-:W-:-:S03]  /*113310*/  LOP3.LUT R24, R10, 0xffff, RZ, 0xc0, !PT ;  /* 0x0000ffff0a187812 */ /* 0x001fc600078ec0ff */
[----:B------:R0:W-:Y:S04]  /*113320*/  STL.64 [R1+0x26f8], R18 ;  /* 0x0026f81201007387 */ /* 0x0001e80000100a00 */
[----:B------:R-:W2:Y:S01]  /*113330*/  LDL.LU R9, [R1+0x15b8] ;  /* 0x0015b80001097983 */ /* 0x000ea20000300800 */
[----:B-1----:R-:W-:-:S03]  /*113340*/  LOP3.LUT R2, R16, 0x100, RZ, 0xc0, !PT ;  /* 0x0000010010027812 */ /* 0x002fc600078ec0ff */
[----:B------:R1:W-:Y:S04]  /*113350*/  STL [R1+0x2a1c], R24 ;  /* 0x002a1c1801007387 */ /* 0x0003e80000100800 */
[----:B------:R-:W2:Y:S01]  /*113360*/  LDL.LU R14, [R1+0x15bc] ;  /* 0x0015bc00010e7983 */ /* 0x000ea20000300800 */
[----:B------:R-:W-:-:S03]  /*113370*/  IMAD.IADD R16, R15, 0x1, R2 ;  /* 0x000000010f107824 */ /* 0x000fc600078e0202 */
[----:B------:R-:W-:Y:S04]  /*113380*/  STL [R1+0x2a24], R28 ;  /* 0x002a241c01007387 */ /* 0x000fe80000100800 */
[----:B0-----:R-:W3:Y:S01]  /*113390*/  LDL.LU R19, [R1+0x15a0] ;  /* 0x0015a00001137983 */ /* 0x001ee20000300800 */
[----:B------:R-:W-:-:S03]  /*1133a0*/  IMAD.MOV.U32 R18, RZ, RZ, R13 ;  /* 0x000000ffff127224 */ /* 0x000fc600078e000d */
[----:B------:R0:W-:Y:S01]  /*1133b0*/  STL [R1+0x2a20], R27 ;  /* 0x002a201b01007387 */ /* 0x0001e20000100800 */
[----:B------:R-:W-:-:S03]  /*1133c0*/  LOP3.LUT R20, R4, 0xffff, RZ, 0xc0, !PT ;  /* 0x0000ffff04147812 */ /* 0x000fc600078ec0ff */
[----:B------:R-:W3:Y:S04]  /*1133d0*/  LDL.LU R10, [R1+0x15a4] ;  /* 0x0015a400010a7983 */ /* 0x000ee80000300800 */
[----:B------:R-:W4:Y:S04]  /*1133e0*/  LDL.LU R2, [R1+0x15ac] ;  /* 0x0015ac0001027983 */ /* 0x000f280000300800 */
[----:B------:R-:W4:Y:S04]  /*1133f0*/  LDL.LU R12, [R1+0x1590] ;  /* 0x00159000010c7983 */ /* 0x000f280000300800 */
[----:B------:R-:W4:Y:S04]  /*113400*/  LDL.LU R13, [R1+0x1594] ;  /* 0x00159400010d7983 */ /* 0x000f280000300800 */
[----:B------:R-:W4:Y:S01]  /*113410*/  LDL.LU R3, [R1+0x1598] ;  /* 0x0015980001037983 */ /* 0x000f220000300800 */
[----:B-1----:R-:W-:-:S03]  /*113420*/  PRMT R24, R29, 0x4210, R24 ;  /* 0x000042101d187816 */ /* 0x002fc60000000018 */
[----:B------:R-:W4:Y:S04]  /*113430*/  LDL.LU R15, [R1+0x159c] ;  /* 0x00159c00010f7983 */ /* 0x000f280000300800 */
[----:B------:R-:W4:Y:S04]  /*113440*/  LDL.LU R22, [R1+0x1580] ;  /* 0x0015800001167983 */ /* 0x000f280000300800 */
[----:B------:R-:W-:Y:S04]  /*113450*/  STL [R1+0x2a28], R20 ;  /* 0x002a281401007387 */ /* 0x000fe80000100800 */
[----:B------:R-:W4:Y:S04]  /*113460*/  LDL.LU R4, [R1+0x1584] ;  /* 0x0015840001047983 */ /* 0x000f280000300800 */
[----:B------:R-:W2:Y:S01]  /*113470*/  LDL R29, [R1+0x4] ;  /* 0x00000400011d7983 */ /* 0x000ea20000100800 */
[----:B------:R-:W-:-:S02]  /*113480*/  PRMT R26, R26, 0x4210, R27 ;  /* 0x000042101a1a7816 */ /* 0x000fc4000000001b */
[----:B------:R-:W-:Y:S02]  /*113490*/  PRMT R25, R25, 0x4210, R28 ;  /* 0x0000421019197816 */ /* 0x000fe4000000001c */
[----:B0-----:R-:W-:-:S05]  /*1134a0*/  PRMT R27, R6, 0x4210, R20 ;  /* 0x00004210061b7816 */ /* 0x001fca0000000014 */
[----:B------:R-:W-:Y:S04]  /*1134b0*/  STSM.16.M88.4 [R16], R24 ;  /* 0x0000001810007844 */ /* 0x000fe80000000200 */
[----:B--2---:R0:W-:Y:S04]  /*1134c0*/  STL [R1+0x6264], R29 ;  /* 0x0062641d01007387 */ /* 0x0041e80000100800 */
[----:B0-----:R-:W2:Y:S04]  /*1134d0*/  LDL.LU R29, [R1+0x15a8] ;  /* 0x0015a800011d7983 */ /* 0x001ea80000300800 */
[----:B------:R-:W2:Y:S01]  /*1134e0*/  LDL.LU R24, [R1+0x6290] ;  /* 0x0062900001187983 */ /* 0x000ea20000300800 */
[----:B------:R-:W-:-:S03]  /*1134f0*/  IMAD.MOV.U32 R20, RZ, RZ, R7 ;  /* 0x000000ffff147224 */ /* 0x000fc600078e0007 */
[----:B------:R-:W2:Y:S04]  /*113500*/  LDL.LU R28, [R1+0x1588] ;  /* 0x00158800011c7983 */ /* 0x000ea80000300800 */
[----:B------:R-:W2:Y:S04]  /*113510*/  LDL.LU R27, [R1+0x158c] ;  /* 0x00158c00011b7983 */ /* 0x000ea80000300800 */
[----:B------:R-:W2:Y:S04]  /*113520*/  LDL.LU R26, [R1+0x1570] ;  /* 0x00157000011a7983 */ /* 0x000ea80000300800 */
[----:B------:R-:W2:Y:S04]  /*113530*/  LDL.LU R25, [R1+0x1574] ;  /* 0x0015740001197983 */ /* 0x000ea80000300800 */
[----:B------:R0:W-:Y:S04]  /*113540*/  STL [R1+0x5868], R16 ;  /* 0x0058681001007387 */ /* 0x0001e80000100800 */
[----:B0-----:R-:W2:Y:S01]  /*113550*/  LDL.LU R16, [R1+0x28] ;  /* 0x0000280001107983 */ /* 0x001ea20000300800 */
[----:B------:R-:W-:-:S02]  /*113560*/  F2FP.SATFINITE.E4M3.F32.PACK_AB_MERGE_C R14, R14, R9, RZ ;  /* 0x000000090e0e723e */ /* 0x000fc400048070ff */
[----:B---3--:R-:W-:Y:S02]  /*113570*/  F2FP.SATFINITE.E4M3.F32.PACK_AB_MERGE_C R10, R10, R19, RZ ;  /* 0x000000130a0a723e */ /* 0x008fe400048070ff */
[----:B----4-:R-:W-:Y:S01]  /*113580*/  F2FP.SATFINITE.E4M3.F32.PACK_AB_MERGE_C R3, R15, R3, RZ ;  /* 0x000000030f03723e */ /* 0x010fe200048070ff */
[----:B------:R-:W-:Y:S01]  /*113590*/  BAR.SYNC.DEFER_BLOCKING 0x0 ;  /* 0x0000000000007b1d */ /* 0x000fe20000010000 */
[----:B--2---:R-:W-:-:S05]  /*1135a0*/  IADD3 R6, P6, R24, R0, RZ ;  /* 0x0000000018067210 */ /* 0x004fca0007fde0ff */
[----:B------:R-:W-:-:S05]  /*1135b0*/  IMAD.X R7, R23, 0x1, R21, P6 ;  /* 0x0000000117077824 */ /* 0x000fca00030e0615 */
[----:B------:R0:W-:Y:S04]  /*1135c0*/  STL.64 [R1+0x26f0], R6 ;  /* 0x0026f00601007387 */ /* 0x0001e80000100a00 */
[----:B0-----:R-:W2:Y:S04]  /*1135d0*/  LDL.LU.64 R6, [R1+0x6288] ;  /* 0x0062880001067983 */ /* 0x001ea80000300a00 */
[----:B------:R-:W3:Y:S04]  /*1135e0*/  LDL.LU R9, [R1+0x6284] ;  /* 0x0062840001097983 */ /* 0x000ee80000300800 */
[----:B------:R0:W-:Y:S01]  /*1135f0*/  STL [R1+0x276c], R14 ;  /* 0x00276c0e01007387 */ /* 0x0001e20000100800 */
[----:B------:R-:W-:Y:S01]  /*113600*/  IMAD.MOV.U32 R19, RZ, RZ, R11 ;  /* 0x000000ffff137224 */ /* 0x000fe200078e000b */
[----:B------:R-:W-:-:S02]  /*113610*/  F2FP.SATFINITE.E4M3.F32.PACK_AB_MERGE_C R29, R2, R29, RZ ;  /* 0x0000001d021d723e */ /* 0x000fc400048070ff */
[----:B0-----:R-:W4:Y:S04]  /*113620*/  LDL.LU R14, [R1+0x6280] ;  /* 0x00628000010e7983 */ /* 0x001f280000300800 */
[----:B------:R0:W-:Y:S01]  /*113630*/  STL [R1+0x304], R10 ;  /* 0x0003040a01007387 */ /* 0x0001e20000100800 */
[----:B------:R-:W-:Y:S02]  /*113640*/  F2FP.SATFINITE.E4M3.F32.PACK_AB_MERGE_C R2, R13, R12, RZ ;  /* 0x0000000c0d02723e */ /* 0x000fe400048070ff */
[----:B0-----:R-:W-:-:S05]  /*113650*/  IADD3 R10, P6, R24, R5, RZ ;  /* 0x00000005180a7210 */ /* 0x001fca0007fde0ff */
[----:B--2---:R-:W-:Y:S01]  /*113660*/  IMAD.X R11, R23, 0x1, R6, P6 ;  /* 0x00000001170b7824 */ /* 0x004fe200030e0606 */
[----:B------:R-:W-:-:S04]  /*113670*/  IADD3 R12, P6, R24, R7, RZ ;  /* 0x00000007180c7210 */ /* 0x000fc80007fde0ff */
[----:B------:R0:W-:Y:S01]  /*113680*/  STL.64 [R1+0x26e8], R10 ;  /* 0x0026e80a01007387 */ /* 0x0001e20000100a00 */
[----:B------:R-:W-:-:S03]  /*113690*/  IMAD.X R13, R23, 0x1, R8, P6 ;  /* 0x00000001170d7824 */ /* 0x000fc600030e0608 */
[----:B0-----:R-:W2:Y:S04]  /*1136a0*/  LDL.LU.64 R10, [R1+0x6278] ;  /* 0x00627800010a7983 */ /* 0x001ea80000300a00 */
[----:B------:R-:W-:Y:S04]  /*1136b0*/  STL [R1+0x314], R29 ;  /* 0x0003141d01007387 */ /* 0x000fe80000100800 */
[----:B------:R-:W-:Y:S04]  /*1136c0*/  STL [R1+0x6250], R7 ;  /* 0x0062500701007387 */ /* 0x000fe80000100800 */
[----:B------:R0:W-:Y:S04]  /*1136d0*/  STL [R1+0x2e0], R2 ;  /* 0x0002e00201007387 */ /* 0x0001e80000100800 */
[----:B------:R1:W-:Y:S01]  /*1136e0*/  STL.64 [R1+0x26e0], R12 ;  /* 0x0026e00c01007387 */ /* 0x0003e20000100a00 */
[----:B0-----:R-:W-:-:S03]  /*1136f0*/  F2FP.SATFINITE.E4M3.F32.PACK_AB_MERGE_C R2, R4, R22, RZ ;  /* 0x000000160402723e */ /* 0x001fc600048070ff */
[----:B-1----:R-:W4:Y:S04]  /*113700*/  LDL.LU.64 R12, [R1+0x6270] ;  /* 0x00627000010c7983 */ /* 0x002f280000300a00 */
[----:B------:R-:W4:Y:S04]  /*113710*/  LDL.LU R29, [R1+0x1578] ;  /* 0x00157800011d7983 */ /* 0x000f280000300800 */
[----:B------:R-:W-:Y:S04]  /*113720*/  STL [R1+0x2f0], R3 ;  /* 0x0002f00301007387 */ /* 0x000fe80000100800 */
[----:B------:R-:W3:Y:S04]  /*113730*/  LDL.LU R4, [R1+0x157c] ;  /* 0x00157c0001047983 */ /* 0x000ee80000300800 */
[----:B------:R0:W-:Y:S04]  /*113740*/  STL [R1+0x2d4], R2 ;  /* 0x0002d40201007387 */ /* 0x0001e80000100800 */
[----:B---3--:R1:W-:Y:S04]  /*113750*/  STL.64 [R1+0x6268], R4 ;  /* 0x0062680401007387 */ /* 0x0083e80000100a00 */
[----:B0-----:R-:W3:Y:S04]  /*113760*/  LDL.LU R2, [R1+0x1464] ;  /* 0x0014640001027983 */ /* 0x001ee80000300800 */
[----:B------:R-:W3:Y:S01]  /*113770*/  LDL.LU R3, [R1+0x1468] ;  /* 0x0014680001037983 */ /* 0x000ee20000300800 */
[----:B-1----:R-:W-:-:S03]  /*113780*/  IADD3 R4, P6, R24, R9, RZ ;  /* 0x0000000918047210 */ /* 0x002fc60007fde0ff */
[----:B------:R-:W3:Y:S02]  /*113790*/  LDL.LU R15, [R1+0x146c] ;  /* 0x00146c00010f7983 */ /* 0x000ee40000300800 */
[----:B--2---:R-:W-:Y:S02]  /*1137a0*/  IMAD.X R5, R23, 0x1, R10, P6 ;  /* 0x0000000117057824 */ /* 0x004fe400030e060a */
[----:B------:R-:W2:Y:S04]  /*1137b0*/  LDL.LU R7, [R1+0x1458] ;  /* 0x0014580001077983 */ /* 0x000ea80000300800 */
[----:B------:R-:W2:Y:S04]  /*1137c0*/  LDL.LU R22, [R1+0x145c] ;  /* 0x00145c0001167983 */ /* 0x000ea80000300800 */
[----:B------:R0:W-:Y:S04]  /*1137d0*/  STL [R1+0x6240], R9 ;  /* 0x0062400901007387 */ /* 0x0001e80000100800 */
[----:B------:R1:W-:Y:S04]  /*1137e0*/  STL [R1+0x6244], R10 ;  /* 0x0062440a01007387 */ /* 0x0003e80000100800 */
[----:B------:R4:W-:Y:S01]  /*1137f0*/  STL.64 [R1+0x26d8], R4 ;  /* 0x0026d80401007387 */ /* 0x0009e20000100a00 */
[----:B0-----:R-:W-:-:S02]  /*113800*/  F2FP.SATFINITE.E4M3.F32.PACK_AB_MERGE_C R9, R25, R26, RZ ;  /* 0x0000001a1909723e */ /* 0x001fc400048070ff */
[----:B-1----:R-:W-:Y:S02]  /*113810*/  F2FP.SATFINITE.E4M3.F32.PACK_AB_MERGE_C R10, R27, R28, RZ ;  /* 0x0000001c1b0a723e */ /* 0x002fe400048070ff */
[----:B----4-:R-:W-:-:S03]  /*113820*/  IADD3 R4, P6, R24, R11, RZ ;  /* 0x0000000b18047210 */ /* 0x010fc60007fde0ff */
[----:B------:R0:W-:Y:S02]  /*113830*/  STL [R1+0x2d8], R10 ;  /* 0x0002d80a01007387 */ /* 0x0001e40000100800 */
[----:B------:R-:W-:Y:S02]  /*113840*/  IMAD.X R5, R23, 0x1, R13, P6 ;  /* 0x0000000117057824 */ /* 0x000fe400030e060d */
[----:B------:R1:W-:Y:S04]  /*113850*/  STL [R1+0x2888], R9 ;  /* 0x0028880901007387 */ /* 0x0003e80000100800 */
[----:B0-----:R-:W4:Y:S04]  /*113860*/  LDL.LU R10, [R1+0x1440] ;  /* 0x00144000010a7983 */ /* 0x001f280000300800 */
[----:B-1----:R-:W4:Y:S04]  /*113870*/  LDL.LU R9, [R1+0x1444] ;  /* 0x0014440001097983 */ /* 0x002f280000300800 */
[----:B------:R0:W-:Y:S04]  /*113880*/  STL.64 [R1+0x26d0], R4 ;  /* 0x0026d00401007387 */ /* 0x0001e80000100a00 */
[----:B------:R-:W4:Y:S04]  /*113890*/  LDL.LU R28, [R1+0x1448] ;  /* 0x00144800011c7983 */ /* 0x000f280000300800 */
[----:B------:R-:W4:Y:S04]  /*1138a0*/  LDL.LU R27, [R1+0x144c] ;  /* 0x00144c00011b7983 */ /* 0x000f280000300800 */
[----:B------:R-:W3:Y:S01]  /*1138b0*/  LDL.LU R26, [R1+0x1430] ;  /* 0x00143000011a7983 */ /* 0x000ee20000300800 */
[----:B0-----:R-:W-:Y:S01]  /*1138c0*/  IADD3 R4, P6, R24, R12, RZ ;  /* 0x0000000c18047210 */ /* 0x001fe20007fde0ff */
[----:B------:R-:W-:-:S04]  /*1138d0*/  IMAD.MOV.U32 R5, RZ, RZ, R23 ;  /* 0x000000ffff057224 */ /* 0x000fc800078e0017 */
[----:B------:R-:W-:Y:S01]  /*1138e0*/  IMAD.X R5, R5, 0x1, R14, P6 ;  /* 0x0000000105057824 */ /* 0x000fe200030e060e */
[----:B---3--:R0:W-:Y:S04]  /*1138f0*/  STL [R1+0x6254], R26 ;  /* 0x0062541a01007387 */ /* 0x0081e80000100800 */
[----:B0-----:R-:W3:Y:S04]  /*113900*/  LDL.LU R26, [R1+0x1454] ;  /* 0x00145400011a7983 */ /* 0x001ee80000300800 */
[----:B------:R-:W4:Y:S04]  /*113910*/  LDL.LU R25, [R1+0x1434] ;  /* 0x0014340001197983 */ /* 0x000f280000300800 */
[----:B------:R-:W4:Y:S04]  /*113920*/  LDL.LU R24, [R1+0x1438] ;  /* 0x0014380001187983 */ /* 0x000f280000300800 */
[----:B------:R-:W4:Y:S04]  /*113930*/  LDL.LU R23, [R1+0x143c] ;  /* 0x00143c0001177983 */ /* 0x000f280000300800 */
[----:B------:R0:W-:Y:S04]  /*113940*/  STL.64 [R1+0x6248], R12 ;  /* 0x0062480c01007387 */ /* 0x0001e80000100a00 */
[----:B0-----:R-:W2:Y:S04]  /*113950*/  LDL.LU R12, [R1+0x1460] ;  /* 0x00146000010c7983 */ /* 0x001ea80000300800 */
[----:B------:R-:W3:Y:S04]  /*113960*/  LDL.LU R13, [R1+0x1450] ;  /* 0x00145000010d7983 */ /* 0x000ee80000300800 */
[----:B------:R0:W-:Y:S04]  /*113970*/  STL.64 [R1+0x26c8], R4 ;  /* 0x0026c80401007387 */ /* 0x0001e80000100a00 */
[----:B0-----:R-:W4:Y:S02]  /*113980*/  LDL.LU.64 R4, [R1+0x6268] ;  /* 0x0062680001047983 */ /* 0x001f240000300a00 */
[----:B----4-:R-:W-:-:S02]  /*113990*/  F2FP.SATFINITE.E4M3.F32.PACK_AB_MERGE_C R4, R4, R29, RZ ;  /* 0x0000001d0404723e */ /* 0x010fc400048070ff */
[----:B------:R-:W4:Y:S04]  /*1139a0*/  LDL.LU R29, [R1+0x6264] ;  /* 0x00626400011d7983 */ /* 0x000f280000300800 */
[----:B------:R0:W-:Y:S04]  /*1139b0*/  STL [R1+0x2884], R4 ;  /* 0x0028840401007387 */ /* 0x0001e80000100800 */
[----:B0-----:R-:W3:Y:S01]  /*1139c0*/  LDL.LU R4, [R1+0x6260] ;  /* 0x0062600001047983 */ /* 0x001ee20000300800 */
[----:B--2---:R-:W-:Y:S02]  /*1139d0*/  F2FP.SATFINITE.E4M3.F32.PACK_AB_MERGE_C R12, R2, R12, RZ ;  /* 0x0000000c020c723e */ /* 0x004fe400048070ff */
[----:B------:R-:W-:-:S03]  /*1139e0*/  F2FP.SATFINITE.E4M3.F32.PACK_AB_MERGE_C R2, R15, R3, RZ ;  /* 0x000000030f02723e */ /* 0x000fc600048070ff */
[----:B------:R-:W-:Y:S01]  /*1139f0*/  STL [R1+0x29ac], R12 ;  /* 0x0029ac0c01007387 */ /* 0x000fe20000100800 */
[----:B------:R-:W-:-:S03]  /*113a00*/  SHF.R.S32.HI R15, RZ, 0x1f, R16 ;  /* 0x0000001fff0f7819 */ /* 0x000fc60000011410 */
[----:B------:R3:W-:Y:S02]  /*113a10*/  STL [R1+0x29b8], R2 ;  /* 0x0029b80201007387 */ /* 0x0007e40000100800 */
[----:B---3--:R-:W-:-:S05]  /*113a20*/  IADD3 R2, P6, R16, R4, RZ ;  /* 0x0000000410027210 */ /* 0x008fca0007fde0ff */
[----:B----4-:R-:W-:-:S05]  /*113a30*/  IMAD.X R3, R15, 0x1, R29, P6 ;  /* 0x000000010f037824 */ /* 0x010fca00030e061d */
[----:B------:R0:W-:Y:S04]  /*113a40*/  STL.64 [R1+0x26c0], R2 ;  /* 0x0026c00201007387 */ /* 0x0001e80000100a00 */
[----:B0-----:R-:W2:Y:S01]  /*113a50*/  LDL.LU.64 R2, [R1+0x6258] ;  /* 0x0062580001027983 */ /* 0x001ea20000300a00 */
[----:B------:R-:W-:Y:S02]  /*113a60*/  F2FP.SATFINITE.E4M3.F32.PACK_AB_MERGE_C R26, R26, R13, RZ ;  /* 0x0000000d1a1a723e */ /* 0x000fe400048070ff */
[----:B------:R-:W-:-:S03]  /*113a70*/  F2FP.SATFINITE.E4M3.F32.PACK_AB_MERGE_C R7, R22, R7, RZ ;  /* 0x000000071607723e */ /* 0x000fc600048070ff */
[----:B------:R0:W-:Y:S01]  /*113a80*/  STL [R1+0x2958], R26 ;  /* 0x0029581a01007387 */ /* 0x0001e20000100800 */
[----:B------:R-:W-:Y:S02]  /*113a90*/  F2FP.SATFINITE.E4M3.F32.PACK_AB_MERGE_C R28, R27, R28, RZ ;  /* 0x0000001c1b1c723e */ /* 0x000fe400048070ff */
[C---:B--2---:R-:W-:Y:S01]  /*113aa0*/  IADD3 R12, P6, R16.reuse, R3, RZ ;  /* 0x00000003100c7210 */ /* 0x044fe20007fde0ff */
[----:B------:R-:W-:Y:S04]  /*113ab0*/  STL [R1+0x622c], R3 ;  /* 0x00622c0301007387 */ /* 0x000fe80000100800 */
[----:B------:R-:W-:Y:S01]  /*113ac0*/  IMAD.X R13, R15, 0x1, R2, P6 ;  /* 0x000000010f0d7824 */ /* 0x000fe200030e0602 */
[----:B------:R1:W-:Y:S01]  /*113ad0*/  STL [R1+0x2968], R7 ;  /* 0x0029680701007387 */ /* 0x0003e20000100800 */
[----:B0-----:R-:W-:-:S03]  /*113ae0*/  IADD3 R26, P6, R16, R0, RZ ;  /* 0x00000000101a7210 */ /* 0x001fc60007fde0ff */
[----:B-1----:R-:W2:Y:S04]  /*113af0*/  LDL.LU R7, [R1+0x1420] ;  /* 0x0014200001077983 */ /* 0x002ea80000300800 */
[----:B------:R0:W-:Y:S01]  /*113b00*/  STL.64 [R1+0x26b8], R12 ;  /* 0x0026b80c01007387 */ /* 0x0001e20000100a00 */
[----:B------:R-:W-:-:S03]  /*113b10*/  IMAD.X R27, R15, 0x1, R21, P6 ;  /* 0x000000010f1b7824 */ /* 0x000fc600030e0615 */
[----:B0-----:R-:W2:Y:S04]  /*113b20*/  LDL.LU R12, [R1+0x1424] ;  /* 0x00142400010c7983 */ /* 0x001ea80000300800 */
[----:B------:R-:W3:Y:S04]  /*113b30*/  LDL.LU R13, [R1+0x1428] ;  /* 0x00142800010d7983 */ /* 0x000ee80000300800 */
[----:B------:R-:W3:Y:S04]  /*113b40*/  LDL.LU R22, [R1+0x142c] ;  /* 0x00142c0001167983 */ /* 0x000ee80000300800 */
[----:B------:R0:W-:Y:S02]  /*113b50*/  STL [R1+0x6230], R2 ;  /* 0x0062300201007387 */ /* 0x0001e40000100800 */
[----:B0-----:R-:W-:-:S02]  /*113b60*/  F2FP.SATFINITE.E4M3.F32.PACK_AB_MERGE_C R2, R9, R10, RZ ;  /* 0x0000000a0902723e */ /* 0x001fc400048070ff */
[----:B------:R-:W4:Y:S04]  /*113b70*/  LDL.LU R10, [R1+0xe30] ;  /* 0x000e3000010a7983 */ /* 0x000f280000300800 */
[----:B------:R0:W-:Y:S04]  /*113b80*/  STL [R1+0x292c], R2 ;  /* 0x00292c0201007387 */ /* 0x0001e80000100800 */
[----:B------:R-:W4:Y:S04]  /*113b90*/  LDL.LU R9, [R1+0xe34] ;  /* 0x000e340001097983 */ /* 0x000f280000300800 */
[----:B0-----:R-:W4:Y:S04]  /*113ba0*/  LDL.LU R2, [R1+0x1418] ;  /* 0x0014180001027983 */ /* 0x001f280000300800 */
[----:B------:R-:W4:Y:S04]  /*113bb0*/  LDL.LU R3, [R1+0x141c] ;  /* 0x00141c0001037983 */ /* 0x000f280000300800 */
[----:B------:R-:W-:Y:S04]  /*113bc0*/  STL [R1+0x29dc], R28 ;  /* 0x0029dc1c01007387 */ /* 0x000fe80000100800 */
[----:B------:R0:W-:Y:S04]  /*113bd0*/  STL.64 [R1+0x26b0], R26 ;  /* 0x0026b01a01007387 */ /* 0x0001e80000100a00 */
[----:B0-----:R-:W2:Y:S01]  /*113be0*/  LDL.LU R26, [R1+0x6254] ;  /* 0x00625400011a7983 */ /* 0x001ea20000300800 */
[----:B------:R-:W-:-:S02]  /*113bf0*/  F2FP.SATFINITE.E4M3.F32.PACK_AB_MERGE_C R23, R23, R24, RZ ;  /* 0x000000181717723e */ /* 0x000fc400048070ff */
[----:B------:R-:W-:Y:S02]  /*113c00*/  IADD3 R24, P6, R16, R5, RZ ;  /* 0x0000000510187210 */ /* 0x000fe40007fde0ff */
[----:B--2---:R-:W-:-:S03]  /*113c10*/  F2FP.SATFINITE.E4M3.F32.PACK_AB_MERGE_C R26, R25, R26, RZ ;  /* 0x0000001a191a723e */ /* 0x004fc600048070ff */
[----:B------:R-:W-:Y:S02]  /*113c20*/  IMAD.X R25, R15, 0x1, R6, P6 ;  /* 0x000000010f197824 */ /* 0x000fe400030e0606 */
[----:B------:R-:W-:Y:S04]  /*113c30*/  STL [R1+0x28f8], R26 ;  /* 0x0028f81a01007387 */ /* 0x000fe80000100800 */
[----:B------:R0:W-:Y:S04]  /*113c40*/  STL [R1+0x6218], R5 ;  /* 0x0062180501007387 */ /* 0x0001e80000100800 */
[----:B------:R-:W-:Y:S04]  /*113c50*/  STL [R1+0x29e0], R23 ;  /* 0x0029e01701007387 */ /* 0x000fe80000100800 */
[----:B0-----:R-:W2:Y:S04]  /*113c60*/  LDL.LU R5, [R1+0x1414] ;  /* 0x0014140001057983 */ /* 0x001ea80000300800 */
[----:B------:R-:W2:Y:S04]  /*113c70*/  LDL.LU R26, [R1+0x1400] ;  /* 0x00140000011a7983 */ /* 0x000ea80000300800 */
[----:B------:R0:W-:Y:S04]  /*113c80*/  STL.64 [R1+0x26a8], R24 ;  /* 0x0026a81801007387 */ /* 0x0001e80000100a00 */
[----:B0-----:R-:W2:Y:S04]  /*113c90*/  LDL.LU R24, [R1+0x1404] ;  /* 0x0014040001187983 */ /* 0x001ea80000300800 */
[----:B------:R-:W3:Y:S01]  /*113ca0*/  LDL.LU R28, [R1+0x1408] ;  /* 0x00140800011c7983 */ /* 0x000ee20000300800 */
[----:B------:R-:W-:Y:S01]  /*113cb0*/  IMAD.MOV.U32 R23, RZ, RZ, R20 ;  /* 0x000000ffff177224 */ /* 0x000fe200078e0014 */
[----:B------:R-:W-:-:S02]  /*113cc0*/  F2FP.SATFINITE.E4M3.F32.PACK_AB_MERGE_C R12, R12, R7, RZ ;  /* 0x000000070c0c723e */ /* 0x000fc400048070ff */
[----:B---3--:R0:W-:Y:S04]  /*113cd0*/  STL.64 [R1+0x6238], R28 ;  /* 0x0062381c01007387 */ /* 0x0081e80000100a00 */
[----:B0-----:R-:W3:Y:S04]  /*113ce0*/  LDL.LU R28, [R1+0xe38] ;  /* 0x000e3800011c7983 */ /* 0x001ee80000300800 */
[----:B------:R-:W3:Y:S04]  /*113cf0*/  LDL.LU R29, [R1+0xe3c] ;  /* 0x000e3c00011d7983 */ /* 0x000ee80000300800 */
[----:B------:R-:W2:Y:S04]  /*113d00*/  LDL.LU R27, [R1+0x140c] ;  /* 0x00140c00011b7983 */ /* 0x000ea80000300800 */
[----:B------:R-:W2:Y:S04]  /*113d10*/  LDL.LU R25, [R1+0x13f0] ;  /* 0x0013f00001197983 */ /* 0x000ea80000300800 */
[----:B------:R-:W2:Y:S04]  /*113d20*/  LDL.LU R20, [R1+0x13f4] ;  /* 0x0013f40001147983 */ /* 0x000ea80000300800 */
[----:B------:R0:W-:Y:S04]  /*113d30*/  STL [R1+0x621c], R6 ;  /* 0x00621c0601007387 */ /* 0x0001e80000100800 */
[----:B0-----:R-:W2:Y:S04]  /*113d40*/  LDL.LU R6, [R1+0x1410] ;  /* 0x0014100001067983 */ /* 0x001ea80000300800 */
[----:B------:R-:W3:Y:S01]  /*113d50*/  LDL.LU R7, [R1+0x6250] ;  /* 0x0062500001077983 */ /* 0x000ee20000300800 */
[----:B------:R-:W-:-:S03]  /*113d60*/  F2FP.SATFINITE.E4M3.F32.PACK_AB_MERGE_C R13, R22, R13, RZ ;  /* 0x0000000d160d723e */ /* 0x000fc600048070ff */
[----:B------:R-:W2:Y:S04]  /*113d70*/  LDL R22, [R1+0x24] ;  /* 0x0000240001167983 */ /* 0x000ea80000100800 */
[----:B------:R3:W-:Y:S04]  /*113d80*/  STL [R1+0x28d4], R12 ;  /* 0x0028d40c01007387 */ /* 0x0007e80000100800 */
[----:B------:R0:W-:Y:S01]  /*113d90*/  STL [R1+0x28e0], R13 ;  /* 0x0028e00d01007387 */ /* 0x0001e20000100800 */
[----:B----4-:R-:W-:Y:S02]  /*113da0*/  F2FP.SATFINITE.E4M3.F32.PACK_AB_MERGE_C R9, R9, R10, RZ ;  /* 0x0000000a0909723e */ /* 0x010fe400048070ff */
[----:B---3--:R-:W-:-:S05]  /*113db0*/  IADD3 R12, P6, R16, R7, RZ ;  /* 0x00000007100c7210 */ /* 0x008fca0007fde0ff */
[----:B0-----:R-:W-:-:S05]  /*113dc0*/  IMAD.X R13, R15, 0x1, R8, P6 ;  /* 0x000000010f0d7824 */ /* 0x001fca00030e0608 */
[----:B------:R0:W-:Y:S04]  /*113dd0*/  STL.64 [R1+0x26a0], R12 ;  /* 0x0026a00c01007387 */ /* 0x0001e80000100a00 */
[----:B0-----:R-:W3:Y:S04]  /*113de0*/  LDL.LU.64 R12, [R1+0x6248] ;  /* 0x00624800010c7983 */ /* 0x001ee80000300a00 */
[----:B------:R-:W4:Y:S04]  /*113df0*/  LDL.LU R10, [R1+0x6244] ;  /* 0x00624400010a7983 */ /* 0x000f280000300800 */
[----:B------:R0:W-:Y:S04]  /*113e00*/  STL [R1+0x2bc], R9 ;  /* 0x0002bc0901007387 */ /* 0x0001e80000100800 */
[----:B0-----:R-:W3:Y:S01]  /*113e10*/  LDL.LU R9, [R1+0x6240] ;  /* 0x0062400001097983 */ /* 0x001ee20000300800 */
[----:B------:R-:W-:-:S02]  /*113e20*/  F2FP.SATFINITE.E4M3.F32.PACK_AB_MERGE_C R29, R29, R28, RZ ;  /* 0x0000001c1d1d723e */ /* 0x000fc400048070ff */
[----:B--2---:R-:W-:-:S03]  /*113e30*/  F2FP.SATFINITE.E4M3.F32.PACK_AB_MERGE_C R5, R5, R6, RZ ;  /* 0x000000060505723e */ /* 0x004fc600048070ff */
[----:B------:R4:W-:Y:S01]  /*113e40*/  STL [R1+0x2c0], R29 ;  /* 0x0002c01d01007387 */ /* 0x0009e20000100800 */
[----:B------:R-:W-:Y:S02]  /*113e50*/  F2FP.SATFINITE.E4M3.F32.PACK_AB_MERGE_C R2, R3, R2, RZ ;  /* 0x000000020302723e */ /* 0x000fe400048070ff */
[----:B---3--:R-:W-:Y:S01]  /*113e60*/  IADD3 R28, P6, R16, R9, RZ ;  /* 0x00000009101c7210 */ /* 0x008fe20007fde0ff */
[----:B------:R-:W-:Y:S04]  /*113e70*/  STL.64 [R1+0x6210], R8 ;  /* 0x0062100801007387 */ /* 0x000fe80000100a00 */
[----:B----4-:R-:W-:-:S05]  /*113e80*/  IMAD.X R29, R15, 0x1, R10, P6 ;  /* 0x000000010f1d7824 */ /* 0x010fca00030e060a */
[----:B------:R0:W-:Y:S04]  /*113e90*/  STL.64 [R1+0x2698], R28 ;  /* 0x0026981c01007387 */ /* 0x0001e80000100a00 */
[----:B0-----:R-:W2:Y:S04]  /*113ea0*/  LDL.LU.64 R28, [R1+0x6238] ;  /* 0x00623800011c7983 */ /* 0x001ea80000300a00 */
[----:B------:R-:W-:Y:S04]  /*113eb0*/  STL [R1+0x458], R5 ;  /* 0x0004580501007387 */ /* 0x000fe80000100800 */
[----:B------:R0:W-:Y:S02]  /*113ec0*/  STL [R1+0x4f4], R2 ;  /* 0x0004f40201007387 */ /* 0x0001e40000100800 */
[----:B0-----:R-:W-:-:S02]  /*113ed0*/  IADD3 R2, P6, R16, R11, RZ ;  /* 0x0000000b10027210 */ /* 0x001fc40007fde0ff */
[----:B------:R-:W-:Y:S03]  /*113ee0*/  STL.64 [R1+0x6208], R10 ;  /* 0x0062080a01007387 */ /* 0x000fe60000100a00 */
[----:B------:R-:W-:Y:S01]  /*113ef0*/  IMAD.X R3, R15, 0x1, R13, P6 ;  /* 0x000000010f037824 */ /* 0x000fe200030e060d */
[----:B------:R-:W-:-:S04]  /*113f00*/  IADD3 R8, P6, R16, R12, RZ ;  /* 0x0000000c10087210 */ /* 0x000fc80007fde0ff */
[----:B------:R0:W-:Y:S01]  /*113f10*/  STL.64 [R1+0x2690], R2 ;  /* 0x0026900201007387 */ /* 0x0001e20000100a00 */
[----:B------:R-:W-:Y:S01]  /*113f20*/  IMAD.X R9, R15, 0x1, R14, P6 ;  /* 0x000000010f097824 */ /* 0x000fe200030e060e */
[----:B------:R-:W-:Y:S02]  /*113f30*/  F2FP.SATFINITE.E4M3.F32.PACK_AB_MERGE_C R5, R24, R26, RZ ;  /* 0x0000001a1805723e */ /* 0x000fe400048070ff */
[----:B0-----:R-:W3:Y:S04]  /*113f40*/  LDL.LU R2, [R1+0x13f8] ;  /* 0x0013f80001027983 */ /* 0x001ee80000300800 */
[----:B------:R-:W3:Y:S04]  /*113f50*/  LDL.LU R3, [R1+0x13fc] ;  /* 0x0013fc0001037983 */ /* 0x000ee80000300800 */
[----:B------:R0:W-:Y:S04]  /*113f60*/  STL.64 [R1+0x6220], R12 ;  /* 0x0062200c01007387 */ /* 0x0001e80000100a00 */
[----:B0-----:R-:W4:Y:S04]  /*113f70*/  LDL.LU R12, [R1+0x13e4] ;  /* 0x0013e400010c7983 */ /* 0x001f280000300800 */
[----:B------:R-:W4:Y:S04]  /*113f80*/  LDL.LU R26, [R1+0x13e8] ;  /* 0x0013e800011a7983 */ /* 0x000f280000300800 */
[----:B------:R-:W4:Y:S04]  /*113f90*/  LDL.LU R24, [R1+0x13ec] ;  /* 0x0013ec0001187983 */ /* 0x000f280000300800 */
[----:B------:R0:W-:Y:S04]  /*113fa0*/  STL.64 [R1+0x2688], R8 ;  /* 0x0026880801007387 */ /* 0x0001e80000100a00 */
[----:B------:R1:W-:Y:S04]  /*113fb0*/  STL [R1+0x40c], R5 ;  /* 0x00040c0501007387 */ /* 0x0003e80000100800 */
[----:B------:R-:W4:Y:S01]  /*113fc0*/  LDL.LU R13, [R1+0x13d0] ;  /* 0x0013d000010d7983 */ /* 0x000f220000300800 */
[----:B------:R-:W-:-:S02]  /*113fd0*/  SHF.R.S32.HI R16, RZ, 0x1f, R22 ;  /* 0x0000001fff107819 */ /* 0x000fc40000011416 */
[----:B0-----:R-:W-:Y:S02]  /*113fe0*/  IADD3 R8, P6, R22, R4, RZ ;  /* 0x0000000416087210 */ /* 0x001fe40007fde0ff */
[----:B-1----:R-:W-:Y:S01]  /*113ff0*/  F2FP.SATFINITE.E4M3.F32.PACK_AB_MERGE_C R5, R20, R25, RZ ;  /* 0x000000191405723e */ /* 0x002fe200048070ff */
[----:B------:R-:W-:Y:S02]  /*114000*/  IMAD.MOV.U32 R22, RZ, RZ, R19 ;  /* 0x000000ffff167224 */ /* 0x000fe400078e0013 */
[----:B------:R-:W-:Y:S02]  /*114010*/  IMAD.MOV.U32 R19, RZ, RZ, R18 ;  /* 0x000000ffff137224 */ /* 0x000fe400078e0012 */
[----:B------:R-:W-:Y:S01]  /*114020*/  IMAD.MOV.U32 R18, RZ, RZ, R17 ;  /* 0x000000ffff127224 */ /* 0x000fe200078e0011 */
[----:B--2---:R-:W-:Y:S01]  /*114030*/  F2FP.SATFINITE.E4M3.F32.PACK_AB_MERGE_C R6, R27, R28, RZ ;  /* 0x0000001c1b06723e */ /* 0x004fe200048070ff */
[----:B------:R-:W-:-:S04]  /*114040*/  IMAD.X R9, R16, 0x1, R29, P6 ;  /* 0x0000000110097824 */ /* 0x000fc800030e061d */
[----:B------:R-:W-:Y:S01]  /*114050*/  STL [R1+0x43c], R6 ;  /* 0x00043c0601007387 */ /* 0x000fe20000100800 */
[----:B---3--:R-:W-:-:S03]  /*114060*/  F2FP.SATFINITE.E4M3.F32.PACK_AB_MERGE_C R3, R3, R2, RZ ;  /* 0x000000020303723e */ /* 0x008fc600048070ff */
[----:B----4-:R0:W-:Y:S04]  /*114070*/  STL [R1+0x6228], R13 ;  /* 0x0062280d01007387 */ /* 0x0101e80000100800 */
[----:B------:R-:W-:Y:S04]  /*114080*/  STL [R1+0x3b0], R5 ;  /* 0x0003b00501007387 */ /* 0x000fe80000100800 */
[----:B0-----:R-:W2:Y:S04]  /*114090*/  LDL.LU R13, [R1+0x13e0] ;  /* 0x0013e000010d7983 */ /* 0x001ea80000300800 */
[----:B------:R-:W3:Y:S04]  /*1140a0*/  LDL.LU R20, [R1+0x13d4] ;  /* 0x0013d40001147983 */ /* 0x000ee80000300800 */
[----:B------:R0:W-:Y:S04]  /*1140b0*/  STL [R1+0x6204], R4 ;  /* 0x0062040401007387 */ /* 0x0001e80000100800 */
[----:B0-----:R-:W4:Y:S04]  /*1140c0*/  LDL.LU R4, [R1+0x24] ;  /* 0x0000240001047983 */ /* 0x001f280000300800 */
[----:B------:R-:W3:Y:S04]  /*1140d0*/  LDL.LU R6, [R1+0x13d8] ;  /* 0x0013d80001067983 */ /* 0x000ee80000300800 */
[----:B------:R-:W3:Y:S04]  /*1140e0*/  LDL.LU R5, [R1+0x13dc] ;  /* 0x0013dc0001057983 */ /* 0x000ee80000300800 */
        /* <DEDUP_REMOVED lines=12> */
[----:B0-----:R-:W4:Y:S01]  /*1141b0*/  LDL.LU R3, [R1+0x622c] ;  /* 0x00622c0001037983 */ /* 0x001f220000300800 */
[----:B--2---:R-:W-:-:S05]  /*1141c0*/  F2FP.SATFINITE.E4M3.F32.PACK_AB_MERGE_C R13, R12, R13, RZ ;  /* 0x0000000d0c0d723e */ /* 0x004fca00048070ff */
[----:B------:R3:W-:Y:S01]  /*1141d0*/  STL [R1+0x35c], R13 ;  /* 0x00035c0d01007387 */ /* 0x0007e20000100800 */
[----:B----4-:R-:W-:-:S03]  /*1141e0*/  IADD3 R12, P6, R4, R3, RZ ;  /* 0x00000003040c7210 */ /* 0x010fc60007fde0ff */
[----:B------:R-:W-:Y:S02]  /*1141f0*/  STL [R1+0x61ec], R3 ;  /* 0x0061ec0301007387 */ /* 0x000fe40000100800 */
[----:B---3--:R-:W-:-:S05]  /*114200*/  IMAD.X R13, R16, 0x1, R2, P6 ;  /* 0x00000001100d7824 */ /* 0x008fca00030e0602 */
[----:B------:R0:W-:Y:S04]  /*114210*/  STL.64 [R1+0x2678], R12 ;  /* 0x0026780c01007387 */ /* 0x0001e80000100a00 */
[----:B0-----:R-:W2:Y:S01]  /*114220*/  LDL.LU R13, [R1+0x6228] ;  /* 0x00622800010d7983 */ /* 0x001ea20000300800 */
[----:B------:R-:W-:Y:S02]  /*114230*/  F2FP.SATFINITE.E4M3.F32.PACK_AB_MERGE_C R3, R24, R26, RZ ;  /* 0x0000001a1803723e */ /* 0x000fe400048070ff */
[----:B------:R-:W-:Y:S01]  /*114240*/  IADD3 R12, P6, R4, R0, RZ ;  /* 0x00000000040c7210 */ /* 0x000fe20007fde0ff */
[----:B------:R0:W-:Y:S01]  /*114250*/  STL [R1+0x61f0], R2 ;  /* 0x0061f00201007387 */ /* 0x0001e20000100800 */
[----:B------:R-:W-:Y:S01]  /*114260*/  IMAD.MOV.U32 R24, RZ, RZ, R23 ;  /* 0x000000ffff187224 */ /* 0x000fe200078e0017 */
[----:B------:R-:W-:-:S02]  /*114270*/  F2FP.SATFINITE.E4M3.F32.PACK_AB_MERGE_C R5, R5, R6, RZ ;  /* 0x000000060505723e */ /* 0x000fc400048070ff */
[----:B0-----:R-:W3:Y:S04]  /*114280*/  LDL.LU R2, [R1+0x13a8] ;  /* 0x0013a80001027983 */ /* 0x001ee80000300800 */
[----:B------:R0:W-:Y:S04]  /*114290*/  STL [R1+0x364], R3 ;  /* 0x0003640301007387 */ /* 0x0001e80000100800 */
[----:B0-----:R-:W3:Y:S04]  /*1142a0*/  LDL.LU R3, [R1+0x13ac] ;  /* 0x0013ac0001037983 */ /* 0x001ee80000300800 */
[----:B------:R-:W4:Y:S04]  /*1142b0*/  LDL.LU R26, [R1+0x1390] ;  /* 0x00139000011a7983 */ /* 0x000f280000300800 */
[----:B------:R-:W4:Y:S01]  /*1142c0*/  LDL.LU R23, [R1+0x1394] ;  /* 0x0013940001177983 */ /* 0x000f220000300800 */
[----:B--2---:R-:W-:Y:S01]  /*1142d0*/  F2FP.SATFINITE.E4M3.F32.PACK_AB_MERGE_C R20, R20, R13, RZ ;  /* 0x0000000d1414723e */ /* 0x004fe200048070ff */
[----:B------:R-:W-:-:S04]  /*1142e0*/  IMAD.X R13, R16, 0x1, R21, P6 ;  /* 0x00000001100d7824 */ /* 0x000fc800030e0615 */
[----:B------:R0:W-:Y:S04]  /*1142f0*/  STL [R1+0x5bb0], R20 ;  /* 0x005bb01401007387 */ /* 0x0001e80000100800 */
[----:B0-----:R-:W2:Y:S04]  /*114300*/  LDL.LU R20, [R1+0x13cc] ;  /* 0x0013cc0001147983 */ /* 0x001ea80000300800 */
[----:B------:R0:W-:Y:S04]  /*114310*/  STL [R1+0x6200], R0 ;  /* 0x0062000001007387 */ /* 0x0001e80000100800 */
[----:B0-----:R-:W2:Y:S04]  /*114320*/  LDL.LU R0, [R1+0x13c8] ;  /* 0x0013c80001007983 */ /* 0x001ea80000300800 */
[----:B------:R0:W-:Y:S04]  /*114330*/  STL.64 [R1+0x2670], R12 ;  /* 0x0026700c01007387 */ /* 0x0001e80000100a00 */
[----:B0-----:R-:W4:Y:S04]  /*114340*/  LDL.LU.64 R12, [R1+0x6220] ;  /* 0x00622000010c7983 */ /* 0x001f280000300a00 */
[----:B------:R-:W3:Y:S04]  /*114350*/  LDL.LU R6, [R1+0x621c] ;  /* 0x00621c0001067983 */ /* 0x000ee80000300800 */
[----:B------:R0:W-:Y:S04]  /*114360*/  STL [R1+0x328], R5 ;  /* 0x0003280501007387 */ /* 0x0001e80000100800 */
[----:B0-----:R-:W2:Y:S01]  /*114370*/  LDL.LU R5, [R1+0x6218] ;  /* 0x0062180001057983 */ /* 0x001ea20000300800 */
[----:B------:R-:W-:-:S05]  /*114380*/  F2FP.SATFINITE.E4M3.F32.PACK_AB_MERGE_C R9, R9, R8, RZ ;  /* 0x000000080909723e */ /* 0x000fca00048070ff */
[----:B------:R3:W-:Y:S01]  /*114390*/  STL [R1+0x2dc], R9 ;  /* 0x0002dc0901007387 */ /* 0x0007e20000100800 */
[----:B--2---:R-:W-:-:S05]  /*1143a0*/  IADD3 R8, P6, R4, R5, RZ ;  /* 0x0000000504087210 */ /* 0x004fca0007fde0ff */
[----:B---3--:R-:W-:-:S05]  /*1143b0*/  IMAD.X R9, R16, 0x1, R6, P6 ;  /* 0x0000000110097824 */ /* 0x008fca00030e0606 */
[----:B------:R0:W-:Y:S04]  /*1143c0*/  STL.64 [R1+0x2668], R8 ;  /* 0x0026680801007387 */ /* 0x0001e80000100a00 */
[----:B0-----:R-:W2:Y:S01]  /*1143d0*/  LDL.LU.64 R8, [R1+0x6210] ;  /* 0x0062100001087983 */ /* 0x001ea20000300a00 */
[----:B------:R-:W-:Y:S02]  /*1143e0*/  F2FP.SATFINITE.E4M3.F32.PACK_AB_MERGE_C R20, R20, R0, RZ ;  /* 0x000000001414723e */ /* 0x000fe400048070ff */
[----:B------:R-:W-:Y:S02]  /*1143f0*/  F2FP.SATFINITE.E4M3.F32.PACK_AB_MERGE_C R0, R11, R10, RZ ;  /* 0x0000000a0b00723e */ /* 0x000fe400048070ff */
[----:B------:R-:W-:Y:S01]  /*114400*/  IADD3 R10, P6, R4, R7, RZ ;  /* 0x00000007040a7210 */ /* 0x000fe20007fde0ff */
[----:B------:R-:W-:Y:S04]  /*114410*/  STL [R1+0x2ec], R20 ;  /* 0x0002ec1401007387 */ /* 0x000fe80000100800 */
[----:B------:R-:W-:Y:S04]  /*114420*/  STL [R1+0x2cc], R0 ;  /* 0x0002cc0001007387 */ /* 0x000fe80000100800 */
[----:B------:R-:W-:Y:S01]  /*114430*/  STL.64 [R1+0x61e0], R6 ;  /* 0x0061e00601007387 */ /* 0x000fe20000100a00 */
[----:B--2---:R-:W-:-:S05]  /*114440*/  IMAD.X R11, R16, 0x1, R8, P6 ;  /* 0x00000001100b7824 */ /* 0x004fca00030e0608 */
[----:B------:R0:W-:Y:S04]  /*114450*/  STL.64 [R1+0x2660], R10 ;  /* 0x0026600a01007387 */ /* 0x0001e80000100a00 */
[----:B0-----:R-:W2:Y:S01]  /*114460*/  LDL.LU.64 R10, [R1+0x6208] ;  /* 0x00620800010a7983 */ /* 0x001ea20000300a00 */
[----:B------:R-:W-:Y:S02]  /*114470*/  F2FP.SATFINITE.E4M3.F32.PACK_AB_MERGE_C R7, R28, R15, RZ ;  /* 0x0000000f1c07723e */ /* 0x000fe400048070ff */
[----:B------:R-:W-:Y:S01]  /*114480*/  F2FP.SATFINITE.E4M3.F32.PACK_AB_MERGE_C R6, R25, R27, RZ ;  /* 0x0000001b1906723e */ /* 0x000fe200048070ff */
[----:B------:R-:W3:Y:S04]  /*114490*/  LDL.LU R0, [R1+0x139c] ;  /* 0x00139c0001007983 */ /* 0x000ee80000300800 */
[----:B------:R-:W-:Y:S04]  /*1144a0*/  STL [R1+0x2d0], R7 ;  /* 0x0002d00701007387 */ /* 0x000fe80000100800 */
[----:B------:R-:W3:Y:S04]  /*1144b0*/  LDL.LU R15, [R1+0x1380] ;  /* 0x00138000010f7983 */ /* 0x000ee80000300800 */
[----:B------:R0:W-:Y:S01]  /*1144c0*/  STL [R1+0x2b4], R6 ;  /* 0x0002b40601007387 */ /* 0x0001e20000100800 */
[----:B------:R-:W-:-:S03]  /*1144d0*/  F2FP.SATFINITE.E4M3.F32.PACK_AB_MERGE_C R3, R3, R2, RZ ;  /* 0x000000020303723e */ /* 0x000fc600048070ff */
[----:B------:R-:W3:Y:S04]  /*1144e0*/  LDL.LU R28, [R1+0x1384] ;  /* 0x00138400011c7983 */ /* 0x000ee80000300800 */
[----:B------:R-:W3:Y:S01]  /*1144f0*/  LDL.LU R27, [R1+0x1388] ;  /* 0x00138800011b7983 */ /* 0x000ee20000300800 */
[----:B0-----:R-:W-:-:S03]  /*114500*/  IADD3 R6, P6, R4, R9, RZ ;  /* 0x0000000904067210 */ /* 0x001fc60007fde0ff */
[----:B------:R-:W3:Y:S04]  /*114510*/  LDL.LU R25, [R1+0x138c] ;  /* 0x00138c0001197983 */ /* 0x000ee80000300800 */
[----:B------:R-:W-:Y:S04]  /*114520*/  STL [R1+0x61d4], R9 ;  /* 0x0061d40901007387 */ /* 0x000fe80000100800 */
[----:B------:R-:W-:Y:S01]  /*114530*/  STL [R1+0x61e8], R8 ;  /* 0x0061e80801007387 */ /* 0x000fe20000100800 */
[----:B--2---:R-:W-:-:S05]  /*114540*/  IMAD.X R7, R16, 0x1, R10, P6 ;  /* 0x0000000110077824 */ /* 0x004fca00030e060a */
[----:B------:R-:W-:Y:S04]  /*114550*/  STL.64 [R1+0x2658], R6 ;  /* 0x0026580601007387 */ /* 0x000fe80000100a00 */
[----:B------:R-:W2:Y:S04]  /*114560*/  LDL.LU R2, [R1+0x1370] ;  /* 0x0013700001027983 */ /* 0x000ea80000300800 */
[----:B------:R0:W-:Y:S04]  /*114570*/  STL [R1+0x2b8], R3 ;  /* 0x0002b80301007387 */ /* 0x0001e80000100800 */
[----:B0-----:R-:W2:Y:S01]  /*114580*/  LDL.LU R3, [R1+0x1374] ;  /* 0x0013740001037983 */ /* 0x001ea20000300800 */
[----:B----4-:R-:W-:-:S05]  /*114590*/  F2FP.SATFINITE.E4M3.F32.PACK_AB_MERGE_C R6, R23, R26, RZ ;  /* 0x0000001a1706723e */ /* 0x010fca00048070ff */
[----:B------:R0:W-:Y:S02]  /*1145a0*/  STL [R1+0x2854], R6 ;  /* 0x0028540601007387 */ /* 0x0001e40000100800 */
[----:B0-----:R-:W-:-:S05]  /*1145b0*/  IADD3 R6, P6, R4, R11, RZ ;  /* 0x0000000b04067210 */ /* 0x001fca0007fde0ff */
[----:B------:R-:W-:Y:S01]  /*1145c0*/  IMAD.X R7, R16, 0x1, R13, P6 ;  /* 0x0000000110077824 */ /* 0x000fe200030e060d */
[----:B--2---:R0:W-:Y:S04]  /*1145d0*/  STL.64 [R1+0x61f8], R2 ;  /* 0x0061f80201007387 */ /* 0x0041e80000100a00 */
[----:B0-----:R-:W2:Y:S04]  /*1145e0*/  LDL.LU R3, [R1+0x1398] ;  /* 0x0013980001037983 */ /* 0x001ea80000300800 */
[----:B------:R-:W4:Y:S04]  /*1145f0*/  LDL.LU R8, [R1+0x1378] ;  /* 0x0013780001087983 */ /* 0x000f280000300800 */
[----:B------:R-:W4:Y:S04]  /*114600*/  LDL.LU R9, [R1+0x137c] ;  /* 0x00137c0001097983 */ /* 0x000f280000300800 */
[----:B------:R-:W4:Y:S04]  /*114610*/  LDL.LU R26, [R1+0x1360] ;  /* 0x00136000011a7983 */ /* 0x000f280000300800 */
[----:B------:R-:W4:Y:S04]  /*114620*/  LDL.LU R23, [R1+0x1364] ;  /* 0x0013640001177983 */ /* 0x000f280000300800 */
[----:B------:R-:W-:Y:S04]  /*114630*/  STL.64 [R1+0x61d8], R10 ;  /* 0x0061d80a01007387 */ /* 0x000fe80000100a00 */
[----:B------:R0:W-:Y:S02]  /*114640*/  STL.64 [R1+0x2650], R6 ;  /* 0x0026500601007387 */ /* 0x0001e40000100a00 */
[----:B0-----:R-:W-:-:S02]  /*114650*/  IADD3 R6, P6, R4, R12, RZ ;  /* 0x0000000c04067210 */ /* 0x001fc40007fde0ff */
[----:B------:R-:W4:Y:S03]  /*114660*/  LDL.LU R4, [R1+0x6204] ;  /* 0x0062040001047983 */ /* 0x000f260000300800 */
[----:B------:R-:W-:Y:S01]  /*114670*/  IMAD.X R7, R16, 0x1, R14, P6 ;  /* 0x0000000110077824 */ /* 0x000fe200030e060e */
[----:B---3--:R-:W-:-:S04]  /*114680*/  F2FP.SATFINITE.E4M3.F32.PACK_AB_MERGE_C R2, R28, R15, RZ ;  /* 0x0000000f1c02723e */ /* 0x008fc800048070ff */
[----:B------:R0:W-:Y:S04]  /*114690*/  STL.64 [R1+0x2648], R6 ;  /* 0x0026480601007387 */ /* 0x0001e80000100a00 */
[----:B0-----:R-:W3:Y:S04]  /*1146a0*/  LDL.LU R6, [R1+0x1368] ;  /* 0x0013680001067983 */ /* 0x001ee80000300800 */
[----:B------:R-:W3:Y:S04]  /*1146b0*/  LDL.LU R7, [R1+0x136c] ;  /* 0x00136c0001077983 */ /* 0x000ee80000300800 */
[----:B------:R-:W3:Y:S04]  /*1146c0*/  LDL.LU R10, [R1+0x1350] ;  /* 0x00135000010a7983 */ /* 0x000ee80000300800 */
[----:B------:R-:W3:Y:S04]  /*1146d0*/  LDL.LU R11, [R1+0x1354] ;  /* 0x00135400010b7983 */ /* 0x000ee80000300800 */
[----:B------:R-:W3:Y:S04]  /*1146e0*/  LDL.LU R20, [R1+0x1358] ;  /* 0x0013580001147983 */ /* 0x000ee80000300800 */
[----:B------:R-:W3:Y:S01]  /*1146f0*/  LDL.LU R16, [R1+0x135c] ;  /* 0x00135c0001107983 */ /* 0x000ee20000300800 */
[----:B--2---:R-:W-:-:S02]  /*114700*/  F2FP.SATFINITE.E4M3.F32.PACK_AB_MERGE_C R3, R0, R3, RZ ;  /* 0x000000030003723e */ /* 0x004fc400048070ff */
[----:B------:R-:W-:-:S03]  /*114710*/  F2FP.SATFINITE.E4M3.F32.PACK_AB_MERGE_C R0, R25, R27, RZ ;  /* 0x0000001b1900723e */ /* 0x000fc600048070ff */
[----:B------:R-:W-:Y:S04]  /*114720*/  STL [R1+0x285c], R3 ;  /* 0x00285c0301007387 */ /* 0x000fe80000100800 */
[----:B------:R-:W2:Y:S04]  /*114730*/  LDL.LU R15, [R1+0x1340] ;  /* 0x00134000010f7983 */ /* 0x000ea80000300800 */
[----:B------:R-:W-:Y:S04]  /*114740*/  STL [R1+0x2978], R2 ;  /* 0x0029780201007387 */ /* 0x000fe80000100800 */
[----:B------:R-:W2:Y:S04]  /*114750*/  LDL.LU R28, [R1+0x1344] ;  /* 0x00134400011c7983 */ /* 0x000ea80000300800 */
[----:B------:R0:W-:Y:S04]  /*114760*/  STL [R1+0x297c], R0 ;  /* 0x00297c0001007387 */ /* 0x0001e80000100800 */
[----:B------:R-:W2:Y:S04]  /*114770*/  LDL.LU R27, [R1+0x1348] ;  /* 0x00134800011b7983 */ /* 0x000ea80000300800 */
[----:B------:R-:W2:Y:S01]  /*114780*/  LDL.LU R25, [R1+0x134c] ;  /* 0x00134c0001197983 */ /* 0x000ea20000300800 */
[----:B0-----:R-:W-:-:S02]  /*114790*/  SHF.R.S32.HI R0, RZ, 0x1f, R17 ;  /* 0x0000001fff007819 */ /* 0x001fc40000011411 */
[----:B----4-:R-:W-:-:S03]  /*1147a0*/  IADD3 R2, P6, R17, R4, RZ ;  /* 0x0000000411027210 */ /* 0x010fc60007fde0ff */
[----:B------:R0:W-:Y:S02]  /*1147b0*/  STL [R1+0x24], R0 ;  /* 0x0000240001007387 */ /* 0x0001e40000100800 */
[----:B------:R-:W-:Y:S02]  /*1147c0*/  IMAD.X R3, R0, 0x1, R29, P6 ;  /* 0x0000000100037824 */ /* 0x000fe400030e061d */
[----:B0-----:R-:W4:Y:S04]  /*1147d0*/  LDL.LU R0, [R1+0x6200] ;  /* 0x0062000001007983 */ /* 0x001f280000300800 */
[----:B------:R0:W-:Y:S04]  /*1147e0*/  STL.64 [R1+0x2640], R2 ;  /* 0x0026400201007387 */ /* 0x0001e80000100a00 */
[----:B0-----:R-:W3:Y:S04]  /*1147f0*/  LDL.LU.64 R2, [R1+0x61f8] ;  /* 0x0061f80001027983 */ /* 0x001ee80000300a00 */
[----:B------:R0:W-:Y:S04]  /*114800*/  STL [R1+0x61d0], R29 ;  /* 0x0061d01d01007387 */ /* 0x0001e80000100800 */
[----:B0-----:R-:W2:Y:S01]  /*114810*/  LDL.LU R29, [R1+0x24] ;  /* 0x00002400011d7983 */ /* 0x001ea20000300800 */
[----:B---3--:R-:W-:-:S03]  /*114820*/  F2FP.SATFINITE.E4M3.F32.PACK_AB_MERGE_C R3, R3, R2, RZ ;  /* 0x000000020303723e */ /* 0x008fc600048070ff */
[----:B------:R-:W2:Y:S04]  /*114830*/  LDL.LU R2, [R1+0x61f0] ;  /* 0x0061f00001027983 */ /* 0x000ea80000300800 */
[----:B------:R0:W-:Y:S04]  /*114840*/  STL [R1+0x2928], R3 ;  /* 0x0029280301007387 */ /* 0x0001e80000100800 */
[----:B0-----:R-:W3:Y:S01]  /*114850*/  LDL.LU R3, [R1+0x61ec] ;  /* 0x0061ec0001037983 */ /* 0x001ee20000300800 */
[----:B------:R-:W-:-:S05]  /*114860*/  F2FP.SATFINITE.E4M3.F32.PACK_AB_MERGE_C R9, R9, R8, RZ ;  /* 0x000000080909723e */ /* 0x000fca00048070ff */
[----:B------:R2:W-:Y:S01]  /*114870*/  STL [R1+0x2930], R9 ;  /* 0x0029300901007387 */ /* 0x0005e20000100800 */
[----:B---3--:R-:W-:-:S05]  /*114880*/  IADD3 R8, P6, R17, R3, RZ ;  /* 0x0000000311087210 */ /* 0x008fca0007fde0ff */
[----:B--2---:R-:W-:-:S05]  /*114890*/  IMAD.X R9, R29, 0x1, R2, P6 ;  /* 0x000000011d097824 */ /* 0x004fca00030e0602 */
[----:B------:R0:W-:Y:S04]  /*1148a0*/  STL.64 [R1+0x2638], R8 ;  /* 0x0026380801007387 */ /* 0x0001e80000100a00 */
[----:B0-----:R-:W2:Y:S04]  /*1148b0*/  LDL.LU R8, [R1+0x61e8] ;  /* 0x0061e80001087983 */ /* 0x001ea80000300800 */
[----:B------:R0:W-:Y:S04]  /*1148c0*/  STL.64 [R1+0x61c0], R2 ;  /* 0x0061c00201007387 */ /* 0x0001e80000100a00 */
[----:B------:R-:W3:Y:S01]  /*1148d0*/  LDL.LU R9, [R1+0xbb0] ;  /* 0x000bb00001097983 */ /* 0x000ee20000300800 */
[----:B0-----:R-:W-:-:S02]  /*1148e0*/  F2FP.SATFINITE.E4M3.F32.PACK_AB_MERGE_C R3, R7, R6, RZ ;  /* 0x000000060703723e */ /* 0x001fc400048070ff */
[----:B------:R-:W-:Y:S02]  /*1148f0*/  F2FP.SATFINITE.E4M3.F32.PACK_AB_MERGE_C R2, R23, R26, RZ ;  /* 0x0000001a1702723e */ /* 0x000fe400048070ff */
[----:B----4-:R-:W-:Y:S01]  /*114900*/  IADD3 R6, P6, R17, R0, RZ ;  /* 0x0000000011067210 */ /* 0x010fe20007fde0ff */
[----:B------:R-:W-:Y:S02]  /*114910*/  IMAD.MOV.U32 R23, RZ, RZ, R18 ;  /* 0x000000ffff177224 */ /* 0x000fe400078e0012 */
[----:B------:R0:W-:Y:S02]  /*114920*/  STL [R1+0x28fc], R2 ;  /* 0x0028fc0201007387 */ /* 0x0001e40000100800 */
[----:B------:R-:W-:Y:S02]  /*114930*/  IMAD.X R7, R29, 0x1, R21, P6 ;  /* 0x000000011d077824 */ /* 0x000fe400030e0615 */
[----:B0-----:R-:W4:Y:S04]  /*114940*/  LDL.LU R2, [R1+0x1334] ;  /* 0x0013340001027983 */ /* 0x001f280000300800 */
[----:B------:R-:W4:Y:S04]  /*114950*/  LDL.LU R26, [R1+0x1338] ;  /* 0x00133800011a7983 */ /* 0x000f280000300800 */
[----:B------:R-:W4:Y:S04]  /*114960*/  LDL.LU R18, [R1+0x133c] ;  /* 0x00133c0001127983 */ /* 0x000f280000300800 */
[----:B------:R-:W-:Y:S04]  /*114970*/  STL [R1+0x2904], R3 ;  /* 0x0029040301007387 */ /* 0x000fe80000100800 */
[----:B------:R0:W-:Y:S04]  /*114980*/  STL.64 [R1+0x2630], R6 ;  /* 0x0026300601007387 */ /* 0x0001e80000100a00 */
[----:B0-----:R-:W2:Y:S01]  /*114990*/  LDL.LU.64 R6, [R1+0x61e0] ;  /* 0x0061e00001067983 */ /* 0x001ea20000300a00 */
[----:B------:R-:W-:-:S02]  /*1149a0*/  F2FP.SATFINITE.E4M3.F32.PACK_AB_MERGE_C R11, R11, R10, RZ ;  /* 0x0000000a0b0b723e */ /* 0x000fc400048070ff */
[----:B------:R-:W-:Y:S02]  /*1149b0*/  IADD3 R10, P6, R17, R5, RZ ;  /* 0x00000005110a7210 */ /* 0x000fe40007fde0ff */
[----:B------:R-:W-:Y:S01]  /*1149c0*/  F2FP.SATFINITE.E4M3.F32.PACK_AB_MERGE_C R3, R16, R20, RZ ;  /* 0x000000141003723e */ /* 0x000fe200048070ff */
[----:B------:R-:W-:Y:S04]  /*1149d0*/  STL [R1+0x28dc], R11 ;  /* 0x0028dc0b01007387 */ /* 0x000fe80000100800 */
[----:B------:R0:W-:Y:S04]  /*1149e0*/  STL.64 [R1+0x61c8], R4 ;  /* 0x0061c80401007387 */ /* 0x0001e80000100a00 */
[----:B------:R1:W-:Y:S04]  /*1149f0*/  STL [R1+0x28e4], R3 ;  /* 0x0028e40301007387 */ /* 0x0003e80000100800 */
[----:B0-----:R-:W4:Y:S04]  /*114a00*/  LDL.LU R4, [R1+0xbbc] ;  /* 0x000bbc0001047983 */ /* 0x001f280000300800 */
[----:B------:R-:W4:Y:S01]  /*114a10*/  LDL.LU R5, [R1+0x1330] ;  /* 0x0013300001057983 */ /* 0x000f220000300800 */
[----:B--2---:R-:W-:-:S05]  /*114a20*/  IMAD.X R11, R29, 0x1, R6, P6 ;  /* 0x000000011d0b7824 */ /* 0x004fca00030e0606 */
[----:B------:R0:W-:Y:S04]  /*114a30*/  STL.64 [R1+0x2628], R10 ;  /* 0x0026280a01007387 */ /* 0x0001e80000100a00 */
[----:B-1----:R-:W2:Y:S01]  /*114a40*/  LDL.LU R3, [R1+0x1320] ;  /* 0x0013200001037983 */ /* 0x002ea20000300800 */
[----:B0-----:R-:W-:Y:S02]  /*114a50*/  F2FP.SATFINITE.E4M3.F32.PACK_AB_MERGE_C R11, R28, R15, RZ ;  /* 0x0000000f1c0b723e */ /* 0x001fe400048070ff */
[----:B------:R-:W-:-:S03]  /*114a60*/  F2FP.SATFINITE.E4M3.F32.PACK_AB_MERGE_C R10, R25, R27, RZ ;  /* 0x0000001b190a723e */ /* 0x000fc600048070ff */
[----:B------:R-:W-:Y:S04]  /*114a70*/  STL [R1+0x28b4], R11 ;  /* 0x0028b40b01007387 */ /* 0x000fe80000100800 */
[----:B------:R-:W2:Y:S04]  /*114a80*/  LDL.LU R15, [R1+0x1324] ;  /* 0x00132400010f7983 */ /* 0x000ea80000300800 */
[----:B------:R-:W-:Y:S01]  /*114a90*/  STL [R1+0x28bc], R10 ;  /* 0x0028bc0a01007387 */ /* 0x000fe20000100800 */
[----:B------:R-:W-:-:S03]  /*114aa0*/  IMAD.MOV.U32 R25, RZ, RZ, R24 ;  /* 0x000000ffff197224 */ /* 0x000fc600078e0018 */
[----:B------:R-:W2:Y:S04]  /*114ab0*/  LDL.LU R20, [R1+0x1328] ;  /* 0x0013280001147983 */ /* 0x000ea80000300800 */
[----:B------:R-:W2:Y:S04]  /*114ac0*/  LDL.LU R16, [R1+0x132c] ;  /* 0x00132c0001107983 */ /* 0x000ea80000300800 */
[----:B------:R-:W2:Y:S04]  /*114ad0*/  LDL.LU R28, [R1+0x1310] ;  /* 0x00131000011c7983 */ /* 0x000ea80000300800 */
[----:B------:R-:W2:Y:S04]  /*114ae0*/  LDL.LU R27, [R1+0x1314] ;  /* 0x00131400011b7983 */ /* 0x000ea80000300800 */
[----:B------:R-:W2:Y:S04]  /*114af0*/  LDL R24, [R1+0x1c] ;  /* 0x00001c0001187983 */ /* 0x000ea80000100800 */
[----:B------:R0:W-:Y:S04]  /*114b00*/  STL.64 [R1+0x61b8], R6 ;  /* 0x0061b80601007387 */ /* 0x0001e80000100a00 */
[----:B0-----:R-:W3:Y:S01]  /*114b10*/  LDL.LU R6, [R1+0xbb4] ;  /* 0x000bb40001067983 */ /* 0x001ee20000300800 */
[----:B------:R-:W-:-:S03]  /*114b20*/  IADD3 R10, P6, R17, R7, RZ ;  /* 0x00000007110a7210 */ /* 0x000fc60007fde0ff */
[----:B------:R-:W4:Y:S02]  /*114b30*/  LDL.LU R7, [R1+0xbb8] ;  /* 0x000bb80001077983 */ /* 0x000f240000300800 */
[----:B------:R-:W-:-:S05]  /*114b40*/  IMAD.X R11, R29, 0x1, R8, P6 ;  /* 0x000000011d0b7824 */ /* 0x000fca00030e0608 */
[----:B------:R0:W-:Y:S04]  /*114b50*/  STL.64 [R1+0x2620], R10 ;  /* 0x0026200a01007387 */ /* 0x0001e80000100a00 */
[----:B0-----:R-:W2:Y:S01]  /*114b60*/  LDL.LU.64 R10, [R1+0x61d8] ;  /* 0x0061d800010a7983 */ /* 0x001ea20000300a00 */
[----:B---3--:R-:W-:-:S03]  /*114b70*/  F2FP.SATFINITE.E4M3.F32.PACK_AB_MERGE_C R6, R6, R9, RZ ;  /* 0x000000090606723e */ /* 0x008fc600048070ff */
[----:B------:R-:W3:Y:S01]  /*114b80*/  LDL.LU R9, [R1+0x61d4] ;  /* 0x0061d40001097983 */ /* 0x000ee20000300800 */
[----:B----4-:R-:W-:-:S03]  /*114b90*/  F2FP.SATFINITE.E4M3.F32.PACK_AB_MERGE_C R4, R4, R7, RZ ;  /* 0x000000070404723e */ /* 0x010fc600048070ff */
[----:B------:R3:W-:Y:S02]  /*114ba0*/  STL [R1+0x288], R6 ;  /* 0x0002880601007387 */ /* 0x0007e40000100800 */
[----:B---3--:R-:W-:Y:S02]  /*114bb0*/  IADD3 R6, P6, R17, R9, RZ ;  /* 0x0000000911067210 */ /* 0x008fe40007fde0ff */
[----:B------:R0:W-:Y:S03]  /*114bc0*/  STL.64 [R1+0x61b0], R8 ;  /* 0x0061b00801007387 */ /* 0x0001e60000100a00 */
[----:B--2---:R-:W-:Y:S01]  /*114bd0*/  IMAD.X R7, R29, 0x1, R10, P6 ;  /* 0x000000011d077824 */ /* 0x004fe200030e060a */
[----:B------:R1:W-:Y:S04]  /*114be0*/  STL [R1+0x294], R4 ;  /* 0x0002940401007387 */ /* 0x0003e80000100800 */
[----:B------:R2:W-:Y:S04]  /*114bf0*/  STL.64 [R1+0x2618], R6 ;  /* 0x0026180601007387 */ /* 0x0005e80000100a00 */
[----:B0-----:R-:W3:Y:S01]  /*114c00*/  LDL.LU R8, [R1+0x131c] ;  /* 0x00131c0001087983 */ /* 0x001ee20000300800 */
[----:B-1----:R-:W-:-:S05]  /*114c10*/  F2FP.SATFINITE.E4M3.F32.PACK_AB_MERGE_C R4, R2, R5, RZ ;  /* 0x000000050204723e */ /* 0x002fca00048070ff */
[----:B------:R0:W-:Y:S01]  /*114c20*/  STL [R1+0x44c], R4 ;  /* 0x00044c0401007387 */ /* 0x0001e20000100800 */
[----:B------:R-:W-:-:S03]  /*114c30*/  F2FP.SATFINITE.E4M3.F32.PACK_AB_MERGE_C R2, R18, R26, RZ ;  /* 0x0000001a1202723e */ /* 0x000fc600048070ff */
[----:B--2---:R-:W2:Y:S01]  /*114c40*/  LDL.LU R6, [R1+0x1300] ;  /* 0x0013000001067983 */ /* 0x004ea20000300800 */
[----:B0-----:R-:W-:-:S03]  /*114c50*/  IADD3 R4, P6, R17, R11, RZ ;  /* 0x0000000b11047210 */ /* 0x001fc60007fde0ff */
[----:B------:R-:W-:Y:S02]  /*114c60*/  STL [R1+0x45c], R2 ;  /* 0x00045c0201007387 */ /* 0x000fe40000100800 */
[----:B------:R-:W-:Y:S02]  /*114c70*/  IMAD.X R5, R29, 0x1, R13, P6 ;  /* 0x000000011d057824 */ /* 0x000fe400030e060d */
[----:B------:R-:W2:Y:S04]  /*114c80*/  LDL.LU R26, [R1+0x1304] ;  /* 0x00130400011a7983 */ /* 0x000ea80000300800 */
[----:B------:R0:W-:Y:S04]  /*114c90*/  STL.64 [R1+0x2610], R4 ;  /* 0x0026100401007387 */ /* 0x0001e80000100a00 */
[----:B------:R-:W4:Y:S01]  /*114ca0*/  LDL.LU R18, [R1+0x1308] ;  /* 0x0013080001127983 */ /* 0x000f220000300800 */
[----:B0-----:R-:W-:-:S03]  /*114cb0*/  IADD3 R4, P6, R17, R12, RZ ;  /* 0x0000000c11047210 */ /* 0x001fc60007fde0ff */
[----:B------:R-:W4:Y:S02]  /*114cc0*/  LDL.LU R17, [R1+0x130c] ;  /* 0x00130c0001117983 */ /* 0x000f240000300800 */
[----:B------:R-:W-:Y:S02]  /*114cd0*/  IMAD.X R5, R29, 0x1, R14, P6 ;  /* 0x000000011d057824 */ /* 0x000fe400030e060e */
[----:B------:R0:W-:Y:S04]  /*114ce0*/  STL.64 [R1+0x61a8], R12 ;  /* 0x0061a80c01007387 */ /* 0x0001e80000100a00 */
[----:B0-----:R-:W3:Y:S04]  /*114cf0*/  LDL.LU R13, [R1+0x1318] ;  /* 0x00131800010d7983 */ /* 0x001ee80000300800 */
[----:B------:R-:W2:Y:S04]  /*114d00*/  LDL.LU R29, [R1+0x61d0] ;  /* 0x0061d000011d7983 */ /* 0x000ea80000300800 */
[----:B------:R0:W-:Y:S04]  /*114d10*/  STL.64 [R1+0x2608], R4 ;  /* 0x0026080401007387 */ /* 0x0001e80000100a00 */
[----:B0-----:R-:W4:Y:S01]  /*114d20*/  LDL.LU.64 R4, [R1+0x61c8] ;  /* 0x0061c80001047983 */ /* 0x001f220000300a00 */
[----:B------:R-:W-:-:S03]  /*114d30*/  F2FP.SATFINITE.E4M3.F32.PACK_AB_MERGE_C R2, R15, R3, RZ ;  /* 0x000000030f02723e */ /* 0x000fc600048070ff */
[----:B------:R-:W3:Y:S01]  /*114d40*/  LDL.LU R7, [R1+0x12f0] ;  /* 0x0012f00001077983 */ /* 0x000ee20000300800 */
[----:B------:R-:W-:-:S03]  /*114d50*/  F2FP.SATFINITE.E4M3.F32.PACK_AB_MERGE_C R12, R27, R28, RZ ;  /* 0x0000001c1b0c723e */ /* 0x000fc600048070ff */
[----:B------:R-:W3:Y:S04]  /*114d60*/  LDL.LU R15, [R1+0x12f4] ;  /* 0x0012f400010f7983 */ /* 0x000ee80000300800 */
[----:B------:R0:W-:Y:S01]  /*114d70*/  STL [R1+0x400], R2 ;  /* 0x0004000201007387 */ /* 0x0001e20000100800 */
[----:B------:R-:W-:Y:S02]  /*114d80*/  SHF.R.S32.HI R9, RZ, 0x1f, R24 ;  /* 0x0000001fff097819 */ /* 0x000fe40000011418 */
[----:B0-----:R-:W-:-:S05]  /*114d90*/  F2FP.SATFINITE.E4M3.F32.PACK_AB_MERGE_C R2, R16, R20, RZ ;  /* 0x000000141002723e */ /* 0x001fca00048070ff */
[----:B------:R0:W-:Y:S04]  /*114da0*/  STL [R1+0x408], R2 ;  /* 0x0004080201007387 */ /* 0x0001e80000100800 */
[----:B------:R-:W-:Y:S04]  /*114db0*/  STL [R1+0x388], R12 ;  /* 0x0003880c01007387 */ /* 0x000fe80000100800 */
[----:B----4-:R1:W-:Y:S01]  /*114dc0*/  STL [R1+0x61a0], R4 ;  /* 0x0061a00401007387 */ /* 0x0103e20000100800 */
[----:B0-----:R-:W-:-:S03]  /*114dd0*/  IADD3 R2, P6, R24, R4, RZ ;  /* 0x0000000418027210 */ /* 0x001fc60007fde0ff */
[----:B------:R-:W-:Y:S04]  /*114de0*/  STL [R1+0x20], R9 ;  /* 0x0000200901007387 */ /* 0x000fe80000100800 */
[----:B-1----:R-:W2:Y:S01]  /*114df0*/  LDL.LU R4, [R1+0x20] ;  /* 0x0000200001047983 */ /* 0x002ea20000300800 */
[----:B------:R-:W-:Y:S02]  /*114e00*/  IMAD.MOV.U32 R24, RZ, RZ, R23 ;  /* 0x000000ffff187224 */ /* 0x000fe400078e0017 */
[----:B--2---:R-:W-:-:S05]  /*114e10*/  IMAD.X R3, R4, 0x1, R29, P6 ;  /* 0x0000000104037824 */ /* 0x004fca00030e061d */
[----:B------:R0:W-:Y:S04]  /*114e20*/  STL.64 [R1+0x2600], R2 ;  /* 0x0026000201007387 */ /* 0x0001e80000100a00 */
[----:B0-----:R-:W2:Y:S04]  /*114e30*/  LDL.LU.64 R2, [R1+0x61c0] ;  /* 0x0061c00001027983 */ /* 0x001ea80000300a00 */
[----:B------:R-:W4:Y:S04]  /*114e40*/  LDL.LU R9, [R1+0x12f8] ;  /* 0x0012f80001097983 */ /* 0x000f280000300800 */
[----:B------:R-:W4:Y:S04]  /*114e50*/  LDL.LU R20, [R1+0x12fc] ;  /* 0x0012fc0001147983 */ /* 0x000f280000300800 */
[----:B------:R-:W4:Y:S04]  /*114e60*/  LDL.LU R16, [R1+0x12e0] ;  /* 0x0012e00001107983 */ /* 0x000f280000300800 */
[----:B------:R-:W4:Y:S04]  /*114e70*/  LDL.LU R28, [R1+0x12e4] ;  /* 0x0012e400011c7983 */ /* 0x000f280000300800 */
[----:B------:R-:W4:Y:S04]  /*114e80*/  LDL.LU R27, [R1+0x12e8] ;  /* 0x0012e800011b7983 */ /* 0x000f280000300800 */
[----:B------:R-:W4:Y:S04]  /*114e90*/  LDL.LU R23, [R1+0x12ec] ;  /* 0x0012ec0001177983 */ /* 0x000f280000300800 */
[----:B------:R0:W-:Y:S04]  /*114ea0*/  STL [R1+0x61a4], R29 ;  /* 0x0061a41d01007387 */ /* 0x0001e80000100800 */
[----:B0-----:R-:W2:Y:S01]  /*114eb0*/  LDL.LU R29, [R1+0x1c] ;  /* 0x00001c00011d7983 */ /* 0x001ea20000300800 */
[----:B---3--:R-:W-:-:S02]  /*114ec0*/  F2FP.SATFINITE.E4M3.F32.PACK_AB_MERGE_C R8, R8, R13, RZ ;  /* 0x0000000d0808723e */ /* 0x008fc400048070ff */
[----:B------:R-:W-:-:S03]  /*114ed0*/  F2FP.SATFINITE.E4M3.F32.PACK_AB_MERGE_C R6, R26, R6, RZ ;  /* 0x000000061a06723e */ /* 0x000fc600048070ff */
[----:B------:R-:W-:Y:S01]  /*114ee0*/  STL [R1+0x3e8], R8 ;  /* 0x0003e80801007387 */ /* 0x000fe20000100800 */
[----:B------:R-:W-:-:S03]  /*114ef0*/  F2FP.SATFINITE.E4M3.F32.PACK_AB_MERGE_C R17, R17, R18, RZ ;  /* 0x000000121111723e */ /* 0x000fc600048070ff */
[----:B------:R0:W-:Y:S01]  /*114f00*/  STL [R1+0x34c], R6 ;  /* 0x00034c0601007387 */ /* 0x0001e20000100800 */
[----:B--2---:R-:W-:-:S05]  /*114f10*/  IADD3 R12, P6, R29, R3, RZ ;  /* 0x000000031d0c7210 */ /* 0x004fca0007fde0ff */
[----:B------:R-:W-:-:S05]  /*114f20*/  IMAD.X R13, R4, 0x1, R2, P6 ;  /* 0x00000001040d7824 */ /* 0x000fca00030e0602 */
[----:B------:R1:W-:Y:S01]  /*114f30*/  STL.64 [R1+0x25f8], R12 ;  /* 0x0025f80c01007387 */ /* 0x0003e20000100a00 */
[----:B0-----:R-:W-:-:S03]  /*114f40*/  IADD3 R6, P6, R29, R0, RZ ;  /* 0x000000001d067210 */ /* 0x001fc60007fde0ff */
[----:B-1----:R-:W2:Y:S04]  /*114f50*/  LDL.LU R12, [R1+0x12d0] ;  /* 0x0012d000010c7983 */ /* 0x002ea80000300800 */
[----:B------:R-:W2:Y:S04]  /*114f60*/  LDL.LU R13, [R1+0x12d4] ;  /* 0x0012d400010d7983 */ /* 0x000ea80000300800 */
[----:B------:R0:W-:Y:S04]  /*114f70*/  STL.64 [R1+0x6198], R2 ;  /* 0x0061980201007387 */ /* 0x0001e80000100a00 */
[----:B------:R-:W3:Y:S04]  /*114f80*/  LDL.LU R26, [R1+0x12d8] ;  /* 0x0012d800011a7983 */ /* 0x000ee80000300800 */
[----:B------:R-:W3:Y:S01]  /*114f90*/  LDL.LU R18, [R1+0x12dc] ;  /* 0x0012dc0001127983 */ /* 0x000ee20000300800 */
[----:B0-----:R-:W-:-:S03]  /*114fa0*/  F2FP.SATFINITE.E4M3.F32.PACK_AB_MERGE_C R2, R15, R7, RZ ;  /* 0x000000070f02723e */ /* 0x001fc600048070ff */
[----:B------:R0:W-:Y:S01]  /*114fb0*/  STL [R1+0x5ac0], R17 ;  /* 0x005ac01101007387 */ /* 0x0001e20000100800 */
[----:B------:R-:W-:-:S03]  /*114fc0*/  IMAD.X R7, R4, 0x1, R21, P6 ;  /* 0x0000000104077824 */ /* 0x000fc600030e0615 */
[----:B0-----:R-:W3:Y:S04]  /*114fd0*/  LDL.LU R17, [R1+0x12c8] ;  /* 0x0012c80001117983 */ /* 0x001ee80000300800 */
[----:B------:R0:W-:Y:S04]  /*114fe0*/  STL [R1+0x2f4], R2 ;  /* 0x0002f40201007387 */ /* 0x0001e80000100800 */
[----:B0-----:R-:W3:Y:S04]  /*114ff0*/  LDL.LU R2, [R1+0x12cc] ;  /* 0x0012cc0001027983 */ /* 0x001ee80000300800 */
[----:B------:R-:W3:Y:S04]  /*115000*/  LDL.LU R3, [R1+0x12b0] ;  /* 0x0012b00001037983 */ /* 0x000ee80000300800 */
[----:B------:R-:W3:Y:S04]  /*115010*/  LDL.LU R15, [R1+0x12b4] ;  /* 0x0012b400010f7983 */ /* 0x000ee80000300800 */
[----:B------:R0:W-:Y:S04]  /*115020*/  STL [R1+0x6188], R0 ;  /* 0x0061880001007387 */ /* 0x0001e80000100800 */
[----:B0-----:R-:W3:Y:S04]  /*115030*/  LDL.LU R0, [R1+0x12c4] ;  /* 0x0012c40001007983 */ /* 0x001ee80000300800 */
[----:B------:R0:W-:Y:S04]  /*115040*/  STL.64 [R1+0x25f0], R6 ;  /* 0x0025f00601007387 */ /* 0x0001e80000100a00 */
[----:B0-----:R-:W2:Y:S01]  /*115050*/  LDL.LU.64 R6, [R1+0x61b8] ;  /* 0x0061b80001067983 */ /* 0x001ea20000300a00 */
[----:B------:R-:W-:-:S02]  /*115060*/  IADD3 R8, P6, R29, R5, RZ ;  /* 0x000000051d087210 */ /* 0x000fc40007fde0ff */
[----:B----4-:R-:W-:Y:S02]  /*115070*/  F2FP.SATFINITE.E4M3.F32.PACK_AB_MERGE_C R20, R20, R9, RZ ;  /* 0x000000091414723e */ /* 0x010fe400048070ff */
[----:B------:R-:W-:Y:S01]  /*115080*/  F2FP.SATFINITE.E4M3.F32.PACK_AB_MERGE_C R16, R28, R16, RZ ;  /* 0x000000101c10723e */ /* 0x000fe200048070ff */
[----:B------:R0:W-:Y:S04]  /*115090*/  STL [R1+0x618c], R21 ;  /* 0x00618c1501007387 */ /* 0x0001e80000100800 */
[----:B0-----:R-:W4:Y:S04]  /*1150a0*/  LDL.LU R21, [R1+0x12c0] ;  /* 0x0012c00001157983 */ /* 0x001f280000300800 */
[----:B------:R-:W-:Y:S04]  /*1150b0*/  STL [R1+0x2710], R20 ;  /* 0x0027101401007387 */ /* 0x000fe80000100800 */
[----:B------:R-:W-:Y:S01]  /*1150c0*/  STL [R1+0x2c4], R16 ;  /* 0x0002c41001007387 */ /* 0x000fe20000100800 */
[----:B--2---:R-:W-:-:S05]  /*1150d0*/  IMAD.X R9, R4, 0x1, R6, P6 ;  /* 0x0000000104097824 */ /* 0x004fca00030e0606 */
[----:B------:R0:W-:Y:S04]  /*1150e0*/  STL.64 [R1+0x25e8], R8 ;  /* 0x0025e80801007387 */ /* 0x0001e80000100a00 */
[----:B0-----:R-:W2:Y:S01]  /*1150f0*/  LDL.LU.64 R8, [R1+0x61b0] ;  /* 0x0061b00001087983 */ /* 0x001ea20000300a00 */
[----:B------:R-:W-:-:S03]  /*115100*/  F2FP.SATFINITE.E4M3.F32.PACK_AB_MERGE_C R23, R23, R27, RZ ;  /* 0x0000001b1717723e */ /* 0x000fc600048070ff */
[----:B------:R-:W4:Y:S04]  /*115110*/  LDL.LU R20, [R1+0x12b8] ;  /* 0x0012b80001147983 */ /* 0x000f280000300800 */
[----:B------:R-:W4:Y:S04]  /*115120*/  LDL.LU R16, [R1+0x12bc] ;  /* 0x0012bc0001107983 */ /* 0x000f280000300800 */
[----:B------:R-:W4:Y:S04]  /*115130*/  LDL.LU R28, [R1+0x12a0] ;  /* 0x0012a000011c7983 */ /* 0x000f280000300800 */
[----:B------:R-:W4:Y:S04]  /*115140*/  LDL.LU R27, [R1+0x12a4] ;  /* 0x0012a400011b7983 */ /* 0x000f280000300800 */
[----:B------:R0:W-:Y:S02]  /*115150*/  STL [R1+0x5bd8], R23 ;  /* 0x005bd81701007387 */ /* 0x0001e40000100800 */
[----:B0-----:R-:W-:-:S02]  /*115160*/  F2FP.SATFINITE.E4M3.F32.PACK_AB_MERGE_C R23, R13, R12, RZ ;  /* 0x0000000c0d17723e */ /* 0x001fc400048070ff */
[----:B------:R-:W-:Y:S01]  /*115170*/  IADD3 R12, P6, R29, R7, RZ ;  /* 0x000000071d0c7210 */ /* 0x000fe20007fde0ff */
[----:B------:R3:W-:Y:S04]  /*115180*/  STL.64 [R1+0x6180], R6 ;  /* 0x0061800601007387 */ /* 0x0007e80000100a00 */
[----:B------:R-:W-:Y:S01]  /*115190*/  STL [R1+0x2a8], R23 ;  /* 0x0002a81701007387 */ /* 0x000fe20000100800 */
[----:B---3--:R-:W-:Y:S01]  /*1151a0*/  F2FP.SATFINITE.E4M3.F32.PACK_AB_MERGE_C R6, R18, R26, RZ ;  /* 0x0000001a1206723e */ /* 0x008fe200048070ff */
[----:B--2---:R-:W-:-:S05]  /*1151b0*/  IMAD.X R13, R4, 0x1, R8, P6 ;  /* 0x00000001040d7824 */ /* 0x004fca00030e0608 */
[----:B------:R0:W-:Y:S04]  /*1151c0*/  STL.64 [R1+0x25e0], R12 ;  /* 0x0025e00c01007387 */ /* 0x0001e80000100a00 */
[----:B0-----:R-:W2:Y:S04]  /*1151d0*/  LDL.LU.64 R12, [R1+0x61a8] ;  /* 0x0061a800010c7983 */ /* 0x001ea80000300a00 */
[----:B------:R-:W3:Y:S04]  /*1151e0*/  LDL.LU R26, [R1+0x12a8] ;  /* 0x0012a800011a7983 */ /* 0x000ee80000300800 */
[----:B------:R-:W3:Y:S01]  /*1151f0*/  LDL.LU R18, [R1+0x12ac] ;  /* 0x0012ac0001127983 */ /* 0x000ee20000300800 */
[----:B----4-:R-:W-:-:S03]  /*115200*/  F2FP.SATFINITE.E4M3.F32.PACK_AB_MERGE_C R0, R0, R21, RZ ;  /* 0x000000150000723e */ /* 0x010fc600048070ff */
[----:B------:R0:W-:Y:S01]  /*115210*/  STL [R1+0x2b0], R6 ;  /* 0x0002b00601007387 */ /* 0x0001e20000100800 */
[----:B------:R-:W-:-:S03]  /*115220*/  F2FP.SATFINITE.E4M3.F32.PACK_AB_MERGE_C R2, R2, R17, RZ ;  /* 0x000000110202723e */ /* 0x000fc600048070ff */
[----:B------:R-:W-:Y:S01]  /*115230*/  STL [R1+0x616c], R9 ;  /* 0x00616c0901007387 */ /* 0x000fe20000100800 */
[----:B0-----:R-:W-:-:S03]  /*115240*/  IADD3 R6, P6, R29, R9, RZ ;  /* 0x000000091d067210 */ /* 0x001fc60007fde0ff */
[----:B------:R0:W-:Y:S02]  /*115250*/  STL [R1+0x290], R0 ;  /* 0x0002900001007387 */ /* 0x0001e40000100800 */
[----:B------:R-:W-:Y:S02]  /*115260*/  IMAD.X R7, R4, 0x1, R10, P6 ;  /* 0x0000000104077824 */ /* 0x000fe400030e060a */
[----:B------:R1:W-:Y:S04]  /*115270*/  STL [R1+0x6190], R8 ;  /* 0x0061900801007387 */ /* 0x0003e80000100800 */
[----:B------:R-:W-:Y:S01]  /*115280*/  STL [R1+0x6170], R10 ;  /* 0x0061700a01007387 */ /* 0x000fe20000100800 */
[----:B0-----:R-:W-:-:S03]  /*115290*/  F2FP.SATFINITE.E4M3.F32.PACK_AB_MERGE_C R0, R15, R3, RZ ;  /* 0x000000030f00723e */ /* 0x001fc600048070ff */
[----:B------:R-:W-:Y:S04]  /*1152a0*/  STL.64 [R1+0x15b8], R6 ;  /* 0x0015b80601007387 */ /* 0x000fe80000100a00 */
[----:B------:R0:W-:Y:S04]  /*1152b0*/  STL [R1+0x29c], R2 ;  /* 0x00029c0201007387 */ /* 0x0001e80000100800 */
[----:B-1----:R-:W4:Y:S01]  /*1152c0*/  LDL.LU R8, [R1+0x1290] ;  /* 0x0012900001087983 */ /* 0x002f220000300800 */
[----:B0-----:R-:W-:-:S03]  /*1152d0*/  IADD3 R2, P6, R29, R11, RZ ;  /* 0x0000000b1d027210 */ /* 0x001fc60007fde0ff */
[----:B------:R0:W-:Y:S04]  /*1152e0*/  STL [R1+0x2840], R0 ;  /* 0x0028400001007387 */ /* 0x0001e80000100800 */
[----:B------:R-:W4:Y:S04]  /*1152f0*/  LDL.LU R9, [R1+0x1294] ;  /* 0x0012940001097983 */ /* 0x000f280000300800 */
[----:B------:R-:W4:Y:S04]  /*115300*/  LDL.LU R17, [R1+0x1298] ;  /* 0x0012980001117983 */ /* 0x000f280000300800 */
[----:B------:R-:W4:Y:S01]  /*115310*/  LDL.LU R15, [R1+0x129c] ;  /* 0x00129c00010f7983 */ /* 0x000f220000300800 */
[----:B0-----:R-:W-:Y:S01]  /*115320*/  F2FP.SATFINITE.E4M3.F32.PACK_AB_MERGE_C R0, R16, R20, RZ ;  /* 0x000000141000723e */ /* 0x001fe200048070ff */
[----:B--2---:R-:W-:-:S05]  /*115330*/  IMAD.X R3, R4, 0x1, R13, P6 ;  /* 0x0000000104037824 */ /* 0x004fca00030e060d */
[----:B------:R0:W-:Y:S02]  /*115340*/  STL.64 [R1+0x15a8], R2 ;  /* 0x0015a80201007387 */ /* 0x0001e40000100a00 */
[----:B0-----:R-:W-:Y:S02]  /*115350*/  IADD3 R2, P6, R29, R12, RZ ;  /* 0x0000000c1d027210 */ /* 0x001fe40007fde0ff */
[----:B------:R-:W2:Y:S03]  /*115360*/  LDL.LU R29, [R1+0x61a4] ;  /* 0x0061a400011d7983 */ /* 0x000ea60000300800 */
[----:B------:R-:W-:Y:S01]  /*115370*/  IMAD.X R3, R4, 0x1, R14, P6 ;  /* 0x0000000104037824 */ /* 0x000fe200030e060e */
[----:B------:R-:W-:Y:S04]  /*115380*/  STL.64 [R1+0x6178], R12 ;  /* 0x0061780c01007387 */ /* 0x000fe80000100a00 */
[----:B------:R-:W4:Y:S04]  /*115390*/  LDL.LU R4, [R1+0x61a0] ;  /* 0x0061a00001047983 */ /* 0x000f280000300800 */
[----:B------:R0:W-:Y:S04]  /*1153a0*/  STL.64 [R1+0x15a0], R2 ;  /* 0x0015a00201007387 */ /* 0x0001e80000100a00 */
[----:B------:R-:W2:Y:S04]  /*1153b0*/  LDL.LU R21, [R1+0x1280] ;  /* 0x0012800001157983 */ /* 0x000ea80000300800 */
[----:B------:R1:W-:Y:S01]  /*1153c0*/  STL [R1+0x2848], R0 ;  /* 0x0028480001007387 */ /* 0x0003e20000100800 */
[----:B0-----:R-:W-:-:S03]  /*1153d0*/  F2FP.SATFINITE.E4M3.F32.PACK_AB_MERGE_C R2, R27, R28, RZ ;  /* 0x0000001c1b02723e */ /* 0x001fc600048070ff */
[----:B-1----:R-:W2:Y:S04]  /*1153e0*/  LDL.LU R0, [R1+0x1284] ;  /* 0x0012840001007983 */ /* 0x002ea80000300800 */
[----:B------:R3:W-:Y:S04]  /*1153f0*/  STL [R1+0x2954], R2 ;  /* 0x0029540201007387 */ /* 0x0007e80000100800 */
[----:B------:R-:W2:Y:S04]  /*115400*/  LDL.LU R6, [R1+0x1288] ;  /* 0x0012880001067983 */ /* 0x000ea80000300800 */
[----:B------:R-:W2:Y:S01]  /*115410*/  LDL.LU R7, [R1+0x128c] ;  /* 0x00128c0001077983 */ /* 0x000ea20000300800 */
[----:B---3--:R-:W-:-:S03]  /*115420*/  F2FP.SATFINITE.E4M3.F32.PACK_AB_MERGE_C R2, R18, R26, RZ ;  /* 0x0000001a1202723e */ /* 0x008fc600048070ff */
[----:B------:R-:W3:Y:S04]  /*115430*/  LDL.LU R12, [R1+0x1274] ;  /* 0x00127400010c7983 */ /* 0x000ee80000300800 */
[----:B------:R-:W3:Y:S04]  /*115440*/  LDL.LU R13, [R1+0x1278] ;  /* 0x00127800010d7983 */ /* 0x000ee80000300800 */
[----:B------:R-:W3:Y:S04]  /*115450*/  LDL.LU R23, [R1+0x127c] ;  /* 0x00127c0001177983 */ /* 0x000ee80000300800 */
[----:B------:R-:W3:Y:S04]  /*115460*/  LDL.LU R20, [R1+0x1260] ;  /* 0x0012600001147983 */ /* 0x000ee80000300800 */
[----:B------:R-:W3:Y:S04]  /*115470*/  LDL.LU R16, [R1+0x1264] ;  /* 0x0012640001107983 */ /* 0x000ee80000300800 */
[----:B------:R-:W-:Y:S04]  /*115480*/  STL [R1+0x295c], R2 ;  /* 0x00295c0201007387 */ /* 0x000fe80000100800 */
[----:B------:R-:W3:Y:S04]  /*115490*/  LDL.LU R28, [R1+0x1268] ;  /* 0x00126800011c7983 */ /* 0x000ee80000300800 */
[----:B------:R-:W3:Y:S04]  /*1154a0*/  LDL.LU R18, [R1+0x126c] ;  /* 0x00126c0001127983 */ /* 0x000ee80000300800 */
[----:B------:R-:W4:Y:S04]  /*1154b0*/  LDL.LU R26, [R1+0x14] ;  /* 0x00001400011a7983 */ /* 0x000f280000300800 */
[----:B----4-:R0:W-:Y:S04]  /*1154c0*/  STL [R1+0x6168], R26 ;  /* 0x0061681a01007387 */ /* 0x0101e80000100800 */
[----:B0-----:R-:W4:Y:S02]  /*1154d0*/  LDL.LU R26, [R1+0x18] ;  /* 0x00001800011a7983 */ /* 0x001f240000300800 */
[----:B----4-:R-:W-:-:S02]  /*1154e0*/  SHF.R.S32.HI R27, RZ, 0x1f, R26 ;  /* 0x0000001fff1b7819 */ /* 0x010fc4000001141a */
[----:B------:R-:W-:-:S05]  /*1154f0*/  IADD3 R2, P6, R26, R4, RZ ;  /* 0x000000041a027210 */ /* 0x000fca0007fde0ff */
[----:B--2---:R-:W-:-:S05]  /*115500*/  IMAD.X R3, R27, 0x1, R29, P6 ;  /* 0x000000011b037824 */ /* 0x004fca00030e061d */
[----:B------:R0:W-:Y:S04]  /*115510*/  STL.64 [R1+0x1598], R2 ;  /* 0x0015980201007387 */ /* 0x0001e80000100a00 */
[----:B0-----:R-:W2:Y:S01]  /*115520*/  LDL.LU.64 R2, [R1+0x6198] ;  /* 0x0061980001027983 */ /* 0x001ea20000300a00 */
[----:B------:R-:W-:-:S05]  /*115530*/  F2FP.SATFINITE.E4M3.F32.PACK_AB_MERGE_C R8, R9, R8, RZ ;  /* 0x000000080908723e */ /* 0x000fca00048070ff */
[----:B------:R2:W-:Y:S01]  /*115540*/  STL [R1+0x2918], R8 ;  /* 0x0029180801007387 */ /* 0x0005e20000100800 */
[----:B------:R-:W-:-:S05]  /*115550*/  F2FP.SATFINITE.E4M3.F32.PACK_AB_MERGE_C R10, R15, R17, RZ ;  /* 0x000000110f0a723e */ /* 0x000fca00048070ff */
[----:B------:R-:W-:Y:S01]  /*115560*/  STL [R1+0x291c], R10 ;  /* 0x00291c0a01007387 */ /* 0x000fe20000100800 */
[----:B------:R-:W-:Y:S02]  /*115570*/  F2FP.SATFINITE.E4M3.F32.PACK_AB_MERGE_C R0, R0, R21, RZ ;  /* 0x000000150000723e */ /* 0x000fe400048070ff */
[----:B--2---:R-:W-:-:S05]  /*115580*/  IADD3 R8, P6, R26, R3, RZ ;  /* 0x000000031a087210 */ /* 0x004fca0007fde0ff */
[----:B------:R-:W-:-:S05]  /*115590*/  IMAD.X R9, R27, 0x1, R2, P6 ;  /* 0x000000011b097824 */ /* 0x000fca00030e0602 */
[----:B------:R0:W-:Y:S04]  /*1155a0*/  STL.64 [R1+0x1590], R8 ;  /* 0x0015900801007387 */ /* 0x0001e80000100a00 */
[----:B0-----:R-:W2:Y:S04]  /*1155b0*/  LDL.LU R8, [R1+0x6190] ;  /* 0x0061900001087983 */ /* 0x001ea80000300800 */
[----:B------:R-:W4:Y:S04]  /*1155c0*/  LDL.LU R10, [R1+0xad0] ;  /* 0x000ad000010a7983 */ /* 0x000f280000300800 */
[----:B------:R-:W4:Y:S04]  /*1155d0*/  LDL.LU R9, [R1+0xad4] ;  /* 0x000ad40001097983 */ /* 0x000f280000300800 */
[----:B------:R-:W2:Y:S04]  /*1155e0*/  LDL.LU R17, [R1+0x1258] ;  /* 0x0012580001117983 */ /* 0x000ea80000300800 */
[----:B------:R-:W2:Y:S04]  /*1155f0*/  LDL.LU R15, [R1+0x125c] ;  /* 0x00125c00010f7983 */ /* 0x000ea80000300800 */
[----:B------:R0:W-:Y:S04]  /*115600*/  STL.64 [R1+0x6160], R2 ;  /* 0x0061600201007387 */ /* 0x0001e80000100a00 */
[----:B0-----:R-:W3:Y:S04]  /*115610*/  LDL.LU R3, [R1+0x1270] ;  /* 0x0012700001037983 */ /* 0x001ee80000300800 */
[----:B------:R-:W2:Y:S04]  /*115620*/  LDL.LU R2, [R1+0x1254] ;  /* 0x0012540001027983 */ /* 0x000ea80000300800 */
[----:B------:R-:W4:Y:S04]  /*115630*/  LDL.LU R21, [R1+0x618c] ;  /* 0x00618c0001157983 */ /* 0x000f280000300800 */
[----:B------:R0:W-:Y:S04]  /*115640*/  STL [R1+0x28f4], R0 ;  /* 0x0028f40001007387 */ /* 0x0001e80000100800 */
[----:B0-----:R-:W3:Y:S01]  /*115650*/  LDL.LU R0, [R1+0x6188] ;  /* 0x0061880001007983 */ /* 0x001ee20000300800 */
[----:B------:R-:W-:-:S05]  /*115660*/  F2FP.SATFINITE.E4M3.F32.PACK_AB_MERGE_C R7, R7, R6, RZ ;  /* 0x000000060707723e */ /* 0x000fca00048070ff */
[----:B------:R4:W-:Y:S01]  /*115670*/  STL [R1+0x2994], R7 ;  /* 0x0029940701007387 */ /* 0x0009e20000100800 */
[----:B---3--:R-:W-:-:S05]  /*115680*/  IADD3 R6, P6, R26, R0, RZ ;  /* 0x000000001a067210 */ /* 0x008fca0007fde0ff */
[----:B----4-:R-:W-:-:S05]  /*115690*/  IMAD.X R7, R27, 0x1, R21, P6 ;  /* 0x000000011b077824 */ /* 0x010fca00030e0615 */
[----:B------:R0:W-:Y:S04]  /*1156a0*/  STL.64 [R1+0x1588], R6 ;  /* 0x0015880601007387 */ /* 0x0001e80000100a00 */
[----:B0-----:R-:W3:Y:S01]  /*1156b0*/  LDL.LU.64 R6, [R1+0x6180] ;  /* 0x0061800001067983 */ /* 0x001ee20000300a00 */
[----:B------:R-:W-:-:S05]  /*1156c0*/  F2FP.SATFINITE.E4M3.F32.PACK_AB_MERGE_C R12, R12, R3, RZ ;  /* 0x000000030c0c723e */ /* 0x000fca00048070ff */
[----:B------:R0:W-:Y:S01]  /*1156d0*/  STL [R1+0x28d0], R12 ;  /* 0x0028d00c01007387 */ /* 0x0001e20000100800 */
[----:B------:R-:W-:Y:S02]  /*1156e0*/  F2FP.SATFINITE.E4M3.F32.PACK_AB_MERGE_C R3, R23, R13, RZ ;  /* 0x0000000d1703723e */ /* 0x000fe400048070ff */
[----:B0-----:R-:W-:Y:S01]  /*1156f0*/  IADD3 R12, P6, R26, R5, RZ ;  /* 0x000000051a0c7210 */ /* 0x001fe20007fde0ff */
[----:B------:R0:W-:Y:S04]  /*115700*/  STL [R1+0x6148], R5 ;  /* 0x0061480501007387 */ /* 0x0001e80000100800 */
[----:B------:R1:W-:Y:S04]  /*115710*/  STL [R1+0x29a0], R3 ;  /* 0x0029a00301007387 */ /* 0x0003e80000100800 */
[----:B0-----:R-:W4:Y:S01]  /*115720*/  LDL.LU R5, [R1+0x1250] ;  /* 0x0012500001057983 */ /* 0x001f220000300800 */
[----:B------:R-:W-:Y:S01]  /*115730*/  F2FP.SATFINITE.E4M3.F32.PACK_AB_MERGE_C R9, R9, R10, RZ ;  /* 0x0000000a0909723e */ /* 0x000fe200048070ff */
[----:B---3--:R-:W-:-:S05]  /*115740*/  IMAD.X R13, R27, 0x1, R6, P6 ;  /* 0x000000011b0d7824 */ /* 0x008fca00030e0606 */
[----:B------:R0:W-:Y:S04]  /*115750*/  STL.64 [R1+0x1580], R12 ;  /* 0x0015800c01007387 */ /* 0x0001e80000100a00 */
[----:B-1----:R-:W3:Y:S01]  /*115760*/  LDL.LU R3, [R1+0x1240] ;  /* 0x0012400001037983 */ /* 0x002ee20000300800 */
[----:B0-----:R-:W-:Y:S02]  /*115770*/  F2FP.SATFINITE.E4M3.F32.PACK_AB_MERGE_C R13, R16, R20, RZ ;  /* 0x00000014100d723e */ /* 0x001fe400048070ff */
[----:B------:R-:W-:-:S03]  /*115780*/  F2FP.SATFINITE.E4M3.F32.PACK_AB_MERGE_C R12, R18, R28, RZ ;  /* 0x0000001c120c723e */ /* 0x000fc600048070ff */
[----:B------:R-:W-:Y:S04]  /*115790*/  STL [R1+0x28a0], R13 ;  /* 0x0028a00d01007387 */ /* 0x000fe80000100800 */
[----:B------:R-:W3:Y:S04]  /*1157a0*/  LDL.LU R18, [R1+0x1244] ;  /* 0x0012440001127983 */ /* 0x000ee80000300800 */
[----:B------:R0:W-:Y:S04]  /*1157b0*/  STL [R1+0x28a8], R12 ;  /* 0x0028a80c01007387 */ /* 0x0001e80000100800 */
[----:B------:R-:W3:Y:S04]  /*1157c0*/  LDL.LU R23, [R1+0x1248] ;  /* 0x0012480001177983 */ /* 0x000ee80000300800 */
[----:B------:R-:W3:Y:S01]  /*1157d0*/  LDL.LU R20, [R1+0x124c] ;  /* 0x00124c0001147983 */ /* 0x000ee20000300800 */
[----:B0-----:R-:W-:-:S03]  /*1157e0*/  IADD3 R12, P6, R26, R7, RZ ;  /* 0x000000071a0c7210 */ /* 0x001fc60007fde0ff */
[----:B------:R-:W3:Y:S02]  /*1157f0*/  LDL.LU R16, [R1+0x1230] ;  /* 0x0012300001107983 */ /* 0x000ee40000300800 */
[----:B--2---:R-:W-:Y:S02]  /*115800*/  IMAD.X R13, R27, 0x1, R8, P6 ;  /* 0x000000011b0d7824 */ /* 0x004fe400030e0608 */
[----:B------:R-:W2:Y:S04]  /*115810*/  LDL.LU R28, [R1+0x1234] ;  /* 0x00123400011c7983 */ /* 0x000ea80000300800 */
[----:B------:R0:W-:Y:S04]  /*115820*/  STL.64 [R1+0x6150], R6 ;  /* 0x0061500601007387 */ /* 0x0001e80000100a00 */
[----:B0-----:R-:W3:Y:S04]  /*115830*/  LDL.LU R6, [R1+0xad8] ;  /* 0x000ad80001067983 */ /* 0x001ee80000300800 */
[----:B------:R-:W3:Y:S04]  /*115840*/  LDL.LU R7, [R1+0xadc] ;  /* 0x000adc0001077983 */ /* 0x000ee80000300800 */
[----:B------:R0:W-:Y:S04]  /*115850*/  STL.64 [R1+0x1578], R12 ;  /* 0x0015780c01007387 */ /* 0x0001e80000100a00 */
[----:B0-----:R-:W2:Y:S04]  /*115860*/  LDL.LU.64 R12, [R1+0x6178] ;  /* 0x00617800010c7983 */ /* 0x001ea80000300a00 */
[----:B------:R-:W2:Y:S04]  /*115870*/  LDL.LU R10, [R1+0x6170] ;  /* 0x00617000010a7983 */ /* 0x000ea80000300800 */
[----:B------:R0:W-:Y:S04]  /*115880*/  STL [R1+0x170], R9 ;  /* 0x0001700901007387 */ /* 0x0001e80000100800 */
[----:B0-----:R-:W2:Y:S01]  /*115890*/  LDL.LU R9, [R1+0x616c] ;  /* 0x00616c0001097983 */ /* 0x001ea20000300800 */
[----:B----4-:R-:W-:-:S02]  /*1158a0*/  F2FP.SATFINITE.E4M3.F32.PACK_AB_MERGE_C R5, R2, R5, RZ ;  /* 0x000000050205723e */ /* 0x010fc400048070ff */
[----:B------:R-:W-:Y:S02]  /*1158b0*/  F2FP.SATFINITE.E4M3.F32.PACK_AB_MERGE_C R2, R15, R17, RZ ;  /* 0x000000110f02723e */ /* 0x000fe400048070ff */
[----:B---3--:R-:W-:-:S05]  /*1158c0*/  F2FP.SATFINITE.E4M3.F32.PACK_AB_MERGE_C R7, R7, R6, RZ ;  /* 0x000000060707723e */ /* 0x008fca00048070ff */
[----:B------:R0:W-:Y:S01]  /*1158d0*/  STL [R1+0x274], R7 ;  /* 0x0002740701007387 */ /* 0x0001e20000100800 */
[----:B--2---:R-:W-:-:S03]  /*1158e0*/  IADD3 R6, P6, R26, R9, RZ ;  /* 0x000000091a067210 */ /* 0x004fc60007fde0ff */
[----:B------:R-:W-:Y:S02]  /*1158f0*/  STL.64 [R1+0x6140], R8 ;  /* 0x0061400801007387 */ /* 0x000fe40000100a00 */
[----:B0-----:R-:W-:-:S05]  /*115900*/  IMAD.X R7, R27, 0x1, R10, P6 ;  /* 0x000000011b077824 */ /* 0x001fca00030e060a */
[----:B------:R0:W-:Y:S04]  /*115910*/  STL.64 [R1+0x1570], R6 ;  /* 0x0015700601007387 */ /* 0x0001e80000100a00 */
[----:B------:R-:W-:Y:S04]  /*115920*/  STL [R1+0x434], R5 ;  /* 0x0004340501007387 */ /* 0x000fe80000100800 */
[----:B------:R-:W2:Y:S01]  /*115930*/  LDL.LU R17, [R1+0x1220] ;  /* 0x0012200001117983 */ /* 0x000ea20000300800 */
[----:B0-----:R-:W-:-:S03]  /*115940*/  IADD3 R6, P6, R26, R11, RZ ;  /* 0x0000000b1a067210 */ /* 0x001fc60007fde0ff */
[----:B------:R-:W-:Y:S02]  /*115950*/  STL [R1+0x440], R2 ;  /* 0x0004400201007387 */ /* 0x000fe40000100800 */
[----:B------:R-:W-:Y:S02]  /*115960*/  IMAD.X R7, R27, 0x1, R13, P6 ;  /* 0x000000011b077824 */ /* 0x000fe400030e060d */
[----:B------:R-:W2:Y:S04]  /*115970*/  LDL.LU R15, [R1+0x1224] ;  /* 0x00122400010f7983 */ /* 0x000ea80000300800 */
[----:B------:R-:W-:Y:S04]  /*115980*/  STL.64 [R1+0x6138], R10 ;  /* 0x0061380a01007387 */ /* 0x000fe80000100a00 */
[----:B------:R0:W-:Y:S02]  /*115990*/  STL.64 [R1+0x1468], R6 ;  /* 0x0014680601007387 */ /* 0x0001e40000100a00 */
[----:B0-----:R-:W-:-:S02]  /*1159a0*/  IADD3 R6, P6, R26, R12, RZ ;  /* 0x0000000c1a067210 */ /* 0x001fc40007fde0ff */
[----:B------:R-:W3:Y:S03]  /*1159b0*/  LDL.LU R26, [R1+0x6168] ;  /* 0x00616800011a7983 */ /* 0x000ee60000300800 */
[----:B------:R-:W-:Y:S01]  /*1159c0*/  IMAD.X R7, R27, 0x1, R14, P6 ;  /* 0x000000011b077824 */ /* 0x000fe200030e060e */
[----:B------:R0:W-:Y:S01]  /*1159d0*/  STL.64 [R1+0x6158], R12 ;  /* 0x0061580c01007387 */ /* 0x0001e20000100a00 */
[----:B------:R-:W-:Y:S02]  /*1159e0*/  F2FP.SATFINITE.E4M3.F32.PACK_AB_MERGE_C R2, R18, R3, RZ ;  /* 0x000000031202723e */ /* 0x000fe400048070ff */
[----:B------:R-:W-:Y:S02]  /*1159f0*/  F2FP.SATFINITE.E4M3.F32.PACK_AB_MERGE_C R5, R20, R23, RZ ;  /* 0x000000171405723e */ /* 0x000fe400048070ff */
[----:B------:R-:W-:Y:S01]  /*115a00*/  F2FP.SATFINITE.E4M3.F32.PACK_AB_MERGE_C R3, R28, R16, RZ ;  /* 0x000000101c03723e */ /* 0x000fe200048070ff */
[----:B0-----:R-:W4:Y:S04]  /*115a10*/  LDL.LU R12, [R1+0x1238] ;  /* 0x00123800010c7983 */ /* 0x001f280000300800 */
[----:B------:R-:W4:Y:S04]  /*115a20*/  LDL.LU R13, [R1+0x123c] ;  /* 0x00123c00010d7983 */ /* 0x000f280000300800 */
[----:B------:R0:W-:Y:S04]  /*115a30*/  STL.64 [R1+0x1460], R6 ;  /* 0x0014600601007387 */ /* 0x0001e80000100a00 */
[----:B0-----:R-:W2:Y:S04]  /*115a40*/  LDL.LU R6, [R1+0x1228] ;  /* 0x0012280001067983 */ /* 0x001ea80000300800 */
[----:B------:R-:W2:Y:S04]  /*115a50*/  LDL.LU R27, [R1+0x122c] ;  /* 0x00122c00011b7983 */ /* 0x000ea80000300800 */
[----:B------:R-:W2:Y:S04]  /*115a60*/  LDL.LU R7, [R1+0x1210] ;  /* 0x0012100001077983 */ /* 0x000ea80000300800 */
[----:B------:R-:W2:Y:S04]  /*115a70*/  LDL.LU R18, [R1+0x1214] ;  /* 0x0012140001127983 */ /* 0x000ea80000300800 */
[----:B------:R3:W-:Y:S04]  /*115a80*/  STL [R1+0x3e0], R2 ;  /* 0x0003e00201007387 */ /* 0x0007e80000100800 */
[----:B------:R0:W-:Y:S04]  /*115a90*/  STL [R1+0x3f0], R5 ;  /* 0x0003f00501007387 */ /* 0x0001e80000100800 */
[----:B------:R-:W-:Y:S01]  /*115aa0*/  STL [R1+0x354], R3 ;  /* 0x0003540301007387 */ /* 0x000fe20000100800 */
[----:B---3--:R-:W-:-:S05]  /*115ab0*/  SHF.R.S32.HI R2, RZ, 0x1f, R26 ;  /* 0x0000001fff027819 */ /* 0x008fca000001141a */
[----:B------:R1:W-:Y:S04]  /*115ac0*/  STL [R1+0x18], R2 ;  /* 0x0000180201007387 */ /* 0x0003e80000100800 */
[----:B0-----:R-:W3:Y:S04]  /*115ad0*/  LDL.LU R5, [R1+0x1218] ;  /* 0x0012180001057983 */ /* 0x001ee80000300800 */
[----:B------:R-:W3:Y:S04]  /*115ae0*/  LDL.LU R10, [R1+0x121c] ;  /* 0x00121c00010a7983 */ /* 0x000ee80000300800 */
[----:B------:R-:W3:Y:S04]  /*115af0*/  LDL.LU R8, [R1+0x1200] ;  /* 0x0012000001087983 */ /* 0x000ee80000300800 */
[----:B------:R-:W3:Y:S04]  /*115b00*/  LDL.LU R9, [R1+0x1204] ;  /* 0x0012040001097983 */ /* 0x000ee80000300800 */
[----:B------:R-:W3:Y:S01]  /*115b10*/  LDL.LU R11, [R1+0x1208] ;  /* 0x00120800010b7983 */ /* 0x000ee20000300800 */
[----:B-1----:R-:W-:-:S03]  /*115b20*/  IADD3 R2, P6, R26, R4, RZ ;  /* 0x000000041a027210 */ /* 0x002fc60007fde0ff */
[----:B------:R-:W3:Y:S04]  /*115b30*/  LDL.LU R23, [R1+0x120c] ;  /* 0x00120c0001177983 */ /* 0x000ee80000300800 */
[----:B------:R-:W3:Y:S04]  /*115b40*/  LDL.LU R16, [R1+0x11f0] ;  /* 0x0011f00001107983 */ /* 0x000ee80000300800 */
[----:B------:R-:W3:Y:S04]  /*115b50*/  LDL.LU R28, [R1+0x11f4] ;  /* 0x0011f400011c7983 */ /* 0x000ee80000300800 */
[----:B------:R0:W-:Y:S04]  /*115b60*/  STL [R1+0x612c], R4 ;  /* 0x00612c0401007387 */ /* 0x0001e80000100800 */
[----:B0-----:R-:W2:Y:S01]  /*115b70*/  LDL.LU R4, [R1+0x18] ;  /* 0x0000180001047983 */ /* 0x001ea20000300800 */
[----:B----4-:R-:W-:Y:S01]  /*115b80*/  F2FP.SATFINITE.E4M3.F32.PACK_AB_MERGE_C R13, R13, R12, RZ ;  /* 0x0000000c0d0d723e */ /* 0x010fe200048070ff */
[----:B--2---:R-:W-:-:S05]  /*115b90*/  IMAD.X R3, R4, 0x1, R29, P6 ;  /* 0x0000000104037824 */ /* 0x004fca00030e061d */
[----:B------:R0:W-:Y:S04]  /*115ba0*/  STL.64 [R1+0x1458], R2 ;  /* 0x0014580201007387 */ /* 0x0001e80000100a00 */
[----:B0-----:R-:W2:Y:S04]  /*115bb0*/  LDL.LU.64 R2, [R1+0x6160] ;  /* 0x0061600001027983 */ /* 0x001ea80000300a00 */
[----:B------:R-:W4:Y:S01]  /*115bc0*/  LDL.LU R20, [R1+0x10] ;  /* 0x0000100001147983 */ /* 0x000f220000300800 */
[----:B------:R-:W-:-:S03]  /*115bd0*/  F2FP.SATFINITE.E4M3.F32.PACK_AB_MERGE_C R12, R15, R17, RZ ;  /* 0x000000110f0c723e */ /* 0x000fc600048070ff */
[----:B------:R-:W-:Y:S04]  /*115be0*/  STL [R1+0x358], R13 ;  /* 0x0003580d01007387 */ /* 0x000fe80000100800 */
[----:B------:R-:W4:Y:S04]  /*115bf0*/  LDL.LU R17, [R1+0x11e0] ;  /* 0x0011e00001117983 */ /* 0x000f280000300800 */
[----:B------:R2:W-:Y:S01]  /*115c00*/  STL [R1+0x300], R12 ;  /* 0x0003000c01007387 */ /* 0x0005e20000100800 */
[----:B------:R-:W-:-:S03]  /*115c10*/  F2FP.SATFINITE.E4M3.F32.PACK_AB_MERGE_C R6, R27, R6, RZ ;  /* 0x000000061b06723e */ /* 0x000fc600048070ff */
[----:B------:R-:W4:Y:S01]  /*115c20*/  LDL.LU R15, [R1+0x11e4] ;  /* 0x0011e400010f7983 */ /* 0x000f220000300800 */
[----:B------:R-:W-:Y:S02]  /*115c30*/  F2FP.SATFINITE.E4M3.F32.PACK_AB_MERGE_C R18, R18, R7, RZ ;  /* 0x000000071212723e */ /* 0x000fe400048070ff */
[----:B---3--:R-:W-:Y:S02]  /*115c40*/  F2FP.SATFINITE.E4M3.F32.PACK_AB_MERGE_C R10, R10, R5, RZ ;  /* 0x000000050a0a723e */ /* 0x008fe400048070ff */
[----:B--2---:R-:W-:Y:S01]  /*115c50*/  IADD3 R12, P6, R26, R3, RZ ;  /* 0x000000031a0c7210 */ /* 0x004fe20007fde0ff */
[----:B------:R-:W-:Y:S04]  /*115c60*/  STL [R1+0x6128], R3 ;  /* 0x0061280301007387 */ /* 0x000fe80000100800 */
[----:B------:R-:W-:-:S05]  /*115c70*/  IMAD.X R13, R4, 0x1, R2, P6 ;  /* 0x00000001040d7824 */ /* 0x000fca00030e0602 */
[----:B------:R0:W-:Y:S04]  /*115c80*/  STL.64 [R1+0x1450], R12 ;  /* 0x0014500c01007387 */ /* 0x0001e80000100a00 */
[----:B0-----:R-:W2:Y:S04]  /*115c90*/  LDL.LU.64 R12, [R1+0x6158] ;  /* 0x00615800010c7983 */ /* 0x001ea80000300a00 */
[----:B------:R-:W3:Y:S04]  /*115ca0*/  LDL.LU R3, [R1+0x11d0] ;  /* 0x0011d00001037983 */ /* 0x000ee80000300800 */
[----:B------:R-:W3:Y:S04]  /*115cb0*/  LDL.LU R27, [R1+0x11d4] ;  /* 0x0011d400011b7983 */ /* 0x000ee80000300800 */
[----:B------:R0:W-:Y:S02]  /*115cc0*/  STL [R1+0x318], R6 ;  /* 0x0003180601007387 */ /* 0x0001e40000100800 */
[----:B0-----:R-:W-:-:S02]  /*115cd0*/  IADD3 R6, P6, R26, R0, RZ ;  /* 0x000000001a067210 */ /* 0x001fc40007fde0ff */
[----:B------:R0:W-:Y:S03]  /*115ce0*/  STL [R1+0x5bb4], R18 ;  /* 0x005bb41201007387 */ /* 0x0001e60000100800 */
[----:B------:R-:W-:Y:S01]  /*115cf0*/  IMAD.X R7, R4, 0x1, R21, P6 ;  /* 0x0000000104077824 */ /* 0x000fe200030e0615 */
[----:B0-----:R-:W2:Y:S04]  /*115d00*/  LDL.LU R18, [R1+0x11ec] ;  /* 0x0011ec0001127983 */ /* 0x001ea80000300800 */
[----:B------:R0:W-:Y:S04]  /*115d10*/  STL.64 [R1+0x1448], R6 ;  /* 0x0014480601007387 */ /* 0x0001e80000100a00 */
[----:B0-----:R-:W3:Y:S04]  /*115d20*/  LDL.LU.64 R6, [R1+0x6150] ;  /* 0x0061500001067983 */ /* 0x001ee80000300a00 */
[----:B----4-:R0:W-:Y:S04]  /*115d30*/  STL.64 [R1+0x6130], R20 ;  /* 0x0061301401007387 */ /* 0x0101e80000100a00 */
[----:B0-----:R-:W4:Y:S04]  /*115d40*/  LDL.LU R20, [R1+0x11f8] ;  /* 0x0011f80001147983 */ /* 0x001f280000300800 */
[----:B------:R-:W4:Y:S04]  /*115d50*/  LDL.LU R21, [R1+0x11fc] ;  /* 0x0011fc0001157983 */ /* 0x000f280000300800 */
[----:B------:R-:W2:Y:S04]  /*115d60*/  LDL.LU R5, [R1+0x6148] ;  /* 0x0061480001057983 */ /* 0x000ea80000300800 */
[----:B------:R0:W-:Y:S02]  /*115d70*/  STL [R1+0x2ac], R10 ;  /* 0x0002ac0a01007387 */ /* 0x0001e40000100800 */
[----:B0-----:R-:W-:-:S02]  /*115d80*/  F2FP.SATFINITE.E4M3.F32.PACK_AB_MERGE_C R10, R9, R8, RZ ;  /* 0x00000008090a723e */ /* 0x001fc400048070ff */
[----:B--2---:R-:W-:Y:S01]  /*115d90*/  IADD3 R8, P6, R26, R5, RZ ;  /* 0x000000051a087210 */ /* 0x004fe20007fde0ff */
[----:B------:R-:W-:Y:S04]  /*115da0*/  STL [R1+0x6110], R5 ;  /* 0x0061100501007387 */ /* 0x000fe80000100800 */
[----:B---3--:R-:W-:Y:S01]  /*115db0*/  IMAD.X R9, R4, 0x1, R6, P6 ;  /* 0x0000000104097824 */ /* 0x008fe200030e0606 */
[----:B------:R-:W-:Y:S04]  /*115dc0*/  STL [R1+0x28c], R10 ;  /* 0x00028c0a01007387 */ /* 0x000fe80000100800 */
[----:B------:R0:W-:Y:S04]  /*115dd0*/  STL.64 [R1+0x1440], R8 ;  /* 0x0014400801007387 */ /* 0x0001e80000100a00 */
[----:B0-----:R-:W2:Y:S01]  /*115de0*/  LDL.LU.64 R8, [R1+0x6140] ;  /* 0x0061400001087983 */ /* 0x001ea20000300a00 */
[----:B------:R-:W-:-:S02]  /*115df0*/  F2FP.SATFINITE.E4M3.F32.PACK_AB_MERGE_C R10, R23, R11, RZ ;  /* 0x0000000b170a723e */ /* 0x000fc400048070ff */
[----:B------:R-:W-:-:S03]  /*115e00*/  F2FP.SATFINITE.E4M3.F32.PACK_AB_MERGE_C R5, R28, R16, RZ ;  /* 0x000000101c05723e */ /* 0x000fc600048070ff */
[----:B------:R0:W-:Y:S04]  /*115e10*/  STL [R1+0x298], R10 ;  /* 0x0002980a01007387 */ /* 0x0001e80000100800 */
[----:B------:R1:W-:Y:S01]  /*115e20*/  STL [R1+0x27c], R5 ;  /* 0x00027c0501007387 */ /* 0x0003e20000100800 */
[----:B0-----:R-:W-:-:S03]  /*115e30*/  IADD3 R10, P6, R26, R7, RZ ;  /* 0x000000071a0a7210 */ /* 0x001fc60007fde0ff */
[----:B-1----:R-:W3:Y:S04]  /*115e40*/  LDL.LU R5, [R1+0x11d8] ;  /* 0x0011d80001057983 */ /* 0x002ee80000300800 */
[----:B------:R-:W3:Y:S04]  /*115e50*/  LDL.LU R23, [R1+0x11dc] ;  /* 0x0011dc0001177983 */ /* 0x000ee80000300800 */
[----:B------:R-:W3:Y:S04]  /*115e60*/  LDL.LU R16, [R1+0x11c0] ;  /* 0x0011c00001107983 */ /* 0x000ee80000300800 */
[----:B------:R-:W3:Y:S04]  /*115e70*/  LDL.LU R28, [R1+0x11c4] ;  /* 0x0011c400011c7983 */ /* 0x000ee80000300800 */
[----:B------:R0:W-:Y:S04]  /*115e80*/  STL.64 [R1+0x6118], R6 ;  /* 0x0061180601007387 */ /* 0x0001e80000100a00 */
[----:B0-----:R-:W3:Y:S01]  /*115e90*/  LDL.LU R7, [R1+0x11e8] ;  /* 0x0011e80001077983 */ /* 0x001ee20000300800 */
[----:B--2---:R-:W-:-:S05]  /*115ea0*/  IMAD.X R11, R4, 0x1, R8, P6 ;  /* 0x00000001040b7824 */ /* 0x004fca00030e0608 */
[----:B------:R0:W-:Y:S04]  /*115eb0*/  STL.64 [R1+0x1438], R10 ;  /* 0x0014380a01007387 */ /* 0x0001e80000100a00 */
[----:B0-----:R-:W2:Y:S01]  /*115ec0*/  LDL.LU.64 R10, [R1+0x6138] ;  /* 0x00613800010a7983 */ /* 0x001ea20000300a00 */
[----:B----4-:R-:W-:Y:S02]  /*115ed0*/  F2FP.SATFINITE.E4M3.F32.PACK_AB_MERGE_C R21, R21, R20, RZ ;  /* 0x000000141515723e */ /* 0x010fe400048070ff */
[----:B------:R-:W-:Y:S02]  /*115ee0*/  IADD3 R20, P6, R26, R9, RZ ;  /* 0x000000091a147210 */ /* 0x000fe40007fde0ff */
[----:B------:R-:W-:Y:S01]  /*115ef0*/  F2FP.SATFINITE.E4M3.F32.PACK_AB_MERGE_C R6, R15, R17, RZ ;  /* 0x000000110f06723e */ /* 0x000fe200048070ff */
[----:B------:R-:W-:Y:S04]  /*115f00*/  STL [R1+0x280], R21 ;  /* 0x0002801501007387 */ /* 0x000fe80000100800 */
[----:B------:R3:W-:Y:S04]  /*115f10*/  STL.64 [R1+0x6108], R8 ;  /* 0x0061080801007387 */ /* 0x0007e80000100a00 */
[----:B------:R0:W-:Y:S01]  /*115f20*/  STL [R1+0x268], R6 ;  /* 0x0002680601007387 */ /* 0x0001e20000100800 */
[----:B------:R-:W-:-:S02]  /*115f30*/  F2FP.SATFINITE.E4M3.F32.PACK_AB_MERGE_C R3, R27, R3, RZ ;  /* 0x000000031b03723e */ /* 0x000fc400048070ff */
[----:B---3--:R-:W-:Y:S01]  /*115f40*/  F2FP.SATFINITE.E4M3.F32.PACK_AB_MERGE_C R8, R18, R7, RZ ;  /* 0x000000071208723e */ /* 0x008fe200048070ff */
[----:B--2---:R-:W-:Y:S01]  /*115f50*/  IMAD.X R21, R4, 0x1, R10, P6 ;  /* 0x0000000104157824 */ /* 0x004fe200030e060a */
[----:B0-----:R-:W-:-:S04]  /*115f60*/  IADD3 R6, P6, R26, R11, RZ ;  /* 0x0000000b1a067210 */ /* 0x001fc80007fde0ff */
[----:B------:R0:W-:Y:S01]  /*115f70*/  STL.64 [R1+0x1430], R20 ;  /* 0x0014301401007387 */ /* 0x0001e20000100a00 */
[----:B------:R-:W-:-:S03]  /*115f80*/  IMAD.X R7, R4, 0x1, R13, P6 ;  /* 0x0000000104077824 */ /* 0x000fc600030e060d */
[----:B0-----:R-:W2:Y:S04]  /*115f90*/  LDL.LU.64 R20, [R1+0x6130] ;  /* 0x0061300001147983 */ /* 0x001ea80000300a00 */
[----:B------:R-:W3:Y:S04]  /*115fa0*/  LDL.LU R17, [R1+0x11c8] ;  /* 0x0011c80001117983 */ /* 0x000ee80000300800 */
[----:B------:R-:W3:Y:S04]  /*115fb0*/  LDL.LU R15, [R1+0x11cc] ;  /* 0x0011cc00010f7983 */ /* 0x000ee80000300800 */
[----:B------:R0:W-:Y:S04]  /*115fc0*/  STL [R1+0x26c], R8 ;  /* 0x00026c0801007387 */ /* 0x0001e80000100800 */
[----:B------:R-:W-:Y:S04]  /*115fd0*/  STL.64 [R1+0x6100], R10 ;  /* 0x0061000a01007387 */ /* 0x000fe80000100a00 */
[----:B------:R-:W-:Y:S04]  /*115fe0*/  STL [R1+0x2814], R3 ;  /* 0x0028140301007387 */ /* 0x000fe80000100800 */
[----:B------:R1:W-:Y:S01]  /*115ff0*/  STL.64 [R1+0x1428], R6 ;  /* 0x0014280601007387 */ /* 0x0003e20000100a00 */
[----:B0-----:R-:W-:-:S03]  /*116000*/  IADD3 R8, P6, R26, R12, RZ ;  /* 0x0000000c1a087210 */ /* 0x001fc60007fde0ff */
[----:B-1----:R-:W4:Y:S04]  /*116010*/  LDL.LU R6, [R1+0x11bc] ;  /* 0x0011bc0001067983 */ /* 0x002f280000300800 */
[----:B------:R-:W4:Y:S04]  /*116020*/  LDL.LU R3, [R1+0x11b0] ;  /* 0x0011b00001037983 */ /* 0x000f280000300800 */
[----:B------:R-:W2:Y:S04]  /*116030*/  LDL.LU R27, [R1+0x11a0] ;  /* 0x0011a000011b7983 */ /* 0x000ea80000300800 */
[----:B------:R-:W2:Y:S01]  /*116040*/  LDL.LU R26, [R1+0x11a4] ;  /* 0x0011a400011a7983 */ /* 0x000ea20000300800 */
[----:B------:R-:W-:-:S03]  /*116050*/  IMAD.X R9, R4, 0x1, R14, P6 ;  /* 0x0000000104097824 */ /* 0x000fc600030e060e */
[----:B--2---:R0:W-:Y:S04]  /*116060*/  STL.64 [R1+0x6120], R26 ;  /* 0x0061201a01007387 */ /* 0x0041e80000100a00 */
[----:B0-----:R-:W4:Y:S04]  /*116070*/  LDL.LU R26, [R1+0x11b4] ;  /* 0x0011b400011a7983 */ /* 0x001f280000300800 */
[----:B------:R-:W2:Y:S04]  /*116080*/  LDL.LU R27, [R1+0x11b8] ;  /* 0x0011b800011b7983 */ /* 0x000ea80000300800 */
[----:B------:R-:W-:Y:S04]  /*116090*/  STL.64 [R1+0x60f8], R12 ;  /* 0x0060f80c01007387 */ /* 0x000fe80000100a00 */
[----:B------:R-:W4:Y:S04]  /*1160a0*/  LDL.LU R4, [R1+0x612c] ;  /* 0x00612c0001047983 */ /* 0x000f280000300800 */
[----:B------:R-:W2:Y:S04]  /*1160b0*/  LDL.LU R7, [R1+0x11a8] ;  /* 0x0011a80001077983 */ /* 0x000ea80000300800 */
[----:B------:R-:W2:Y:S04]  /*1160c0*/  LDL.LU R18, [R1+0x11ac] ;  /* 0x0011ac0001127983 */ /* 0x000ea80000300800 */
[----:B------:R0:W-:Y:S01]  /*1160d0*/  STL.64 [R1+0x1420], R8 ;  /* 0x0014200801007387 */ /* 0x0001e20000100a00 */
[----:B---3--:R-:W-:-:S02]  /*1160e0*/  F2FP.SATFINITE.E4M3.F32.PACK_AB_MERGE_C R17, R15, R17, RZ ;  /* 0x000000110f11723e */ /* 0x008fc400048070ff */
[----:B------:R-:W-:Y:S02]  /*1160f0*/  SHF.R.S32.HI R15, RZ, 0x1f, R20 ;  /* 0x0000001fff0f7819 */ /* 0x000fe40000011414 */
[----:B0-----:R-:W-:Y:S02]  /*116100*/  F2FP.SATFINITE.E4M3.F32.PACK_AB_MERGE_C R8, R23, R5, RZ ;  /* 0x000000051708723e */ /* 0x001fe400048070ff */
[----:B------:R-:W-:-:S03]  /*116110*/  F2FP.SATFINITE.E4M3.F32.PACK_AB_MERGE_C R5, R28, R16, RZ ;  /* 0x000000101c05723e */ /* 0x000fc600048070ff */
[----:B------:R-:W-:Y:S04]  /*116120*/  STL [R1+0x2810], R8 ;  /* 0x0028100801007387 */ /* 0x000fe80000100800 */
[----:B------:R0:W-:Y:S04]  /*116130*/  STL [R1+0x2920], R5 ;  /* 0x0029200501007387 */ /* 0x0001e80000100800 */
[----:B0-----:R-:W3:Y:S04]  /*116140*/  LDL.LU R5, [R1+0x1190] ;  /* 0x0011900001057983 */ /* 0x001ee80000300800 */
[----:B------:R-:W3:Y:S04]  /*116150*/  LDL.LU R8, [R1+0x1198] ;  /* 0x0011980001087983 */ /* 0x000ee80000300800 */
[----:B------:R-:W3:Y:S04]  /*116160*/  LDL.LU R9, [R1+0x119c] ;  /* 0x00119c0001097983 */ /* 0x000ee80000300800 */
[----:B------:R-:W3:Y:S04]  /*116170*/  LDL.LU R10, [R1+0x1180] ;  /* 0x00118000010a7983 */ /* 0x000ee80000300800 */
[----:B------:R-:W3:Y:S04]  /*116180*/  LDL.LU R11, [R1+0x1184] ;  /* 0x00118400010b7983 */ /* 0x000ee80000300800 */
[----:B------:R-:W3:Y:S04]  /*116190*/  LDL.LU R16, [R1+0x1188] ;  /* 0x0011880001107983 */ /* 0x000ee80000300800 */
[----:B------:R-:W3:Y:S04]  /*1161a0*/  LDL.LU R28, [R1+0x118c] ;  /* 0x00118c00011c7983 */ /* 0x000ee80000300800 */
[----:B------:R-:W-:Y:S01]  /*1161b0*/  STL [R1+0x2924], R17 ;  /* 0x0029241101007387 */ /* 0x000fe20000100800 */
[----:B----4-:R-:W-:-:S05]  /*1161c0*/  IADD3 R12, P6, R20, R4, RZ ;  /* 0x00000004140c7210 */ /* 0x010fca0007fde0ff */
[----:B------:R-:W-:Y:S01]  /*1161d0*/  IMAD.X R13, R15, 0x1, R29, P6 ;  /* 0x000000010f0d7824 */ /* 0x000fe200030e061d */
[----:B------:R-:W-:-:S04]  /*1161e0*/  F2FP.SATFINITE.E4M3.F32.PACK_AB_MERGE_C R26, R26, R3, RZ ;  /* 0x000000031a1a723e */ /* 0x000fc800048070ff */
[----:B------:R0:W-:Y:S04]  /*1161f0*/  STL.64 [R1+0x1418], R12 ;  /* 0x0014180c01007387 */ /* 0x0001e80000100a00 */
[----:B0-----:R-:W4:Y:S04]  /*116200*/  LDL.LU R12, [R1+0x9f0] ;  /* 0x0009f000010c7983 */ /* 0x001f280000300800 */
[----:B------:R-:W4:Y:S04]  /*116210*/  LDL.LU R13, [R1+0x9f4] ;  /* 0x0009f400010d7983 */ /* 0x000f280000300800 */
[----:B------:R-:W4:Y:S04]  /*116220*/  LDL.LU R23, [R1+0x9f8] ;  /* 0x0009f80001177983 */ /* 0x000f280000300800 */
[----:B------:R-:W4:Y:S04]  /*116230*/  LDL.LU R17, [R1+0x9fc] ;  /* 0x0009fc0001117983 */ /* 0x000f280000300800 */
[----:B------:R-:W3:Y:S04]  /*116240*/  LDL.LU R3, [R1+0x6128] ;  /* 0x0061280001037983 */ /* 0x000ee80000300800 */
[----:B------:R3:W-:Y:S01]  /*116250*/  STL [R1+0x28f0], R26 ;  /* 0x0028f01a01007387 */ /* 0x0007e20000100800 */
[----:B--2---:R-:W-:-:S05]  /*116260*/  F2FP.SATFINITE.E4M3.F32.PACK_AB_MERGE_C R6, R6, R27, RZ ;  /* 0x0000001b0606723e */ /* 0x004fca00048070ff */
[----:B------:R-:W-:Y:S01]  /*116270*/  STL [R1+0x2900], R6 ;  /* 0x0029000601007387 */ /* 0x000fe20000100800 */
[----:B---3--:R-:W-:-:S05]  /*116280*/  IADD3 R26, P6, R20, R3, RZ ;  /* 0x00000003141a7210 */ /* 0x008fca0007fde0ff */
[----:B------:R-:W-:-:S05]  /*116290*/  IMAD.X R27, R15, 0x1, R2, P6 ;  /* 0x000000010f1b7824 */ /* 0x000fca00030e0602 */
[----:B------:R0:W-:Y:S04]  /*1162a0*/  STL.64 [R1+0x1410], R26 ;  /* 0x0014101a01007387 */ /* 0x0001e80000100a00 */
[----:B0-----:R-:W2:Y:S04]  /*1162b0*/  LDL.LU.64 R26, [R1+0x6120] ;  /* 0x00612000011a7983 */ /* 0x001ea80000300a00 */
[----:B------:R0:W-:Y:S04]  /*1162c0*/  STL.64 [R1+0x60f0], R2 ;  /* 0x0060f00201007387 */ /* 0x0001e80000100a00 */
[----:B0-----:R-:W3:Y:S01]  /*1162d0*/  LDL.LU R2, [R1+0x1194] ;  /* 0x0011940001027983 */ /* 0x001ee20000300800 */
[----:B------:R-:W-:-:S02]  /*1162e0*/  F2FP.SATFINITE.E4M3.F32.PACK_AB_MERGE_C R6, R18, R7, RZ ;  /* 0x000000071206723e */ /* 0x000fc400048070ff */
[----:B--2---:R-:W-:Y:S02]  /*1162f0*/  F2FP.SATFINITE.E4M3.F32.PACK_AB_MERGE_C R3, R26, R27, RZ ;  /* 0x0000001b1a03723e */ /* 0x004fe400048070ff */
[----:B------:R-:W2:Y:S04]  /*116300*/  LDL.LU R27, [R1+0x1170] ;  /* 0x00117000011b7983 */ /* 0x000ea80000300800 */
[----:B------:R-:W2:Y:S04]  /*116310*/  LDL.LU R26, [R1+0x1174] ;  /* 0x00117400011a7983 */ /* 0x000ea80000300800 */
[----:B------:R0:W-:Y:S04]  /*116320*/  STL [R1+0x28cc], R3 ;  /* 0x0028cc0301007387 */ /* 0x0001e80000100800 */
[----:B0-----:R-:W2:Y:S04]  /*116330*/  LDL.LU R3, [R1+0x1178] ;  /* 0x0011780001037983 */ /* 0x001ea80000300800 */
[----:B------:R0:W-:Y:S01]  /*116340*/  STL [R1+0x28d8], R6 ;  /* 0x0028d80601007387 */ /* 0x0001e20000100800 */
[----:B---3--:R-:W-:-:S03]  /*116350*/  F2FP.SATFINITE.E4M3.F32.PACK_AB_MERGE_C R2, R2, R5, RZ ;  /* 0x000000050202723e */ /* 0x008fc600048070ff */
[----:B------:R-:W3:Y:S01]  /*116360*/  LDL.LU R18, [R1+0x117c] ;  /* 0x00117c0001127983 */ /* 0x000ee20000300800 */
[----:B0-----:R-:W-:-:S05]  /*116370*/  IADD3 R6, P6, R20, R0, RZ ;  /* 0x0000000014067210 */ /* 0x001fca0007fde0ff */
[----:B------:R-:W-:-:S05]  /*116380*/  IMAD.X R7, R15, 0x1, R21, P6 ;  /* 0x000000010f077824 */ /* 0x000fca00030e0615 */
[----:B------:R0:W-:Y:S04]  /*116390*/  STL.64 [R1+0x1408], R6 ;  /* 0x0014080601007387 */ /* 0x0001e80000100a00 */
[----:B0-----:R-:W4:Y:S04]  /*1163a0*/  LDL.LU.64 R6, [R1+0x6118] ;  /* 0x0061180001067983 */ /* 0x001f280000300a00 */
[----:B------:R-:W2:Y:S04]  /*1163b0*/  LDL.LU R5, [R1+0x6110] ;  /* 0x0061100001057983 */ /* 0x000ea80000300800 */
[----:B------:R0:W-:Y:S02]  /*1163c0*/  STL [R1+0x28a4], R2 ;  /* 0x0028a40201007387 */ /* 0x0001e40000100800 */
[----:B0-----:R-:W-:-:S05]  /*1163d0*/  F2FP.SATFINITE.E4M3.F32.PACK_AB_MERGE_C R2, R9, R8, RZ ;  /* 0x000000080902723e */ /* 0x001fca00048070ff */
[----:B------:R-:W-:Y:S01]  /*1163e0*/  STL [R1+0x28b8], R2 ;  /* 0x0028b80201007387 */ /* 0x000fe20000100800 */
[----:B--2---:R-:W-:-:S05]  /*1163f0*/  IADD3 R8, P6, R20, R5, RZ ;  /* 0x0000000514087210 */ /* 0x004fca0007fde0ff */
[----:B----4-:R-:W-:-:S05]  /*116400*/  IMAD.X R9, R15, 0x1, R6, P6 ;  /* 0x000000010f097824 */ /* 0x010fca00030e0606 */
[----:B------:R0:W-:Y:S04]  /*116410*/  STL.64 [R1+0x1400], R8 ;  /* 0x0014000801007387 */ /* 0x0001e80000100a00 */
[----:B0-----:R-:W2:Y:S01]  /*116420*/  LDL.LU.64 R8, [R1+0x6108] ;  /* 0x0061080001087983 */ /* 0x001ea20000300a00 */
[----:B------:R-:W-:Y:S02]  /*116430*/  F2FP.SATFINITE.E4M3.F32.PACK_AB_MERGE_C R10, R11, R10, RZ ;  /* 0x0000000a0b0a723e */ /* 0x000fe400048070ff */
[----:B------:R-:W-:Y:S02]  /*116440*/  F2FP.SATFINITE.E4M3.F32.PACK_AB_MERGE_C R2, R28, R16, RZ ;  /* 0x000000101c02723e */ /* 0x000fe400048070ff */
[----:B------:R-:W4:Y:S04]  /*116450*/  LDL.LU R16, [R1+0x1154] ;  /* 0x0011540001107983 */ /* 0x000f280000300800 */
[----:B------:R0:W-:Y:S04]  /*116460*/  STL [R1+0x287c], R10 ;  /* 0x00287c0a01007387 */ /* 0x0001e80000100800 */
[----:B------:R-:W4:Y:S01]  /*116470*/  LDL R28, [R1+0xc] ;  /* 0x00000c00011c7983 */ /* 0x000f220000100800 */
[----:B0-----:R-:W-:-:S03]  /*116480*/  IADD3 R10, P6, R20, R7, RZ ;  /* 0x00000007140a7210 */ /* 0x001fc60007fde0ff */
[----:B------:R-:W-:Y:S04]  /*116490*/  STL [R1+0x288c], R2 ;  /* 0x00288c0201007387 */ /* 0x000fe80000100800 */
[----:B------:R0:W-:Y:S04]  /*1164a0*/  STL.64 [R1+0x60e8], R6 ;  /* 0x0060e80601007387 */ /* 0x0001e80000100a00 */
[----:B0-----:R-:W4:Y:S01]  /*1164b0*/  LDL.LU R6, [R1+0x1150] ;  /* 0x0011500001067983 */ /* 0x001f220000300800 */
[----:B--2---:R-:W-:-:S05]  /*1164c0*/  IMAD.X R11, R15, 0x1, R8, P6 ;  /* 0x000000010f0b7824 */ /* 0x004fca00030e0608 */
[----:B------:R0:W-:Y:S04]  /*1164d0*/  STL.64 [R1+0x13f8], R10 ;  /* 0x0013f80a01007387 */ /* 0x0001e80000100a00 */
[----:B0-----:R-:W2:Y:S01]  /*1164e0*/  LDL.LU.64 R10, [R1+0x6100] ;  /* 0x00610000010a7983 */ /* 0x001ea20000300a00 */
[----:B------:R-:W-:Y:S02]  /*1164f0*/  F2FP.SATFINITE.E4M3.F32.PACK_AB_MERGE_C R7, R13, R12, RZ ;  /* 0x0000000c0d07723e */ /* 0x000fe400048070ff */
[----:B------:R-:W-:Y:S02]  /*116500*/  IADD3 R12, P6, R20, R9, RZ ;  /* 0x00000009140c7210 */ /* 0x000fe40007fde0ff */
[----:B------:R-:W-:Y:S02]  /*116510*/  F2FP.SATFINITE.E4M3.F32.PACK_AB_MERGE_C R2, R17, R23, RZ ;  /* 0x000000171102723e */ /* 0x000fe400048070ff */
[----:B------:R-:W4:Y:S04]  /*116520*/  LDL.LU R23, [R1+0x1158] ;  /* 0x0011580001177983 */ /* 0x000f280000300800 */
[----:B------:R-:W-:Y:S04]  /*116530*/  STL [R1+0x168], R7 ;  /* 0x0001680701007387 */ /* 0x000fe80000100800 */
[----:B------:R-:W4:Y:S04]  /*116540*/  LDL.LU R17, [R1+0x115c] ;  /* 0x00115c0001117983 */ /* 0x000f280000300800 */
[----:B------:R0:W-:Y:S04]  /*116550*/  STL [R1+0x16c], R2 ;  /* 0x00016c0201007387 */ /* 0x0001e80000100800 */
[----:B------:R1:W-:Y:S01]  /*116560*/  STL.64 [R1+0x60e0], R8 ;  /* 0x0060e00801007387 */ /* 0x0003e20000100a00 */
[----:B0-----:R-:W-:-:S03]  /*116570*/  F2FP.SATFINITE.E4M3.F32.PACK_AB_MERGE_C R2, R26, R27, RZ ;  /* 0x0000001b1a02723e */ /* 0x001fc600048070ff */
[----:B-1----:R-:W4:Y:S04]  /*116580*/  LDL.LU R8, [R1+0x1168] ;  /* 0x0011680001087983 */ /* 0x002f280000300800 */
[----:B------:R-:W4:Y:S01]  /*116590*/  LDL.LU R9, [R1+0x116c] ;  /* 0x00116c0001097983 */ /* 0x000f220000300800 */
[----:B--2---:R-:W-:-:S05]  /*1165a0*/  IMAD.X R13, R15, 0x1, R10, P6 ;  /* 0x000000010f0d7824 */ /* 0x004fca00030e060a */
[----:B------:R0:W-:Y:S04]  /*1165b0*/  STL.64 [R1+0x13f0], R12 ;  /* 0x0013f00c01007387 */ /* 0x0001e80000100a00 */
[----:B0-----:R-:W2:Y:S04]  /*1165c0*/  LDL.LU.64 R12, [R1+0x60f8] ;  /* 0x0060f800010c7983 */ /* 0x001ea80000300a00 */
[----:B------:R-:W2:Y:S04]  /*1165d0*/  LDL.LU R27, [R1+0x1140] ;  /* 0x00114000011b7983 */ /* 0x000ea80000300800 */
[----:B------:R-:W2:Y:S04]  /*1165e0*/  LDL.LU R26, [R1+0x1144] ;  /* 0x00114400011a7983 */ /* 0x000ea80000300800 */
[----:B------:R3:W-:Y:S02]  /*1165f0*/  STL [R1+0x3fc], R2 ;  /* 0x0003fc0201007387 */ /* 0x0007e40000100800 */
[----:B---3--:R-:W-:-:S05]  /*116600*/  F2FP.SATFINITE.E4M3.F32.PACK_AB_MERGE_C R2, R18, R3, RZ ;  /* 0x000000031202723e */ /* 0x008fca00048070ff */
[----:B------:R0:W-:Y:S04]  /*116610*/  STL [R1+0x430], R2 ;  /* 0x0004300201007387 */ /* 0x0001e80000100800 */
[----:B------:R1:W-:Y:S01]  /*116620*/  STL.64 [R1+0x60d8], R10 ;  /* 0x0060d80a01007387 */ /* 0x0003e20000100a00 */
[----:B0-----:R-:W-:-:S03]  /*116630*/  IADD3 R2, P6, R20, R11, RZ ;  /* 0x0000000b14027210 */ /* 0x001fc60007fde0ff */
[----:B-1----:R-:W3:Y:S04]  /*116640*/  LDL.LU R10, [R1+0x1160] ;  /* 0x00116000010a7983 */ /* 0x002ee80000300800 */
[----:B------:R-:W3:Y:S01]  /*116650*/  LDL.LU R11, [R1+0x1164] ;  /* 0x00116400010b7983 */ /* 0x000ee20000300800 */
[----:B----4-:R-:W-:Y:S01]  /*116660*/  F2FP.SATFINITE.E4M3.F32.PACK_AB_MERGE_C R8, R9, R8, RZ ;  /* 0x000000080908723e */ /* 0x010fe200048070ff */
[----:B--2---:R-:W-:-:S05]  /*116670*/  IMAD.X R3, R15, 0x1, R13, P6 ;  /* 0x000000010f037824 */ /* 0x004fca00030e060d */
[----:B------:R0:W-:Y:S04]  /*116680*/  STL.64 [R1+0x13e8], R2 ;  /* 0x0013e80201007387 */ /* 0x0001e80000100a00 */
[----:B------:R-:W2:Y:S04]  /*116690*/  LDL.LU R7, [R1+0x1148] ;  /* 0x0011480001077983 */ /* 0x000ea80000300800 */
[----:B------:R-:W2:Y:S01]  /*1166a0*/  LDL.LU R18, [R1+0x114c] ;  /* 0x00114c0001127983 */ /* 0x000ea20000300800 */
[----:B0-----:R-:W-:Y:S01]  /*1166b0*/  IADD3 R2, P6, R20, R12, RZ ;  /* 0x0000000c14027210 */ /* 0x001fe20007fde0ff */
[----:B------:R-:W-:-:S02]  /*1166c0*/  IMAD.MOV.U32 R3, RZ, RZ, R15 ;  /* 0x000000ffff037224 */ /* 0x000fc400078e000f */
[----:B------:R-:W4:Y:S02]  /*1166d0*/  LDL.LU R20, [R1+0x1130] ;  /* 0x0011300001147983 */ /* 0x000f240000300800 */
[----:B------:R-:W-:Y:S02]  /*1166e0*/  IMAD.X R3, R3, 0x1, R14, P6 ;  /* 0x0000000103037824 */ /* 0x000fe400030e060e */
[----:B------:R-:W4:Y:S04]  /*1166f0*/  LDL.LU R15, [R1+0x1134] ;  /* 0x00113400010f7983 */ /* 0x000f280000300800 */
[----:B------:R0:W-:Y:S04]  /*116700*/  STL.64 [R1+0x13e0], R2 ;  /* 0x0013e00201007387 */ /* 0x0001e80000100a00 */
[----:B0-----:R-:W2:Y:S01]  /*116710*/  LDL.LU.64 R2, [R1+0x60f0] ;  /* 0x0060f00001027983 */ /* 0x001ea20000300a00 */
[----:B---3--:R-:W-:-:S02]  /*116720*/  F2FP.SATFINITE.E4M3.F32.PACK_AB_MERGE_C R11, R11, R10, RZ ;  /* 0x0000000a0b0b723e */ /* 0x008fc400048070ff */
[----:B------:R-:W-:Y:S02]  /*116730*/  F2FP.SATFINITE.E4M3.F32.PACK_AB_MERGE_C R10, R16, R6, RZ ;  /* 0x00000006100a723e */ /* 0x000fe400048070ff */
[----:B------:R-:W-:Y:S01]  /*116740*/  SHF.R.S32.HI R6, RZ, 0x1f, R28 ;  /* 0x0000001fff067819 */ /* 0x000fe2000001141c */
[----:B------:R-:W-:Y:S04]  /*116750*/  STL [R1+0x3d0], R11 ;  /* 0x0003d00b01007387 */ /* 0x000fe80000100800 */
[----:B------:R0:W-:Y:S04]  /*116760*/  STL [R1+0x3d8], R8 ;  /* 0x0003d80801007387 */ /* 0x0001e80000100800 */
[----:B------:R-:W-:Y:S04]  /*116770*/  STL [R1+0x344], R10 ;  /* 0x0003440a01007387 */ /* 0x000fe80000100800 */
[----:B------:R1:W-:Y:S01]  /*116780*/  STL [R1+0x60c8], R4 ;  /* 0x0060c80401007387 */ /* 0x0003e20000100800 */
[----:B0-----:R-:W-:-:S03]  /*116790*/  IADD3 R8, P6, R28, R4, RZ ;  /* 0x000000041c087210 */ /* 0x001fc60007fde0ff */
[----:B------:R-:W-:Y:S04]  /*1167a0*/  STL [R1+0x10], R6 ;  /* 0x0000100601007387 */ /* 0x000fe80000100800 */
[----:B-1----:R-:W3:Y:S04]  /*1167b0*/  LDL.LU R4, [R1+0x10] ;  /* 0x0000100001047983 */ /* 0x002ee80000300800 */
[----:B------:R-:W2:Y:S04]  /*1167c0*/  LDL.LU R16, [R1+0x1138] ;  /* 0x0011380001107983 */ /* 0x000ea80000300800 */
[----:B------:R-:W2:Y:S04]  /*1167d0*/  LDL.LU R28, [R1+0x113c] ;  /* 0x00113c00011c7983 */ /* 0x000ea80000300800 */
[----:B------:R0:W-:Y:S01]  /*1167e0*/  STL [R1+0x60cc], R29 ;  /* 0x0060cc1d01007387 */ /* 0x0001e20000100800 */
[----:B---3--:R-:W-:-:S05]  /*1167f0*/  IMAD.X R9, R4, 0x1, R29, P6 ;  /* 0x0000000104097824 */ /* 0x008fca00030e061d */
[----:B------:R1:W-:Y:S04]  /*116800*/  STL.64 [R1+0x13d8], R8 ;  /* 0x0013d80801007387 */ /* 0x0003e80000100a00 */
[----:B0-----:R-:W2:Y:S01]  /*116810*/  LDL.LU R29, [R1+0xc] ;  /* 0x00000c00011d7983 */ /* 0x001ea20000300800 */
[----:B------:R-:W-:Y:S02]  /*116820*/  F2FP.SATFINITE.E4M3.F32.PACK_AB_MERGE_C R17, R17, R23, RZ ;  /* 0x000000171111723e */ /* 0x000fe400048070ff */
[----:B------:R-:W-:Y:S01]  /*116830*/  F2FP.SATFINITE.E4M3.F32.PACK_AB_MERGE_C R6, R26, R27, RZ ;  /* 0x0000001b1a06723e */ /* 0x000fe200048070ff */
[----:B-1----:R-:W3:Y:S04]  /*116840*/  LDL.LU R9, [R1+0x1120] ;  /* 0x0011200001097983 */ /* 0x002ee80000300800 */
[----:B------:R-:W3:Y:S04]  /*116850*/  LDL.LU R23, [R1+0x1124] ;  /* 0x0011240001177983 */ /* 0x000ee80000300800 */
[----:B------:R-:W-:Y:S04]  /*116860*/  STL [R1+0x5b58], R17 ;  /* 0x005b581101007387 */ /* 0x000fe80000100800 */
[----:B------:R-:W3:Y:S04]  /*116870*/  LDL.LU R27, [R1+0x1128] ;  /* 0x00112800011b7983 */ /* 0x000ee80000300800 */
[----:B------:R4:W-:Y:S04]  /*116880*/  STL [R1+0x2a0], R6 ;  /* 0x0002a00601007387 */ /* 0x0009e80000100800 */
[----:B------:R-:W3:Y:S01]  /*116890*/  LDL.LU R26, [R1+0x112c] ;  /* 0x00112c00011a7983 */ /* 0x000ee20000300800 */
[----:B----4-:R-:W-:-:S02]  /*1168a0*/  F2FP.SATFINITE.E4M3.F32.PACK_AB_MERGE_C R6, R15, R20, RZ ;  /* 0x000000140f06723e */ /* 0x010fc400048070ff */
[----:B--2---:R-:W-:-:S05]  /*1168b0*/  IADD3 R10, P6, R29, R3, RZ ;  /* 0x000000031d0a7210 */ /* 0x004fca0007fde0ff */
[----:B------:R-:W-:-:S05]  /*1168c0*/  IMAD.X R11, R4, 0x1, R2, P6 ;  /* 0x00000001040b7824 */ /* 0x000fca00030e0602 */
[----:B------:R0:W-:Y:S04]  /*1168d0*/  STL.64 [R1+0x13d0], R10 ;  /* 0x0013d00a01007387 */ /* 0x0001e80000100a00 */
[----:B0-----:R-:W2:Y:S04]  /*1168e0*/  LDL.LU R10, [R1+0x1110] ;  /* 0x00111000010a7983 */ /* 0x001ea80000300800 */
[----:B------:R-:W2:Y:S04]  /*1168f0*/  LDL.LU R11, [R1+0x1114] ;  /* 0x00111400010b7983 */ /* 0x000ea80000300800 */
[----:B------:R0:W-:Y:S02]  /*116900*/  STL.64 [R1+0x60d0], R2 ;  /* 0x0060d00201007387 */ /* 0x0001e40000100a00 */
[----:B0-----:R-:W-:-:S02]  /*116910*/  F2FP.SATFINITE.E4M3.F32.PACK_AB_MERGE_C R3, R18, R7, RZ ;  /* 0x000000071203723e */ /* 0x001fc400048070ff */
[----:B------:R-:W4:Y:S04]  /*116920*/  LDL.LU R2, [R1+0x1100] ;  /* 0x0011000001027983 */ /* 0x000f280000300800 */
[----:B------:R0:W-:Y:S04]  /*116930*/  STL [R1+0xbb0], R3 ;  /* 0x000bb00301007387 */ /* 0x0001e80000100800 */
[----:B0-----:R-:W4:Y:S04]  /*116940*/  LDL.LU R3, [R1+0x1104] ;  /* 0x0011040001037983 */ /* 0x001f280000300800 */
[----:B------:R0:W-:Y:S04]  /*116950*/  STL [R1+0x284], R6 ;  /* 0x0002840601007387 */ /* 0x0001e80000100800 */
[----:B------:R-:W4:Y:S04]  /*116960*/  LDL.LU R17, [R1+0x1108] ;  /* 0x0011080001117983 */ /* 0x000f280000300800 */
[----:B------:R-:W4:Y:S01]  /*116970*/  LDL.LU R18, [R1+0x110c] ;  /* 0x00110c0001127983 */ /* 0x000f220000300800 */
[----:B0-----:R-:W-:-:S03]  /*116980*/  IADD3 R6, P6, R29, R0, RZ ;  /* 0x000000001d067210 */ /* 0x001fc60007fde0ff */
[----:B------:R-:W4:Y:S02]  /*116990*/  LDL.LU R20, [R1+0x10f0] ;  /* 0x0010f00001147983 */ /* 0x000f240000300800 */
[----:B------:R-:W-:Y:S02]  /*1169a0*/  IMAD.X R7, R4, 0x1, R21, P6 ;  /* 0x0000000104077824 */ /* 0x000fe400030e0615 */
[----:B------:R-:W4:Y:S04]  /*1169b0*/  LDL.LU R15, [R1+0x10f4] ;  /* 0x0010f400010f7983 */ /* 0x000f280000300800 */
[----:B------:R-:W-:Y:S04]  /*1169c0*/  STL [R1+0x60b8], R0 ;  /* 0x0060b80001007387 */ /* 0x000fe80000100800 */
[----:B------:R0:W-:Y:S04]  /*1169d0*/  STL.64 [R1+0x13c8], R6 ;  /* 0x0013c80601007387 */ /* 0x0001e80000100a00 */
[----:B0-----:R-:W2:Y:S01]  /*1169e0*/  LDL.LU.64 R6, [R1+0x60e8] ;  /* 0x0060e80001067983 */ /* 0x001ea20000300a00 */
[----:B------:R-:W-:-:S03]  /*1169f0*/  F2FP.SATFINITE.E4M3.F32.PACK_AB_MERGE_C R8, R28, R16, RZ ;  /* 0x000000101c08723e */ /* 0x000fc600048070ff */
[----:B------:R0:W-:Y:S01]  /*116a00*/  STL [R1+0x60bc], R21 ;  /* 0x0060bc1501007387 */ /* 0x0001e20000100800 */
[----:B---3--:R-:W-:-:S03]  /*116a10*/  F2FP.SATFINITE.E4M3.F32.PACK_AB_MERGE_C R23, R23, R9, RZ ;  /* 0x000000091717723e */ /* 0x008fc600048070ff */
[----:B0-----:R-:W3:Y:S04]  /*116a20*/  LDL.LU R21, [R1+0x10f8] ;  /* 0x0010f80001157983 */ /* 0x001ee80000300800 */
[----:B------:R-:W3:Y:S04]  /*116a30*/  LDL.LU R0, [R1+0x10fc] ;  /* 0x0010fc0001007983 */ /* 0x000ee80000300800 */
[----:B------:R0:W-:Y:S04]  /*116a40*/  STL [R1+0xbb4], R8 ;  /* 0x000bb40801007387 */ /* 0x0001e80000100800 */
[----:B------:R-:W4:Y:S04]  /*116a50*/  LDL.LU R16, [R1+0x10e0] ;  /* 0x0010e00001107983 */ /* 0x000f280000300800 */
[----:B------:R-:W4:Y:S01]  /*116a60*/  LDL.LU R28, [R1+0x10e4] ;  /* 0x0010e400011c7983 */ /* 0x000f220000300800 */
[----:B0-----:R-:W-:-:S03]  /*116a70*/  IADD3 R8, P6, R29, R5, RZ ;  /* 0x000000051d087210 */ /* 0x001fc60007fde0ff */
[----:B------:R0:W-:Y:S04]  /*116a80*/  STL [R1+0x5be8], R23 ;  /* 0x005be81701007387 */ /* 0x0001e80000100800 */
[----:B0-----:R-:W4:Y:S01]  /*116a90*/  LDL.LU R23, [R1+0x30] ;  /* 0x0000300001177983 */ /* 0x001f220000300800 */
[----:B--2---:R-:W-:-:S05]  /*116aa0*/  IMAD.X R9, R4, 0x1, R6, P6 ;  /* 0x0000000104097824 */ /* 0x004fca00030e0606 */
[----:B------:R0:W-:Y:S04]  /*116ab0*/  STL.64 [R1+0x13c0], R8 ;  /* 0x0013c00801007387 */ /* 0x0001e80000100a00 */
[----:B0-----:R-:W2:Y:S01]  /*116ac0*/  LDL.LU.64 R8, [R1+0x60e0] ;  /* 0x0060e00001087983 */ /* 0x001ea20000300a00 */
[----:B------:R-:W-:Y:S02]  /*116ad0*/  F2FP.SATFINITE.E4M3.F32.PACK_AB_MERGE_C R26, R26, R27, RZ ;  /* 0x0000001b1a1a723e */ /* 0x000fe400048070ff */
[----:B------:R-:W-:Y:S02]  /*116ae0*/  F2FP.SATFINITE.E4M3.F32.PACK_AB_MERGE_C R11, R11, R10, RZ ;  /* 0x0000000a0b0b723e */ /* 0x000fe400048070ff */
[----:B------:R-:W-:Y:S01]  /*116af0*/  IADD3 R10, P6, R29, R7, RZ ;  /* 0x000000071d0a7210 */ /* 0x000fe20007fde0ff */
[----:B------:R0:W-:Y:S04]  /*116b00*/  STL [R1+0x278], R26 ;  /* 0x0002781a01007387 */ /* 0x0001e80000100800 */
[----:B------:R-:W4:Y:S04]  /*116b10*/  LDL.LU R27, [R1+0x10e8] ;  /* 0x0010e800011b7983 */ /* 0x000f280000300800 */
[----:B0-----:R-:W4:Y:S04]  /*116b20*/  LDL.LU R26, [R1+0x10ec] ;  /* 0x0010ec00011a7983 */ /* 0x001f280000300800 */
[----:B------:R-:W-:Y:S04]  /*116b30*/  STL [R1+0x260], R11 ;  /* 0x0002600b01007387 */ /* 0x000fe80000100800 */
[----:B------:R0:W-:Y:S04]  /*116b40*/  STL [R1+0x60a0], R7 ;  /* 0x0060a00701007387 */ /* 0x0001e80000100800 */
[----:B0-----:R-:W4:Y:S01]  /*116b50*/  LDL.LU R7, [R1+0x111c] ;  /* 0x00111c0001077983 */ /* 0x001f220000300800 */
[----:B--2---:R-:W-:-:S05]  /*116b60*/  IMAD.X R11, R4, 0x1, R8, P6 ;  /* 0x00000001040b7824 */ /* 0x004fca00030e0608 */
[----:B------:R0:W-:Y:S04]  /*116b70*/  STL.64 [R1+0x13b8], R10 ;  /* 0x0013b80a01007387 */ /* 0x0001e80000100a00 */
[----:B0-----:R-:W2:Y:S04]  /*116b80*/  LDL.LU.64 R10, [R1+0x60d8] ;  /* 0x0060d800010a7983 */ /* 0x001ea80000300a00 */
[----:B------:R0:W-:Y:S04]  /*116b90*/  STL [R1+0x60a4], R8 ;  /* 0x0060a40801007387 */ /* 0x0001e80000100800 */
[----:B0-----:R-:W4:Y:S01]  /*116ba0*/  LDL.LU R8, [R1+0x1118] ;  /* 0x0011180001087983 */ /* 0x001f220000300800 */
[----:B---3--:R-:W-:-:S02]  /*116bb0*/  F2FP.SATFINITE.E4M3.F32.PACK_AB_MERGE_C R0, R0, R21, RZ ;  /* 0x000000150000723e */ /* 0x008fc400048070ff */
[----:B----4-:R-:W-:Y:S02]  /*116bc0*/  F2FP.SATFINITE.E4M3.F32.PACK_AB_MERGE_C R8, R7, R8, RZ ;  /* 0x000000080708723e */ /* 0x010fe400048070ff */
[----:B------:R-:W-:Y:S02]  /*116bd0*/  F2FP.SATFINITE.E4M3.F32.PACK_AB_MERGE_C R7, R3, R2, RZ ;  /* 0x000000020307723e */ /* 0x000fe400048070ff */
[----:B------:R-:W-:Y:S01]  /*116be0*/  IADD3 R2, P6, R29, R9, RZ ;  /* 0x000000091d027210 */ /* 0x000fe20007fde0ff */
[----:B------:R-:W-:Y:S04]  /*116bf0*/  STL [R1+0x264], R8 ;  /* 0x0002640801007387 */ /* 0x000fe80000100800 */
[----:B--2---:R-:W-:Y:S01]  /*116c00*/  IMAD.X R3, R4, 0x1, R10, P6 ;  /* 0x0000000104037824 */ /* 0x004fe200030e060a */
[----:B------:R-:W-:Y:S04]  /*116c10*/  STL [R1+0x258], R7 ;  /* 0x0002580701007387 */ /* 0x000fe80000100800 */
[----:B------:R0:W-:Y:S02]  /*116c20*/  STL.64 [R1+0x13b0], R2 ;  /* 0x0013b00201007387 */ /* 0x0001e40000100a00 */
[----:B0-----:R-:W-:-:S02]  /*116c30*/  F2FP.SATFINITE.E4M3.F32.PACK_AB_MERGE_C R3, R18, R17, RZ ;  /* 0x000000111203723e */ /* 0x001fc400048070ff */
[----:B------:R-:W-:Y:S01]  /*116c40*/  F2FP.SATFINITE.E4M3.F32.PACK_AB_MERGE_C R2, R15, R20, RZ ;  /* 0x000000140f02723e */ /* 0x000fe200048070ff */
[----:B------:R-:W2:Y:S04]  /*116c50*/  LDL.LU R17, [R1+0x10d0] ;  /* 0x0010d00001117983 */ /* 0x000ea80000300800 */
[----:B------:R-:W-:Y:S04]  /*116c60*/  STL [R1+0x25c], R3 ;  /* 0x00025c0301007387 */ /* 0x000fe80000100800 */
[----:B------:R-:W2:Y:S04]  /*116c70*/  LDL.LU R18, [R1+0x10d4] ;  /* 0x0010d40001127983 */ /* 0x000ea80000300800 */
[----:B------:R0:W-:Y:S04]  /*116c80*/  STL [R1+0x27f4], R2 ;  /* 0x0027f40201007387 */ /* 0x0001e80000100800 */
[----:B------:R-:W3:Y:S04]  /*116c90*/  LDL.LU R20, [R1+0x10d8] ;  /* 0x0010d80001147983 */ /* 0x000ee80000300800 */
[----:B------:R-:W3:Y:S01]  /*116ca0*/  LDL.LU R15, [R1+0x10dc] ;  /* 0x0010dc00010f7983 */ /* 0x000ee20000300800 */
[----:B0-----:R-:W-:-:S03]  /*116cb0*/  IADD3 R2, P6, R29, R11, RZ ;  /* 0x0000000b1d027210 */ /* 0x001fc60007fde0ff */
[----:B------:R0:W-:Y:S02]  /*116cc0*/  STL.64 [R1+0x6098], R10 ;  /* 0x0060980a01007387 */ /* 0x0001e40000100a00 */
[----:B------:R-:W-:Y:S01]  /*116cd0*/  IMAD.X R3, R4, 0x1, R13, P6 ;  /* 0x0000000104037824 */ /* 0x000fe200030e060d */
[----:B------:R-:W-:-:S04]  /*116ce0*/  F2FP.SATFINITE.E4M3.F32.PACK_AB_MERGE_C R7, R28, R16, RZ ;  /* 0x000000101c07723e */ /* 0x000fc800048070ff */
[----:B------:R1:W-:Y:S01]  /*116cf0*/  STL.64 [R1+0x13a8], R2 ;  /* 0x0013a80201007387 */ /* 0x0003e20000100a00 */
[----:B0-----:R-:W-:-:S05]  /*116d00*/  IADD3 R10, P6, R29, R12, RZ ;  /* 0x0000000c1d0a7210 */ /* 0x001fca0007fde0ff */
[----:B------:R-:W-:Y:S01]  /*116d10*/  IMAD.X R11, R4, 0x1, R14, P6 ;  /* 0x00000001040b7824 */ /* 0x000fe200030e060e */
[----:B-1----:R-:W4:Y:S04]  /*116d20*/  LDL.LU.64 R2, [R1+0x60d0] ;  /* 0x0060d00001027983 */ /* 0x002f280000300a00 */
[----:B------:R-:W4:Y:S04]  /*116d30*/  LDL.LU R29, [R1+0x60cc] ;  /* 0x0060cc00011d7983 */ /* 0x000f280000300800 */
[----:B------:R-:W-:Y:S04]  /*116d40*/  STL.64 [R1+0x60a8], R12 ;  /* 0x0060a80c01007387 */ /* 0x000fe80000100a00 */
[----:B------:R-:W4:Y:S04]  /*116d50*/  LDL.LU R4, [R1+0x60c8] ;  /* 0x0060c80001047983 */ /* 0x000f280000300800 */
[----:B------:R-:W4:Y:S04]  /*116d60*/  LDL.LU R21, [R1+0x10c0] ;  /* 0x0010c00001157983 */ /* 0x000f280000300800 */
[----:B------:R-:W-:Y:S04]  /*116d70*/  STL.64 [R1+0x13a0], R10 ;  /* 0x0013a00a01007387 */ /* 0x000fe80000100a00 */
[----:B------:R0:W-:Y:S04]  /*116d80*/  STL [R1+0x27f0], R0 ;  /* 0x0027f00001007387 */ /* 0x0001e80000100800 */
[----:B0-----:R-:W4:Y:S04]  /*116d90*/  LDL.LU R0, [R1+0x10c4] ;  /* 0x0010c40001007983 */ /* 0x001f280000300800 */
[----:B------:R0:W-:Y:S04]  /*116da0*/  STL [R1+0x2910], R7 ;  /* 0x0029100701007387 */ /* 0x0001e80000100800 */
[----:B------:R4:W-:Y:S04]  /*116db0*/  STL.64 [R1+0x60c0], R24 ;  /* 0x0060c01801007387 */ /* 0x0009e80000100a00 */
[----:B------:R-:W4:Y:S04]  /*116dc0*/  LDL.LU R12, [R1+0x10b0] ;  /* 0x0010b000010c7983 */ /* 0x000f280000300800 */
[----:B------:R-:W4:Y:S01]  /*116dd0*/  LDL.LU R13, [R1+0x10b4] ;  /* 0x0010b400010d7983 */ /* 0x000f220000300800 */
[----:B0-----:R-:W-:-:S02]  /*116de0*/  F2FP.SATFINITE.E4M3.F32.PACK_AB_MERGE_C R7, R26, R27, RZ ;  /* 0x0000001b1a07723e */ /* 0x001fc400048070ff */
[----:B------:R-:W-:-:S03]  /*116df0*/  SHF.R.S32.HI R28, RZ, 0x1f, R23 ;  /* 0x0000001fff1c7819 */ /* 0x000fc60000011417 */
[----:B------:R-:W-:Y:S01]  /*116e00*/  STL [R1+0x2914], R7 ;  /* 0x0029140701007387 */ /* 0x000fe20000100800 */
[----:B--2---:R-:W-:Y:S02]  /*116e10*/  F2FP.SATFINITE.E4M3.F32.PACK_AB_MERGE_C R18, R18, R17, RZ ;  /* 0x000000111212723e */ /* 0x004fe400048070ff */
[----:B---3--:R-:W-:Y:S02]  /*116e20*/  F2FP.SATFINITE.E4M3.F32.PACK_AB_MERGE_C R15, R15, R20, RZ ;  /* 0x000000140f0f723e */ /* 0x008fe400048070ff */
[----:B----4-:R-:W-:-:S05]  /*116e30*/  IADD3 R24, P6, R23, R4, RZ ;  /* 0x0000000417187210 */ /* 0x010fca0007fde0ff */
[----:B------:R-:W-:Y:S01]  /*116e40*/  IMAD.X R25, R28, 0x1, R29, P6 ;  /* 0x000000011c197824 */ /* 0x000fe200030e061d */
[----:B------:R0:W-:Y:S04]  /*116e50*/  STL.64 [R1+0x60b0], R12 ;  /* 0x0060b00c01007387 */ /* 0x0001e80000100a00 */
[----:B0-----:R-:W2:Y:S04]  /*116e60*/  LDL.LU R12, [R1+0x10c8] ;  /* 0x0010c800010c7983 */ /* 0x001ea80000300800 */
[----:B------:R-:W2:Y:S04]  /*116e70*/  LDL.LU R13, [R1+0x10cc] ;  /* 0x0010cc00010d7983 */ /* 0x000ea80000300800 */
[----:B------:R-:W3:Y:S04]  /*116e80*/  LDL.LU R27, [R1+0x10b8] ;  /* 0x0010b800011b7983 */ /* 0x000ee80000300800 */
[----:B------:R-:W3:Y:S04]  /*116e90*/  LDL.LU R26, [R1+0x10bc] ;  /* 0x0010bc00011a7983 */ /* 0x000ee80000300800 */
[----:B------:R-:W4:Y:S04]  /*116ea0*/  LDL.LU R8, [R1+0x10a0] ;  /* 0x0010a00001087983 */ /* 0x000f280000300800 */
[----:B------:R-:W4:Y:S04]  /*116eb0*/  LDL.LU R7, [R1+0x10a4] ;  /* 0x0010a40001077983 */ /* 0x000f280000300800 */
[----:B------:R-:W3:Y:S04]  /*116ec0*/  LDL.LU R10, [R1+0x10a8] ;  /* 0x0010a800010a7983 */ /* 0x000ee80000300800 */
[----:B------:R-:W3:Y:S04]  /*116ed0*/  LDL.LU R11, [R1+0x10ac] ;  /* 0x0010ac00010b7983 */ /* 0x000ee80000300800 */
[----:B------:R-:W3:Y:S04]  /*116ee0*/  LDL.LU R16, [R1+0x34] ;  /* 0x0000340001107983 */ /* 0x000ee80000300800 */
[----:B------:R-:W3:Y:S04]  /*116ef0*/  LDL.LU R17, [R1+0x1090] ;  /* 0x0010900001117983 */ /* 0x000ee80000300800 */
[----:B------:R0:W-:Y:S04]  /*116f00*/  STL.64 [R1+0x1398], R24 ;  /* 0x0013981801007387 */ /* 0x0001e80000100a00 */
[----:B------:R1:W-:Y:S01]  /*116f10*/  STL [R1+0x28e8], R18 ;  /* 0x0028e81201007387 */ /* 0x0003e20000100800 */
[----:B0-----:R-:W-:-:S03]  /*116f20*/  IADD3 R24, P6, R23, R3, RZ ;  /* 0x0000000317187210 */ /* 0x001fc60007fde0ff */
[----:B-1----:R-:W3:Y:S02]  /*116f30*/  LDL.LU R18, [R1+0x1094] ;  /* 0x0010940001127983 */ /* 0x002ee40000300800 */
[----:B------:R-:W-:Y:S02]  /*116f40*/  IMAD.X R25, R28, 0x1, R2, P6 ;  /* 0x000000011c197824 */ /* 0x000fe400030e0602 */
[----:B------:R0:W-:Y:S01]  /*116f50*/  STL [R1+0x28ec], R15 ;  /* 0x0028ec0f01007387 */ /* 0x0001e20000100800 */
[----:B------:R-:W-:-:S03]  /*116f60*/  F2FP.SATFINITE.E4M3.F32.PACK_AB_MERGE_C R0, R0, R21, RZ ;  /* 0x000000150000723e */ /* 0x000fc600048070ff */
[----:B------:R-:W3:Y:S04]  /*116f70*/  LDL.LU R20, [R1+0x1098] ;  /* 0x0010980001147983 */ /* 0x000ee80000300800 */
[----:B0-----:R-:W3:Y:S04]  /*116f80*/  LDL.LU R15, [R1+0x109c] ;  /* 0x00109c00010f7983 */ /* 0x001ee80000300800 */
[----:B------:R0:W-:Y:S04]  /*116f90*/  STL [R1+0x6088], R3 ;  /* 0x0060880301007387 */ /* 0x0001e80000100800 */
[----:B0-----:R-:W3:Y:S04]  /*116fa0*/  LDL.LU R3, [R1+0x91c] ;  /* 0x00091c0001037983 */ /* 0x001ee80000300800 */
[----:B------:R0:W-:Y:S04]  /*116fb0*/  STL.64 [R1+0x1390], R24 ;  /* 0x0013901801007387 */ /* 0x0001e80000100a00 */
[----:B0-----:R-:W3:Y:S04]  /*116fc0*/  LDL.LU.64 R24, [R1+0x60c0] ;  /* 0x0060c00001187983 */ /* 0x001ee80000300a00 */
[----:B------:R-:W4:Y:S04]  /*116fd0*/  LDL.LU R21, [R1+0x60bc] ;  /* 0x0060bc0001157983 */ /* 0x000f280000300800 */
[----:B------:R0:W-:Y:S04]  /*116fe0*/  STL [R1+0x28c0], R0 ;  /* 0x0028c00001007387 */ /* 0x0001e80000100800 */
[----:B0-----:R-:W3:Y:S01]  /*116ff0*/  LDL.LU R0, [R1+0x60b8] ;  /* 0x0060b80001007983 */ /* 0x001ee20000300800 */
[----:B--2---:R-:W-:-:S05]  /*117000*/  F2FP.SATFINITE.E4M3.F32.PACK_AB_MERGE_C R13, R13, R12, RZ ;  /* 0x0000000c0d0d723e */ /* 0x004fca00048070ff */
[----:B------:R4:W-:Y:S01]  /*117010*/  STL [R1+0x293c], R13 ;  /* 0x00293c0d01007387 */ /* 0x0009e20000100800 */
[----:B---3--:R-:W-:-:S03]  /*117020*/  IADD3 R12, P6, R23, R0, RZ ;  /* 0x00000000170c7210 */ /* 0x008fc60007fde0ff */
[----:B------:R0:W-:Y:S02]  /*117030*/  STL [R1+0x6078], R0 ;  /* 0x0060780001007387 */ /* 0x0001e40000100800 */
[----:B----4-:R-:W-:Y:S02]  /*117040*/  IMAD.X R13, R28, 0x1, R21, P6 ;  /* 0x000000011c0d7824 */ /* 0x010fe400030e0615 */
[----:B0-----:R-:W2:Y:S04]  /*117050*/  LDL.LU R0, [R1+0x918] ;  /* 0x0009180001007983 */ /* 0x001ea80000300800 */
[----:B------:R0:W-:Y:S04]  /*117060*/  STL.64 [R1+0x1388], R12 ;  /* 0x0013880c01007387 */ /* 0x0001e80000100a00 */
[----:B0-----:R-:W3:Y:S04]  /*117070*/  LDL.LU.64 R12, [R1+0x60b0] ;  /* 0x0060b000010c7983 */ /* 0x001ee80000300a00 */
[----:B------:R0:W-:Y:S04]  /*117080*/  STL [R1+0x607c], R21 ;  /* 0x00607c1501007387 */ /* 0x0001e80000100800 */
[----:B0-----:R-:W4:Y:S01]  /*117090*/  LDL.LU R21, [R1+0x914] ;  /* 0x0009140001157983 */ /* 0x001f220000300800 */
[----:B------:R-:W-:-:S02]  /*1170a0*/  F2FP.SATFINITE.E4M3.F32.PACK_AB_MERGE_C R7, R7, R8, RZ ;  /* 0x000000080707723e */ /* 0x000fc400048070ff */
[----:B---3--:R-:W-:Y:S02]  /*1170b0*/  F2FP.SATFINITE.E4M3.F32.PACK_AB_MERGE_C R13, R13, R12, RZ ;  /* 0x0000000c0d0d723e */ /* 0x008fe400048070ff */
[----:B------:R-:W-:Y:S02]  /*1170c0*/  F2FP.SATFINITE.E4M3.F32.PACK_AB_MERGE_C R12, R26, R27, RZ ;  /* 0x0000001b1a0c723e */ /* 0x000fe400048070ff */
[----:B------:R-:W3:Y:S04]  /*1170d0*/  LDL.LU R27, [R1+0x1080] ;  /* 0x00108000011b7983 */ /* 0x000ee80000300800 */
[----:B------:R-:W-:Y:S04]  /*1170e0*/  STL [R1+0x2894], R13 ;  /* 0x0028940d01007387 */ /* 0x000fe80000100800 */
[----:B------:R-:W3:Y:S04]  /*1170f0*/  LDL.LU R26, [R1+0x1084] ;  /* 0x00108400011a7983 */ /* 0x000ee80000300800 */
[----:B------:R0:W-:Y:S02]  /*117100*/  STL [R1+0x2944], R12 ;  /* 0x0029440c01007387 */ /* 0x0001e40000100800 */
[----:B0-----:R-:W-:-:S05]  /*117110*/  IADD3 R12, P6, R23, R5, RZ ;  /* 0x00000005170c7210 */ /* 0x001fca0007fde0ff */
[----:B------:R-:W-:-:S05]  /*117120*/  IMAD.X R13, R28, 0x1, R6, P6 ;  /* 0x000000011c0d7824 */ /* 0x000fca00030e0606 */
[----:B------:R0:W-:Y:S04]  /*117130*/  STL.64 [R1+0x1378], R12 ;  /* 0x0013780c01007387 */ /* 0x0001e80000100a00 */
[----:B0-----:R-:W3:Y:S04]  /*117140*/  LDL.LU.64 R12, [R1+0x60a8] ;  /* 0x0060a800010c7983 */ /* 0x001ee80000300a00 */
[----:B------:R-:W2:Y:S04]  /*117150*/  LDL.LU R8, [R1+0x60a4] ;  /* 0x0060a40001087983 */ /* 0x000ea80000300800 */
[----:B------:R0:W-:Y:S04]  /*117160*/  STL [R1+0x2868], R7 ;  /* 0x0028680701007387 */ /* 0x0001e80000100800 */
[----:B0-----:R-:W4:Y:S01]  /*117170*/  LDL.LU R7, [R1+0x60a0] ;  /* 0x0060a00001077983 */ /* 0x001f220000300800 */
[----:B------:R-:W-:-:S05]  /*117180*/  F2FP.SATFINITE.E4M3.F32.PACK_AB_MERGE_C R11, R11, R10, RZ ;  /* 0x0000000a0b0b723e */ /* 0x000fca00048070ff */
[----:B------:R2:W-:Y:S01]  /*117190*/  STL [R1+0x2874], R11 ;  /* 0x0028740b01007387 */ /* 0x0005e20000100800 */
[----:B----4-:R-:W-:-:S03]  /*1171a0*/  IADD3 R10, P6, R23, R7, RZ ;  /* 0x00000007170a7210 */ /* 0x010fc60007fde0ff */
[----:B------:R0:W-:Y:S02]  /*1171b0*/  STL.64 [R1+0x6070], R6 ;  /* 0x0060700601007387 */ /* 0x0001e40000100a00 */
[----:B--2---:R-:W-:Y:S02]  /*1171c0*/  IMAD.X R11, R28, 0x1, R8, P6 ;  /* 0x000000011c0b7824 */ /* 0x004fe400030e0608 */
[----:B0-----:R-:W2:Y:S04]  /*1171d0*/  LDL.LU R7, [R1+0x910] ;  /* 0x0009100001077983 */ /* 0x001ea80000300800 */
[----:B------:R0:W-:Y:S04]  /*1171e0*/  STL.64 [R1+0x1380], R10 ;  /* 0x0013800a01007387 */ /* 0x0001e80000100a00 */
[----:B0-----:R-:W4:Y:S01]  /*1171f0*/  LDL.LU.64 R10, [R1+0x6098] ;  /* 0x00609800010a7983 */ /* 0x001f220000300a00 */
[----:B------:R-:W-:-:S02]  /*117200*/  IADD3 R6, P6, R23, R9, RZ ;  /* 0x0000000917067210 */ /* 0x000fc40007fde0ff */
[----:B------:R-:W-:Y:S02]  /*117210*/  F2FP.SATFINITE.E4M3.F32.PACK_AB_MERGE_C R0, R3, R0, RZ ;  /* 0x000000000300723e */ /* 0x000fe400048070ff */
[----:B------:R-:W-:Y:S02]  /*117220*/  F2FP.SATFINITE.E4M3.F32.PACK_AB_MERGE_C R3, R18, R17, RZ ;  /* 0x000000111203723e */ /* 0x000fe400048070ff */
[----:B--2---:R-:W-:-:S05]  /*117230*/  F2FP.SATFINITE.E4M3.F32.PACK_AB_MERGE_C R21, R21, R7, RZ ;  /* 0x000000071515723e */ /* 0x004fca00048070ff */
[----:B------:R-:W-:Y:S04]  /*117240*/  STL [R1+0x164], R21 ;  /* 0x0001641501007387 */ /* 0x000fe80000100800 */
[----:B------:R-:W-:Y:S04]  /*117250*/  STL.64 [R1+0x6068], R8 ;  /* 0x0060680801007387 */ /* 0x000fe80000100a00 */
[----:B------:R0:W-:Y:S01]  /*117260*/  STL [R1+0x27d8], R0 ;  /* 0x0027d80001007387 */ /* 0x0001e20000100800 */
[----:B----4-:R-:W-:-:S03]  /*117270*/  IMAD.X R7, R28, 0x1, R10, P6 ;  /* 0x000000011c077824 */ /* 0x010fc600030e060a */
[----:B------:R-:W2:Y:S04]  /*117280*/  LDL.LU R17, [R1+0x1088] ;  /* 0x0010880001117983 */ /* 0x000ea80000300800 */
[----:B------:R1:W-:Y:S01]  /*117290*/  STL.64 [R1+0x1370], R6 ;  /* 0x0013700601007387 */ /* 0x0003e20000100a00 */
[----:B0-----:R-:W-:-:S03]  /*1172a0*/  F2FP.SATFINITE.E4M3.F32.PACK_AB_MERGE_C R0, R15, R20, RZ ;  /* 0x000000140f00723e */ /* 0x001fc600048070ff */
[----:B------:R0:W-:Y:S04]  /*1172b0*/  STL [R1+0x27ac], R3 ;  /* 0x0027ac0301007387 */ /* 0x0001e80000100800 */
[----:B------:R-:W2:Y:S01]  /*1172c0*/  LDL.LU R18, [R1+0x108c] ;  /* 0x00108c0001127983 */ /* 0x000ea20000300800 */
[----:B-1----:R-:W-:-:S03]  /*1172d0*/  IADD3 R6, P6, R23, R11, RZ ;  /* 0x0000000b17067210 */ /* 0x002fc60007fde0ff */
[----:B------:R-:W-:Y:S02]  /*1172e0*/  STL [R1+0x27b4], R0 ;  /* 0x0027b40001007387 */ /* 0x000fe40000100800 */
[----:B---3--:R-:W-:Y:S02]  /*1172f0*/  IMAD.X R7, R28, 0x1, R13, P6 ;  /* 0x000000011c077824 */ /* 0x008fe400030e060d */
[----:B------:R-:W3:Y:S04]  /*117300*/  LDL.LU R20, [R1+0x1070] ;  /* 0x0010700001147983 */ /* 0x000ee80000300800 */
[----:B------:R-:W3:Y:S04]  /*117310*/  LDL.LU R15, [R1+0x1074] ;  /* 0x00107400010f7983 */ /* 0x000ee80000300800 */
[----:B------:R-:W-:Y:S04]  /*117320*/  STL.64 [R1+0x6060], R10 ;  /* 0x0060600a01007387 */ /* 0x000fe80000100a00 */
[----:B------:R1:W-:Y:S04]  /*117330*/  STL.64 [R1+0x1358], R6 ;  /* 0x0013580601007387 */ /* 0x0003e80000100a00 */
[----:B0-----:R-:W4:Y:S01]  /*117340*/  LDL.LU R3, [R1+0x1078] ;  /* 0x0010780001037983 */ /* 0x001f220000300800 */
[----:B-1----:R-:W-:-:S05]  /*117350*/  IADD3 R6, P6, R23, R12, RZ ;  /* 0x0000000c17067210 */ /* 0x002fca0007fde0ff */
[----:B------:R-:W-:Y:S01]  /*117360*/  IMAD.X R7, R28, 0x1, R14, P6 ;  /* 0x000000011c077824 */ /* 0x000fe200030e060e */
[----:B----4-:R0:W-:Y:S04]  /*117370*/  STL.64 [R1+0x6090], R2 ;  /* 0x0060900201007387 */ /* 0x0101e80000100a00 */
[----:B------:R-:W4:Y:S04]  /*117380*/  LDL.LU R23, [R1+0x1064] ;  /* 0x0010640001177983 */ /* 0x000f280000300800 */
[----:B------:R-:W-:Y:S01]  /*117390*/  STL.64 [R1+0x6058], R12 ;  /* 0x0060580c01007387 */ /* 0x000fe20000100a00 */
[----:B0-----:R-:W-:-:S03]  /*1173a0*/  F2FP.SATFINITE.E4M3.F32.PACK_AB_MERGE_C R2, R26, R27, RZ ;  /* 0x0000001b1a02723e */ /* 0x001fc600048070ff */
[----:B------:R-:W4:Y:S04]  /*1173b0*/  LDL.LU R21, [R1+0x1068] ;  /* 0x0010680001157983 */ /* 0x000f280000300800 */
[----:B------:R-:W4:Y:S04]  /*1173c0*/  LDL.LU R0, [R1+0x106c] ;  /* 0x00106c0001007983 */ /* 0x000f280000300800 */
[----:B------:R0:W-:Y:S04]  /*1173d0*/  STL.64 [R1+0x1368], R6 ;  /* 0x0013680601007387 */ /* 0x0001e80000100a00 */
[----:B------:R3:W-:Y:S04]  /*1173e0*/  STL [R1+0x2794], R2 ;  /* 0x0027940201007387 */ /* 0x0007e80000100800 */
[----:B0-----:R-:W4:Y:S04]  /*1173f0*/  LDL.LU R6, [R1+0x1050] ;  /* 0x0010500001067983 */ /* 0x001f280000300800 */
[----:B------:R-:W4:Y:S01]  /*117400*/  LDL.LU R7, [R1+0x1054] ;  /* 0x0010540001077983 */ /* 0x000f220000300800 */
[----:B--2---:R-:W-:-:S02]  /*117410*/  F2FP.SATFINITE.E4M3.F32.PACK_AB_MERGE_C R3, R18, R17, RZ ;  /* 0x000000111203723e */ /* 0x004fc400048070ff */
[----:B---3--:R-:W-:Y:S02]  /*117420*/  F2FP.SATFINITE.E4M3.F32.PACK_AB_MERGE_C R2, R15, R20, RZ ;  /* 0x000000140f02723e */ /* 0x008fe400048070ff */
[----:B------:R-:W-:Y:S01]  /*117430*/  SHF.R.S32.HI R15, RZ, 0x1f, R16 ;  /* 0x0000001fff0f7819 */ /* 0x000fe20000011410 */
[----:B----4-:R0:W-:Y:S04]  /*117440*/  STL.64 [R1+0x6080], R6 ;  /* 0x0060800601007387 */ /* 0x0101e80000100a00 */
        /* <DEDUP_REMOVED lines=10> */
[----:B------:R-:W-:Y:S04]  /*1174f0*/  STL [R1+0x2798], R3 ;  /* 0x0027980301007387 */ /* 0x000fe80000100800 */
[----:B------:R0:W-:Y:S02]  /*117500*/  STL [R1+0x277c], R2 ;  /* 0x00277c0201007387 */ /* 0x0001e40000100800 */
[----:B0-----:R-:W-:-:S05]  /*117510*/  IADD3 R2, P6, R16, R4, RZ ;  /* 0x0000000410027210 */ /* 0x001fca0007fde0ff */
[----:B------:R-:W-:-:S05]  /*117520*/  IMAD.X R3, R15, 0x1, R29, P6 ;  /* 0x000000010f037824 */ /* 0x000fca00030e061d */
[----:B------:R0:W-:Y:S04]  /*117530*/  STL.64 [R1+0x1360], R2 ;  /* 0x0013600201007387 */ /* 0x0001e80000100a00 */
[----:B0-----:R-:W2:Y:S04]  /*117540*/  LDL.LU.64 R2, [R1+0x6090] ;  /* 0x0060900001027983 */ /* 0x001ea80000300a00 */
[----:B------:R-:W4:Y:S04]  /*117550*/  LDL.LU R13, [R1+0x1018] ;  /* 0x00101800010d7983 */ /* 0x000f280000300800 */
[----:B------:R-:W4:Y:S04]  /*117560*/  LDL.LU R17, [R1+0x101c] ;  /* 0x00101c0001117983 */ /* 0x000f280000300800 */
[----:B------:R-:W4:Y:S04]  /*117570*/  LDL.LU R18, [R1+0xed0] ;  /* 0x000ed00001127983 */ /* 0x000f280000300800 */
[----:B------:R-:W4:Y:S01]  /*117580*/  LDL.LU R20, [R1+0xed4] ;  /* 0x000ed40001147983 */ /* 0x000f220000300800 */
[----:B--2---:R-:W-:-:S03]  /*117590*/  F2FP.SATFINITE.E4M3.F32.PACK_AB_MERGE_C R6, R6, R3, RZ ;  /* 0x000000030606723e */ /* 0x004fc600048070ff */
[----:B------:R-:W2:Y:S04]  /*1175a0*/  LDL.LU R3, [R1+0x6088] ;  /* 0x0060880001037983 */ /* 0x000ea80000300800 */
[----:B------:R2:W-:Y:S01]  /*1175b0*/  STL [R1+0x2778], R6 ;  /* 0x0027780601007387 */ /* 0x0005e20000100800 */
[----:B---3--:R-:W-:Y:S02]  /*1175c0*/  F2FP.SATFINITE.E4M3.F32.PACK_AB_MERGE_C R23, R23, R7, RZ ;  /* 0x000000071717723e */ /* 0x008fe400048070ff */
[----:B------:R-:W-:-:S03]  /*1175d0*/  F2FP.SATFINITE.E4M3.F32.PACK_AB_MERGE_C R0, R0, R21, RZ ;  /* 0x000000150000723e */ /* 0x000fc600048070ff */
[----:B------:R-:W-:Y:S01]  /*1175e0*/  STL [R1+0x2768], R23 ;  /* 0x0027681701007387 */ /* 0x000fe20000100800 */
[----:B--2---:R-:W-:-:S05]  /*1175f0*/  IADD3 R6, P6, R16, R3, RZ ;  /* 0x0000000310067210 */ /* 0x004fca0007fde0ff */
[----:B------:R-:W-:-:S05]  /*117600*/  IMAD.X R7, R15, 0x1, R2, P6 ;  /* 0x000000010f077824 */ /* 0x000fca00030e0602 */
[----:B------:R0:W-:Y:S04]  /*117610*/  STL.64 [R1+0x1350], R6 ;  /* 0x0013500601007387 */ /* 0x0001e80000100a00 */
[----:B0-----:R-:W2:Y:S04]  /*117620*/  LDL.LU.64 R6, [R1+0x6080] ;  /* 0x0060800001067983 */ /* 0x001ea80000300a00 */
[----:B------:R-:W3:Y:S04]  /*117630*/  LDL.LU R23, [R1+0xec4] ;  /* 0x000ec40001177983 */ /* 0x000ee80000300800 */
[----:B------:R0:W-:Y:S04]  /*117640*/  STL.64 [R1+0x6050], R2 ;  /* 0x0060500201007387 */ /* 0x0001e80000100a00 */
[----:B0-----:R-:W3:Y:S04]  /*117650*/  LDL.LU R2, [R1+0xedc] ;  /* 0x000edc0001027983 */ /* 0x001ee80000300800 */
[----:B------:R-:W3:Y:S04]  /*117660*/  LDL.LU R3, [R1+0xec0] ;  /* 0x000ec00001037983 */ /* 0x000ee80000300800 */
[----:B------:R-:W4:Y:S04]  /*117670*/  LDL.LU R21, [R1+0x607c] ;  /* 0x00607c0001157983 */ /* 0x000f280000300800 */
[----:B------:R0:W-:Y:S04]  /*117680*/  STL [R1+0x2764], R0 ;  /* 0x0027640001007387 */ /* 0x0001e80000100800 */
[----:B0-----:R-:W3:Y:S01]  /*117690*/  LDL.LU R0, [R1+0x6078] ;  /* 0x0060780001007983 */ /* 0x001ee20000300800 */
[----:B--2---:R-:W-:-:S05]  /*1176a0*/  F2FP.SATFINITE.E4M3.F32.PACK_AB_MERGE_C R7, R7, R6, RZ ;  /* 0x000000060707723e */ /* 0x004fca00048070ff */
[----:B------:R4:W-:Y:S01]  /*1176b0*/  STL [R1+0x2744], R7 ;  /* 0x0027440701007387 */ /* 0x0009e20000100800 */
[----:B---3--:R-:W-:-:S05]  /*1176c0*/  IADD3 R6, P6, R16, R0, RZ ;  /* 0x0000000010067210 */ /* 0x008fca0007fde0ff */
[----:B----4-:R-:W-:-:S05]  /*1176d0*/  IMAD.X R7, R15, 0x1, R21, P6 ;  /* 0x000000010f077824 */ /* 0x010fca00030e0615 */
[----:B------:R0:W-:Y:S04]  /*1176e0*/  STL.64 [R1+0x1340], R6 ;  /* 0x0013400601007387 */ /* 0x0001e80000100a00 */
[----:B0-----:R-:W2:Y:S01]  /*1176f0*/  LDL.LU.64 R6, [R1+0x6070] ;  /* 0x0060700001067983 */ /* 0x001ea20000300a00 */
[----:B------:R-:W-:Y:S02]  /*117700*/  F2FP.SATFINITE.E4M3.F32.PACK_AB_MERGE_C R12, R10, R12, RZ ;  /* 0x0000000c0a0c723e */ /* 0x000fe400048070ff */
[----:B------:R-:W-:Y:S02]  /*117710*/  F2FP.SATFINITE.E4M3.F32.PACK_AB_MERGE_C R10, R9, R8, RZ ;  /* 0x00000008090a723e */ /* 0x000fe400048070ff */
[----:B------:R-:W-:Y:S01]  /*117720*/  IADD3 R8, P6, R16, R5, RZ ;  /* 0x0000000510087210 */ /* 0x000fe20007fde0ff */
[----:B------:R-:W-:Y:S04]  /*117730*/  STL [R1+0x274c], R12 ;  /* 0x00274c0c01007387 */ /* 0x000fe80000100800 */
[----:B------:R-:W-:Y:S01]  /*117740*/  STL [R1+0x2730], R10 ;  /* 0x0027300a01007387 */ /* 0x000fe20000100800 */
        /* <DEDUP_REMOVED lines=8> */
[----:B------:R0:W-:Y:S04]  /*1177d0*/  STL [R1+0x2728], R10 ;  /* 0x0027280a01007387 */ /* 0x0001e80000100800 */
[----:B------:R-:W4:Y:S01]  /*1177e0*/  LDL R26, [R1+0x38] ;  /* 0x00003800011a7983 */ /* 0x000f220000100800 */
[----:B0-----:R-:W-:-:S03]  /*1177f0*/  IADD3 R10, P6, R16, R7, RZ ;  /* 0x00000007100a7210 */ /* 0x001fc60007fde0ff */
[----:B------:R0:W-:Y:S04]  /*117800*/  STL.64 [R1+0x6048], R6 ;  /* 0x0060480601007387 */ /* 0x0001e80000100a00 */
[----:B0-----:R-:W3:Y:S01]  /*117810*/  LDL.LU R7, [R1+0xed8] ;  /* 0x000ed80001077983 */ /* 0x001ee20000300800 */
[----:B--2---:R-:W-:-:S05]  /*117820*/  IMAD.X R11, R15, 0x1, R8, P6 ;  /* 0x000000010f0b7824 */ /* 0x004fca00030e0608 */
[----:B------:R0:W-:Y:S04]  /*117830*/  STL.64 [R1+0x1348], R10 ;  /* 0x0013480a01007387 */ /* 0x0001e80000100a00 */
[----:B0-----:R-:W2:Y:S01]  /*117840*/  LDL.LU.64 R10, [R1+0x6060] ;  /* 0x00606000010a7983 */ /* 0x001ea20000300a00 */
[----:B------:R-:W-:Y:S02]  /*117850*/  F2FP.SATFINITE.E4M3.F32.PACK_AB_MERGE_C R13, R17, R13, RZ ;  /* 0x0000000d110d723e */ /* 0x000fe400048070ff */
[----:B------:R-:W-:Y:S01]  /*117860*/  F2FP.SATFINITE.E4M3.F32.PACK_AB_MERGE_C R12, R20, R18, RZ ;  /* 0x00000012140c723e */ /* 0x000fe200048070ff */
[----:B------:R-:W4:Y:S04]  /*117870*/  LDL.LU R6, [R1+0xea0] ;  /* 0x000ea00001067983 */ /* 0x000f280000300800 */
[----:B------:R-:W-:Y:S04]  /*117880*/  STL [R1+0x272c], R13 ;  /* 0x00272c0d01007387 */ /* 0x000fe80000100800 */
[----:B------:R-:W4:Y:S04]  /*117890*/  LDL.LU R17, [R1+0xea4] ;  /* 0x000ea40001117983 */ /* 0x000f280000300800 */
[----:B------:R0:W-:Y:S04]  /*1178a0*/  STL [R1+0x270c], R12 ;  /* 0x00270c0c01007387 */ /* 0x0001e80000100800 */
[----:B------:R-:W4:Y:S04]  /*1178b0*/  LDL.LU R18, [R1+0xea8] ;  /* 0x000ea80001127983 */ /* 0x000f280000300800 */
[----:B------:R-:W4:Y:S01]  /*1178c0*/  LDL.LU R20, [R1+0xeac] ;  /* 0x000eac0001147983 */ /* 0x000f220000300800 */
[----:B0-----:R-:W-:-:S05]  /*1178d0*/  IADD3 R12, P6, R16, R9, RZ ;  /* 0x00000009100c7210 */ /* 0x001fca0007fde0ff */
[----:B--2---:R-:W-:-:S05]  /*1178e0*/  IMAD.X R13, R15, 0x1, R10, P6 ;  /* 0x000000010f0d7824 */ /* 0x004fca00030e060a */
[----:B------:R0:W-:Y:S04]  /*1178f0*/  STL.64 [R1+0x1338], R12 ;  /* 0x0013380c01007387 */ /* 0x0001e80000100a00 */
[----:B0-----:R-:W2:Y:S01]  /*117900*/  LDL.LU.64 R12, [R1+0x6058] ;  /* 0x00605800010c7983 */ /* 0x001ea20000300a00 */
[----:B---3--:R-:W-:Y:S02]  /*117910*/  F2FP.SATFINITE.E4M3.F32.PACK_AB_MERGE_C R2, R2, R7, RZ ;  /* 0x000000070202723e */ /* 0x008fe400048070ff */
[----:B------:R-:W-:-:S03]  /*117920*/  F2FP.SATFINITE.E4M3.F32.PACK_AB_MERGE_C R7, R23, R3, RZ ;  /* 0x000000031707723e */ /* 0x000fc600048070ff */
[----:B------:R0:W-:Y:S04]  /*117930*/  STL [R1+0x2714], R2 ;  /* 0x0027140201007387 */ /* 0x0001e80000100800 */
[----:B------:R1:W-:Y:S01]  /*117940*/  STL.64 [R1+0x6040], R10 ;  /* 0x0060400a01007387 */ /* 0x0003e20000100a00 */
[----:B0-----:R-:W-:-:S03]  /*117950*/  IADD3 R2, P6, R16, R11, RZ ;  /* 0x0000000b10027210 */ /* 0x001fc60007fde0ff */
[----:B------:R0:W-:Y:S04]  /*117960*/  STL [R1+0x282c], R7 ;  /* 0x00282c0701007387 */ /* 0x0001e80000100800 */
[----:B-1----:R-:W3:Y:S04]  /*117970*/  LDL.LU R10, [R1+0xeb0] ;  /* 0x000eb000010a7983 */ /* 0x002ee80000300800 */
[----:B------:R-:W3:Y:S01]  /*117980*/  LDL.LU R11, [R1+0xeb4] ;  /* 0x000eb400010b7983 */ /* 0x000ee20000300800 */
[----:B--2---:R-:W-:-:S05]  /*117990*/  IMAD.X R3, R15, 0x1, R13, P6 ;  /* 0x000000010f037824 */ /* 0x004fca00030e060d */
[----:B------:R1:W-:Y:S04]  /*1179a0*/  STL.64 [R1+0x1328], R2 ;  /* 0x0013280201007387 */ /* 0x0003e80000100a00 */
[----:B0-----:R-:W2:Y:S04]  /*1179b0*/  LDL.LU R7, [R1+0xe90] ;  /* 0x000e900001077983 */ /* 0x001ea80000300800 */
[----:B------:R-:W2:Y:S01]  /*1179c0*/  LDL.LU R23, [R1+0xe94] ;  /* 0x000e940001177983 */ /* 0x000ea20000300800 */
[----:B-1----:R-:W-:-:S03]  /*1179d0*/  IADD3 R2, P6, R16, R12, RZ ;  /* 0x0000000c10027210 */ /* 0x002fc60007fde0ff */
[----:B------:R0:W-:Y:S04]  /*1179e0*/  STL.64 [R1+0x6038], R12 ;  /* 0x0060380c01007387 */ /* 0x0001e80000100a00 */
[----:B0-----:R-:W4:Y:S04]  /*1179f0*/  LDL.LU R12, [R1+0xec8] ;  /* 0x000ec800010c7983 */ /* 0x001f280000300800 */
[----:B------:R-:W4:Y:S01]  /*117a00*/  LDL.LU R13, [R1+0xecc] ;  /* 0x000ecc00010d7983 */ /* 0x000f220000300800 */
[----:B------:R-:W-:Y:S01]  /*117a10*/  IMAD.X R3, R15, 0x1, R14, P6 ;  /* 0x000000010f037824 */ /* 0x000fe200030e060e */
[----:B---3--:R-:W-:-:S02]  /*117a20*/  F2FP.SATFINITE.E4M3.F32.PACK_AB_MERGE_C R11, R11, R10, RZ ;  /* 0x0000000a0b0b723e */ /* 0x008fc400048070ff */
[----:B------:R-:W-:Y:S02]  /*117a30*/  F2FP.SATFINITE.E4M3.F32.PACK_AB_MERGE_C R10, R27, R28, RZ ;  /* 0x0000001c1b0a723e */ /* 0x000fe400048070ff */
[----:B------:R0:W-:Y:S04]  /*117a40*/  STL.64 [R1+0x1320], R2 ;  /* 0x0013200201007387 */ /* 0x0001e80000100a00 */
[----:B0-----:R-:W3:Y:S04]  /*117a50*/  LDL.LU.64 R2, [R1+0x6050] ;  /* 0x0060500001027983 */ /* 0x001ee80000300a00 */
[----:B------:R-:W2:Y:S04]  /*117a60*/  LDL.LU R16, [R1+0xe98] ;  /* 0x000e980001107983 */ /* 0x000ea80000300800 */
[----:B------:R-:W2:Y:S01]  /*117a70*/  LDL.LU R15, [R1+0xe9c] ;  /* 0x000e9c00010f7983 */ /* 0x000ea20000300800 */
[----:B----4-:R-:W-:-:S05]  /*117a80*/  F2FP.SATFINITE.E4M3.F32.PACK_AB_MERGE_C R12, R13, R12, RZ ;  /* 0x0000000c0d0c723e */ /* 0x010fca00048070ff */
[----:B------:R-:W-:Y:S04]  /*117a90*/  STL [R1+0x2828], R12 ;  /* 0x0028280c01007387 */ /* 0x000fe80000100800 */
[----:B------:R-:W-:Y:S04]  /*117aa0*/  STL [R1+0x2964], R11 ;  /* 0x0029640b01007387 */ /* 0x000fe80000100800 */
[----:B------:R0:W-:Y:S04]  /*117ab0*/  STL [R1+0x2960], R10 ;  /* 0x0029600a01007387 */ /* 0x0001e80000100800 */
[----:B------:R-:W4:Y:S01]  /*117ac0*/  LDL.LU R28, [R1+0x3c] ;  /* 0x00003c00011c7983 */ /* 0x000f220000300800 */
[----:B0-----:R-:W-:-:S03]  /*117ad0*/  IADD3 R10, P6, R26, R4, RZ ;  /* 0x000000041a0a7210 */ /* 0x001fc60007fde0ff */
[----:B----4-:R0:W-:Y:S04]  /*117ae0*/  STL [R1+0x6030], R28 ;  /* 0x0060301c01007387 */ /* 0x0101e80000100800 */
[----:B------:R-:W4:Y:S01]  /*117af0*/  LDL.LU R27, [R1+0xe88] ;  /* 0x000e8800011b7983 */ /* 0x000f220000300800 */
[----:B0-----:R-:W-:-:S03]  /*117b00*/  SHF.R.S32.HI R28, RZ, 0x1f, R26 ;  /* 0x0000001fff1c7819 */ /* 0x001fc6000001141a */
[----:B------:R-:W4:Y:S04]  /*117b10*/  LDL.LU R26, [R1+0xe8c] ;  /* 0x000e8c00011a7983 */ /* 0x000f280000300800 */
[----:B------:R0:W-:Y:S04]  /*117b20*/  STL [R1+0x6034], R4 ;  /* 0x0060340401007387 */ /* 0x0001e80000100800 */
[----:B0-----:R-:W4:Y:S01]  /*117b30*/  LDL.LU R4, [R1+0x38] ;  /* 0x0000380001047983 */ /* 0x001f220000300800 */
[----:B------:R-:W-:-:S05]  /*117b40*/  IMAD.X R11, R28, 0x1, R29, P6 ;  /* 0x000000011c0b7824 */ /* 0x000fca00030e061d */
[----:B------:R0:W-:Y:S02]  /*117b50*/  STL.64 [R1+0x1310], R10 ;  /* 0x0013100a01007387 */ /* 0x0001e40000100a00 */
[----:B0-----:R-:W-:Y:S02]  /*117b60*/  F2FP.SATFINITE.E4M3.F32.PACK_AB_MERGE_C R11, R17, R6, RZ ;  /* 0x00000006110b723e */ /* 0x001fe400048070ff */
[----:B------:R-:W4:Y:S01]  /*117b70*/  LDL.LU R10, [R1+0xe74] ;  /* 0x000e7400010a7983 */ /* 0x000f220000300800 */
[----:B------:R-:W-:-:S03]  /*117b80*/  F2FP.SATFINITE.E4M3.F32.PACK_AB_MERGE_C R6, R20, R18, RZ ;  /* 0x000000121406723e */ /* 0x000fc600048070ff */
[----:B------:R0:W-:Y:S04]  /*117b90*/  STL [R1+0x2984], R11 ;  /* 0x0029840b01007387 */ /* 0x0001e80000100800 */
[----:B0-----:R-:W4:Y:S04]  /*117ba0*/  LDL.LU R11, [R1+0xe78] ;  /* 0x000e7800010b7983 */ /* 0x001f280000300800 */
[----:B------:R2:W-:Y:S04]  /*117bb0*/  STL [R1+0x2980], R6 ;  /* 0x0029800601007387 */ /* 0x0005e80000100800 */
[----:B------:R-:W4:Y:S04]  /*117bc0*/  LDL.LU R17, [R1+0xe7c] ;  /* 0x000e7c0001117983 */ /* 0x000f280000300800 */
[----:B------:R-:W4:Y:S04]  /*117bd0*/  LDL.LU R18, [R1+0x830] ;  /* 0x0008300001127983 */ /* 0x000f280000300800 */
[----:B------:R-:W4:Y:S01]  /*117be0*/  LDL.LU R20, [R1+0x834] ;  /* 0x0008340001147983 */ /* 0x000f220000300800 */
[----:B--2---:R-:W-:-:S03]  /*117bf0*/  F2FP.SATFINITE.E4M3.F32.PACK_AB_MERGE_C R6, R15, R16, RZ ;  /* 0x000000100f06723e */ /* 0x004fc600048070ff */
[----:B---3--:R0:W-:Y:S01]  /*117c00*/  STL.64 [R1+0x6028], R2 ;  /* 0x0060280201007387 */ /* 0x0081e20000100a00 */
[----:B----4-:R-:W-:-:S03]  /*117c10*/  IADD3 R12, P6, R4, R3, RZ ;  /* 0x00000003040c7210 */ /* 0x010fc60007fde0ff */
[----:B0-----:R-:W2:Y:S02]  /*117c20*/  LDL.LU R3, [R1+0xe70] ;  /* 0x000e700001037983 */ /* 0x001ea40000300800 */
[----:B------:R-:W-:Y:S01]  /*117c30*/  IMAD.X R13, R28, 0x1, R2, P6 ;  /* 0x000000011c0d7824 */ /* 0x000fe200030e0602 */
[----:B------:R-:W-:-:S04]  /*117c40*/  F2FP.SATFINITE.E4M3.F32.PACK_AB_MERGE_C R2, R23, R7, RZ ;  /* 0x000000071702723e */ /* 0x000fc800048070ff */
[----:B------:R0:W-:Y:S04]  /*117c50*/  STL.64 [R1+0x1318], R12 ;  /* 0x0013180c01007387 */ /* 0x0001e80000100a00 */
[----:B0-----:R-:W3:Y:S04]  /*117c60*/  LDL.LU R12, [R1+0x838] ;  /* 0x00083800010c7983 */ /* 0x001ee80000300800 */
[----:B------:R-:W3:Y:S04]  /*117c70*/  LDL.LU R13, [R1+0x83c] ;  /* 0x00083c00010d7983 */ /* 0x000ee80000300800 */
        /* <DEDUP_REMOVED lines=8> */
[----:B------:R0:W-:Y:S04]  /*117d00*/  STL [R1+0x6018], R0 ;  /* 0x0060180001007387 */ /* 0x0001e80000100800 */
[----:B0-----:R-:W3:Y:S04]  /*117d10*/  LDL.LU R0, [R1+0xe84] ;  /* 0x000e840001007983 */ /* 0x001ee80000300800 */
[----:B------:R0:W-:Y:S04]  /*117d20*/  STL.64 [R1+0x1308], R6 ;  /* 0x0013080601007387 */ /* 0x0001e80000100a00 */
[----:B0-----:R-:W4:Y:S04]  /*117d30*/  LDL.LU.64 R6, [R1+0x6048] ;  /* 0x0060480001067983 */ /* 0x001f280000300a00 */
[----:B------:R0:W-:Y:S04]  /*117d40*/  STL [R1+0x601c], R21 ;  /* 0x00601c1501007387 */ /* 0x0001e80000100800 */
[----:B0-----:R-:W3:Y:S01]  /*117d50*/  LDL.LU R21, [R1+0xe80] ;  /* 0x000e800001157983 */ /* 0x001ee20000300800 */
[----:B--2---:R-:W-:-:S02]  /*117d60*/  F2FP.SATFINITE.E4M3.F32.PACK_AB_MERGE_C R3, R10, R3, RZ ;  /* 0x000000030a03723e */ /* 0x004fc400048070ff */
[----:B---3--:R-:W-:Y:S02]  /*117d70*/  F2FP.SATFINITE.E4M3.F32.PACK_AB_MERGE_C R21, R0, R21, RZ ;  /* 0x000000150015723e */ /* 0x008fe400048070ff */
[----:B------:R-:W-:Y:S02]  /*117d80*/  F2FP.SATFINITE.E4M3.F32.PACK_AB_MERGE_C R0, R26, R27, RZ ;  /* 0x0000001b1a00723e */ /* 0x000fe400048070ff */
[----:B------:R-:W-:Y:S01]  /*117d90*/  IADD3 R26, P6, R4, R5, RZ ;  /* 0x00000005041a7210 */ /* 0x000fe20007fde0ff */
[----:B------:R-:W-:Y:S04]  /*117da0*/  STL [R1+0x29b4], R21 ;  /* 0x0029b41501007387 */ /* 0x000fe80000100800 */
[----:B----4-:R-:W-:Y:S01]  /*117db0*/  IMAD.X R27, R28, 0x1, R6, P6 ;  /* 0x000000011c1b7824 */ /* 0x010fe200030e0606 */
[----:B------:R-:W-:Y:S01]  /*117dc0*/  IADD3 R10, P6, R4, R7, RZ ;  /* 0x00000007040a7210 */ /* 0x000fe20007fde0ff */
[----:B------:R-:W-:Y:S04]  /*117dd0*/  STL [R1+0x6008], R5 ;  /* 0x0060080501007387 */ /* 0x000fe80000100800 */
[----:B------:R0:W-:Y:S04]  /*117de0*/  STL [R1+0x29b0], R0 ;  /* 0x0029b00001007387 */ /* 0x0001e80000100800 */
[----:B------:R1:W-:Y:S01]  /*117df0*/  STL.64 [R1+0x12f8], R26 ;  /* 0x0012f81a01007387 */ /* 0x0003e20000100a00 */
[----:B0-----:R-:W-:Y:S01]  /*117e00*/  F2FP.SATFINITE.E4M3.F32.PACK_AB_MERGE_C R0, R17, R11, RZ ;  /* 0x0000000b1100723e */ /* 0x001fe200048070ff */
[----:B------:R-:W-:-:S02]  /*117e10*/  IMAD.X R11, R28, 0x1, R8, P6 ;  /* 0x000000011c0b7824 */ /* 0x000fc400030e0608 */
[----:B-1----:R-:W2:Y:S04]  /*117e20*/  LDL.LU R27, [R1+0x840] ;  /* 0x00084000011b7983 */ /* 0x002ea80000300800 */
[----:B------:R-:W2:Y:S04]  /*117e30*/  LDL.LU R26, [R1+0x844] ;  /* 0x00084400011a7983 */ /* 0x000ea80000300800 */
[----:B------:R-:W-:Y:S04]  /*117e40*/  STL [R1+0x600c], R6 ;  /* 0x00600c0601007387 */ /* 0x000fe80000100800 */
[----:B------:R-:W-:Y:S04]  /*117e50*/  STL [R1+0x29d0], R3 ;  /* 0x0029d00301007387 */ /* 0x000fe80000100800 */
[----:B------:R-:W-:Y:S04]  /*117e60*/  STL [R1+0x29cc], R0 ;  /* 0x0029cc0001007387 */ /* 0x000fe80000100800 */
[----:B------:R0:W-:Y:S04]  /*117e70*/  STL.64 [R1+0x1300], R10 ;  /* 0x0013000a01007387 */ /* 0x0001e80000100a00 */
[----:B0-----:R-:W3:Y:S01]  /*117e80*/  LDL.LU.64 R10, [R1+0x6040] ;  /* 0x00604000010a7983 */ /* 0x001ee20000300a00 */
[----:B------:R-:W-:-:S03]  /*117e90*/  F2FP.SATFINITE.E4M3.F32.PACK_AB_MERGE_C R0, R20, R18, RZ ;  /* 0x000000121400723e */ /* 0x000fc600048070ff */
[----:B------:R-:W4:Y:S04]  /*117ea0*/  LDL.LU R3, [R1+0x848] ;  /* 0x0008480001037983 */ /* 0x000f280000300800 */
[----:B------:R-:W4:Y:S04]  /*117eb0*/  LDL.LU R17, [R1+0x84c] ;  /* 0x00084c0001117983 */ /* 0x000f280000300800 */
[----:B------:R0:W-:Y:S04]  /*117ec0*/  STL [R1+0x29d8], R0 ;  /* 0x0029d80001007387 */ /* 0x0001e80000100800 */
[----:B------:R-:W4:Y:S04]  /*117ed0*/  LDL.LU R18, [R1+0x850] ;  /* 0x0008500001127983 */ /* 0x000f280000300800 */
[----:B------:R-:W4:Y:S01]  /*117ee0*/  LDL.LU R20, [R1+0x854] ;  /* 0x0008540001147983 */ /* 0x000f220000300800 */
[----:B0-----:R-:W-:-:S02]  /*117ef0*/  F2FP.SATFINITE.E4M3.F32.PACK_AB_MERGE_C R0, R13, R12, RZ ;  /* 0x0000000c0d00723e */ /* 0x001fc400048070ff */
[----:B------:R-:W-:Y:S01]  /*117f00*/  IADD3 R12, P6, R4, R9, RZ ;  /* 0x00000009040c7210 */ /* 0x000fe20007fde0ff */
[----:B------:R-:W-:Y:S04]  /*117f10*/  STL.64 [R1+0x6010], R8 ;  /* 0x0060100801007387 */ /* 0x000fe80000100a00 */
[----:B------:R-:W-:Y:S01]  /*117f20*/  STL [R1+0x29d4], R0 ;  /* 0x0029d40001007387 */ /* 0x000fe20000100800 */
[----:B---3--:R-:W-:-:S05]  /*117f30*/  IMAD.X R13, R28, 0x1, R10, P6 ;  /* 0x000000011c0d7824 */ /* 0x008fca00030e060a */
[----:B------:R0:W-:Y:S04]  /*117f40*/  STL.64 [R1+0x12f0], R12 ;  /* 0x0012f00c01007387 */ /* 0x0001e80000100a00 */
[----:B0-----:R-:W3:Y:S01]  /*117f50*/  LDL.LU.64 R12, [R1+0x6038] ;  /* 0x00603800010c7983 */ /* 0x001ee20000300a00 */
[----:B------:R-:W-:Y:S02]  /*117f60*/  F2FP.SATFINITE.E4M3.F32.PACK_AB_MERGE_C R2, R23, R2, RZ ;  /* 0x000000021702723e */ /* 0x000fe400048070ff */
[----:B------:R-:W-:Y:S02]  /*117f70*/  IADD3 R8, P6, R4, R11, RZ ;  /* 0x0000000b04087210 */ /* 0x000fe40007fde0ff */
[----:B------:R-:W-:Y:S01]  /*117f80*/  F2FP.SATFINITE.E4M3.F32.PACK_AB_MERGE_C R0, R15, R16, RZ ;  /* 0x000000100f00723e */ /* 0x000fe200048070ff */
[----:B------:R-:W-:Y:S04]  /*117f90*/  STL [R1+0x2780], R2 ;  /* 0x0027800201007387 */ /* 0x000fe80000100800 */
[----:B------:R-:W4:Y:S04]  /*117fa0*/  LDL.LU R16, [R1+0x858] ;  /* 0x0008580001107983 */ /* 0x000f280000300800 */
[----:B------:R-:W-:Y:S04]  /*117fb0*/  STL [R1+0x2790], R0 ;  /* 0x0027900001007387 */ /* 0x000fe80000100800 */
[----:B------:R-:W4:Y:S04]  /*117fc0*/  LDL.LU R15, [R1+0x85c] ;  /* 0x00085c00010f7983 */ /* 0x000f280000300800 */
[----:B------:R-:W4:Y:S04]  /*117fd0*/  LDL.LU R23, [R1+0x874] ;  /* 0x0008740001177983 */ /* 0x000f280000300800 */
[----:B------:R-:W-:Y:S01]  /*117fe0*/  STL.64 [R1+0x6000], R10 ;  /* 0x0060000a01007387 */ /* 0x000fe20000100a00 */
[----:B---3--:R-:W-:-:S05]  /*117ff0*/  IMAD.X R9, R28, 0x1, R13, P6 ;  /* 0x000000011c097824 */ /* 0x008fca00030e060d */
[----:B------:R0:W-:Y:S02]  /*118000*/  STL.64 [R1+0x12e8], R8 ;  /* 0x0012e80801007387 */ /* 0x0001e40000100a00 */
[----:B0-----:R-:W-:Y:S02]  /*118010*/  IADD3 R8, P6, R4, R12, RZ ;  /* 0x0000000c04087210 */ /* 0x001fe40007fde0ff */
[----:B------:R-:W3:Y:S03]  /*118020*/  LDL.LU R4, [R1+0x6034] ;  /* 0x0060340001047983 */ /* 0x000ee60000300800 */
[----:B------:R-:W-:Y:S01]  /*118030*/  IMAD.X R9, R28, 0x1, R14, P6 ;  /* 0x000000011c097824 */ /* 0x000fe200030e060e */
[----:B------:R0:W-:Y:S04]  /*118040*/  STL.64 [R1+0x6020], R12 ;  /* 0x0060200c01007387 */ /* 0x0001e80000100a00 */
[----:B0-----:R-:W3:Y:S04]  /*118050*/  LDL.LU R13, [R1+0x870] ;  /* 0x00087000010d7983 */ /* 0x001ee80000300800 */
[----:B------:R-:W3:Y:S01]  /*118060*/  LDL.LU R28, [R1+0x6030] ;  /* 0x00603000011c7983 */ /* 0x000ee20000300800 */
[----:B--2---:R-:W-:-:S03]  /*118070*/  F2FP.SATFINITE.E4M3.F32.PACK_AB_MERGE_C R2, R26, R27, RZ ;  /* 0x0000001b1a02723e */ /* 0x004fc600048070ff */
[----:B------:R-:W2:Y:S04]  /*118080*/  LDL.LU R21, [R1+0x878] ;  /* 0x0008780001157983 */ /* 0x000ea80000300800 */
[----:B------:R-:W2:Y:S04]  /*118090*/  LDL.LU R0, [R1+0x87c] ;  /* 0x00087c0001007983 */ /* 0x000ea80000300800 */
[----:B------:R0:W-:Y:S01]  /*1180a0*/  STL.64 [R1+0x12e0], R8 ;  /* 0x0012e00801007387 */ /* 0x0001e20000100a00 */
[----:B----4-:R-:W-:-:S03]  /*1180b0*/  F2FP.SATFINITE.E4M3.F32.PACK_AB_MERGE_C R3, R17, R3, RZ ;  /* 0x000000031103723e */ /* 0x010fc600048070ff */
[----:B------:R1:W-:Y:S04]  /*1180c0*/  STL [R1+0x2760], R2 ;  /* 0x0027600201007387 */ /* 0x0003e80000100800 */
[----:B0-----:R-:W4:Y:S04]  /*1180d0*/  LDL.LU R8, [R1+0x880] ;  /* 0x0008800001087983 */ /* 0x001f280000300800 */
[----:B------:R-:W4:Y:S01]  /*1180e0*/  LDL.LU R9, [R1+0x884] ;  /* 0x0008840001097983 */ /* 0x000f220000300800 */
[----:B-1----:R-:W-:-:S03]  /*1180f0*/  F2FP.SATFINITE.E4M3.F32.PACK_AB_MERGE_C R2, R20, R18, RZ ;  /* 0x000000121402723e */ /* 0x002fc600048070ff */
[----:B------:R-:W4:Y:S04]  /*118100*/  LDL.LU R6, [R1+0x888] ;  /* 0x0008880001067983 */ /* 0x000f280000300800 */
[----:B------:R-:W4:Y:S04]  /*118110*/  LDL.LU R5, [R1+0x88c] ;  /* 0x00088c0001057983 */ /* 0x000f280000300800 */
[----:B------:R-:W4:Y:S04]  /*118120*/  LDL.LU R27, [R1+0x890] ;  /* 0x00089000011b7983 */ /* 0x000f280000300800 */
[----:B------:R-:W4:Y:S04]  /*118130*/  LDL.LU R26, [R1+0x894] ;  /* 0x00089400011a7983 */ /* 0x000f280000300800 */
[----:B------:R-:W4:Y:S04]  /*118140*/  LDL.LU R10, [R1+0x898] ;  /* 0x00089800010a7983 */ /* 0x000f280000300800 */
[----:B------:R-:W-:Y:S04]  /*118150*/  STL [R1+0x279c], R3 ;  /* 0x00279c0301007387 */ /* 0x000fe80000100800 */
[----:B------:R-:W4:Y:S04]  /*118160*/  LDL.LU R11, [R1+0x89c] ;  /* 0x00089c00010b7983 */ /* 0x000f280000300800 */
[----:B------:R0:W-:Y:S04]  /*118170*/  STL [R1+0x2748], R2 ;  /* 0x0027480201007387 */ /* 0x0001e80000100800 */
[----:B------:R-:W4:Y:S04]  /*118180*/  LDL.LU R17, [R1+0x8a0] ;  /* 0x0008a00001117983 */ /* 0x000f280000300800 */
[----:B------:R-:W4:Y:S01]  /*118190*/  LDL.LU R18, [R1+0x8a4] ;  /* 0x0008a40001127983 */ /* 0x000f220000300800 */
[----:B---3--:R-:W-:-:S02]  /*1181a0*/  SHF.R.S32.HI R20, RZ, 0x1f, R28 ;  /* 0x0000001fff147819 */ /* 0x008fc4000001141c */
[----:B0-----:R-:W-:-:S05]  /*1181b0*/  IADD3 R2, P6, R28, R4, RZ ;  /* 0x000000041c027210 */ /* 0x001fca0007fde0ff */
[----:B------:R-:W-:-:S05]  /*1181c0*/  IMAD.X R3, R20, 0x1, R29, P6 ;  /* 0x0000000114037824 */ /* 0x000fca00030e061d */
[----:B------:R0:W-:Y:S04]  /*1181d0*/  STL.64 [R1+0x12d8], R2 ;  /* 0x0012d80201007387 */ /* 0x0001e80000100a00 */
[----:B0-----:R-:W3:Y:S01]  /*1181e0*/  LDL.LU.64 R2, [R1+0x6028] ;  /* 0x0060280001027983 */ /* 0x001ee20000300a00 */
[----:B------:R-:W-:-:S03]  /*1181f0*/  F2FP.SATFINITE.E4M3.F32.PACK_AB_MERGE_C R12, R15, R16, RZ ;  /* 0x000000100f0c723e */ /* 0x000fc600048070ff */
[----:B------:R-:W-:Y:S04]  /*118200*/  STL [R1+0x5ff0], R29 ;  /* 0x005ff01d01007387 */ /* 0x000fe80000100800 */
[----:B------:R-:W4:Y:S04]  /*118210*/  LDL.LU R16, [R1+0x8b0] ;  /* 0x0008b00001107983 */ /* 0x000f280000300800 */
[----:B------:R3:W-:Y:S01]  /*118220*/  STL [R1+0x27a0], R12 ;  /* 0x0027a00c01007387 */ /* 0x0007e20000100800 */
[----:B------:R-:W-:-:S03]  /*118230*/  F2FP.SATFINITE.E4M3.F32.PACK_AB_MERGE_C R23, R23, R13, RZ ;  /* 0x0000000d1717723e */ /* 0x000fc600048070ff */
[----:B------:R-:W4:Y:S04]  /*118240*/  LDL.LU R15, [R1+0x8b4] ;  /* 0x0008b400010f7983 */ /* 0x000f280000300800 */
[----:B------:R-:W-:Y:S01]  /*118250*/  STL [R1+0x2734], R23 ;  /* 0x0027341701007387 */ /* 0x000fe20000100800 */
[----:B--2---:R-:W-:Y:S02]  /*118260*/  F2FP.SATFINITE.E4M3.F32.PACK_AB_MERGE_C R0, R0, R21, RZ ;  /* 0x000000150000723e */ /* 0x004fe400048070ff */
[----:B---3--:R-:W-:-:S05]  /*118270*/  IADD3 R12, P6, R28, R3, RZ ;  /* 0x000000031c0c7210 */ /* 0x008fca0007fde0ff */
[----:B------:R-:W-:-:S05]  /*118280*/  IMAD.X R13, R20, 0x1, R2, P6 ;  /* 0x00000001140d7824 */ /* 0x000fca00030e0602 */
[----:B------:R0:W-:Y:S04]  /*118290*/  STL.64 [R1+0x12c8], R12 ;  /* 0x0012c80c01007387 */ /* 0x0001e80000100a00 */
[----:B0-----:R-:W2:Y:S04]  /*1182a0*/  LDL.LU.64 R12, [R1+0x6020] ;  /* 0x00602000010c7983 */ /* 0x001ea80000300a00 */
[----:B------:R-:W3:Y:S04]  /*1182b0*/  LDL.LU R29, [R1+0x8c0] ;  /* 0x0008c000011d7983 */ /* 0x000ee80000300800 */
[----:B------:R-:W3:Y:S04]  /*1182c0*/  LDL.LU R23, [R1+0x8c4] ;  /* 0x0008c40001177983 */ /* 0x000ee80000300800 */
[----:B------:R0:W-:Y:S04]  /*1182d0*/  STL.64 [R1+0x5ff8], R2 ;  /* 0x005ff80201007387 */ /* 0x0001e80000100a00 */
[----:B0-----:R-:W2:Y:S04]  /*1182e0*/  LDL.LU R2, [R1+0x8b8] ;  /* 0x0008b80001027983 */ /* 0x001ea80000300800 */
[----:B------:R-:W2:Y:S04]  /*1182f0*/  LDL.LU R3, [R1+0x8bc] ;  /* 0x0008bc0001037983 */ /* 0x000ea80000300800 */
[----:B------:R-:W3:Y:S04]  /*118300*/  LDL.LU R21, [R1+0x601c] ;  /* 0x00601c0001157983 */ /* 0x000ee80000300800 */
[----:B------:R0:W-:Y:S04]  /*118310*/  STL [R1+0x27a4], R0 ;  /* 0x0027a40001007387 */ /* 0x0001e80000100800 */
[----:B0-----:R-:W2:Y:S01]  /*118320*/  LDL.LU R0, [R1+0x6018] ;  /* 0x0060180001007983 */ /* 0x001ea20000300800 */
[----:B----4-:R-:W-:-:S05]  /*118330*/  F2FP.SATFINITE.E4M3.F32.PACK_AB_MERGE_C R9, R9, R8, RZ ;  /* 0x000000080909723e */ /* 0x010fca00048070ff */
[----:B------:R3:W-:Y:S01]  /*118340*/  STL [R1+0x2720], R9 ;  /* 0x0027200901007387 */ /* 0x0007e20000100800 */
[----:B------:R-:W-:Y:S02]  /*118350*/  F2FP.SATFINITE.E4M3.F32.PACK_AB_MERGE_C R5, R5, R6, RZ ;  /* 0x000000060505723e */ /* 0x000fe400048070ff */
[----:B--2---:R-:W-:-:S05]  /*118360*/  IADD3 R8, P6, R28, R0, RZ ;  /* 0x000000001c087210 */ /* 0x004fca0007fde0ff */
[----:B---3--:R-:W-:-:S05]  /*118370*/  IMAD.X R9, R20, 0x1, R21, P6 ;  /* 0x0000000114097824 */ /* 0x008fca00030e0615 */
[----:B------:R0:W-:Y:S04]  /*118380*/  STL.64 [R1+0x12d0], R8 ;  /* 0x0012d00801007387 */ /* 0x0001e80000100a00 */
[----:B0-----:R-:W2:Y:S04]  /*118390*/  LDL.LU.64 R8, [R1+0x6010] ;  /* 0x0060100001087983 */ /* 0x001ea80000300a00 */
[----:B------:R-:W3:Y:S04]  /*1183a0*/  LDL.LU R6, [R1+0x600c] ;  /* 0x00600c0001067983 */ /* 0x000ee80000300800 */
[----:B------:R0:W-:Y:S04]  /*1183b0*/  STL [R1+0x27a8], R5 ;  /* 0x0027a80501007387 */ /* 0x0001e80000100800 */
[----:B0-----:R-:W4:Y:S01]  /*1183c0*/  LDL.LU R5, [R1+0x6008] ;  /* 0x0060080001057983 */ /* 0x001f220000300800 */
[----:B------:R-:W-:-:S05]  /*1183d0*/  F2FP.SATFINITE.E4M3.F32.PACK_AB_MERGE_C R27, R26, R27, RZ ;  /* 0x0000001b1a1b723e */ /* 0x000fca00048070ff */
[----:B------:R3:W-:Y:S01]  /*1183e0*/  STL [R1+0x2718], R27 ;  /* 0x0027181b01007387 */ /* 0x0007e20000100800 */
[----:B------:R-:W-:Y:S02]  /*1183f0*/  F2FP.SATFINITE.E4M3.F32.PACK_AB_MERGE_C R11, R11, R10, RZ ;  /* 0x0000000a0b0b723e */ /* 0x000fe400048070ff */
[----:B------:R-:W-:Y:S02]  /*118400*/  F2FP.SATFINITE.E4M3.F32.PACK_AB_MERGE_C R10, R18, R17, RZ ;  /* 0x00000011120a723e */ /* 0x000fe400048070ff */
[----:B----4-:R-:W-:-:S05]  /*118410*/  IADD3 R26, P6, R28, R5, RZ ;  /* 0x000000051c1a7210 */ /* 0x010fca0007fde0ff */
[----:B---3--:R-:W-:-:S05]  /*118420*/  IMAD.X R27, R20, 0x1, R6, P6 ;  /* 0x00000001141b7824 */ /* 0x008fca00030e0606 */
[----:B------:R0:W-:Y:S04]  /*118430*/  STL.64 [R1+0x12c0], R26 ;  /* 0x0012c01a01007387 */ /* 0x0001e80000100a00 */
[----:B0-----:R-:W3:Y:S04]  /*118440*/  LDL.LU R27, [R1+0x8c8] ;  /* 0x0008c800011b7983 */ /* 0x001ee80000300800 */
[----:B------:R-:W3:Y:S04]  /*118450*/  LDL.LU R26, [R1+0x8cc] ;  /* 0x0008cc00011a7983 */ /* 0x000ee80000300800 */
[----:B------:R-:W-:Y:S04]  /*118460*/  STL [R1+0x27b0], R11 ;  /* 0x0027b00b01007387 */ /* 0x000fe80000100800 */
[----:B------:R-:W4:Y:S04]  /*118470*/  LDL.LU R18, [R1+0x8dc] ;  /* 0x0008dc0001127983 */ /* 0x000f280000300800 */
[----:B------:R0:W-:Y:S04]  /*118480*/  STL [R1+0xbbc], R10 ;  /* 0x000bbc0a01007387 */ /* 0x0001e80000100800 */
[----:B------:R1:W-:Y:S01]  /*118490*/  STL.64 [R1+0x5fe8], R6 ;  /* 0x005fe80601007387 */ /* 0x0003e20000100a00 */
[----:B0-----:R-:W-:-:S03]  /*1184a0*/  IADD3 R10, P6, R28, R7, RZ ;  /* 0x000000071c0a7210 */ /* 0x001fc60007fde0ff */
[----:B-1----:R-:W3:Y:S04]  /*1184b0*/  LDL.LU R6, [R1+0x8a8] ;  /* 0x0008a80001067983 */ /* 0x002ee80000300800 */
[----:B------:R-:W3:Y:S01]  /*1184c0*/  LDL.LU R7, [R1+0x8ac] ;  /* 0x0008ac0001077983 */ /* 0x000ee20000300800 */
[----:B--2---:R-:W-:-:S05]  /*1184d0*/  IMAD.X R11, R20, 0x1, R8, P6 ;  /* 0x00000001140b7824 */ /* 0x004fca00030e0608 */
[----:B------:R0:W-:Y:S04]  /*1184e0*/  STL.64 [R1+0x12b8], R10 ;  /* 0x0012b80a01007387 */ /* 0x0001e80000100a00 */
[----:B0-----:R-:W2:Y:S04]  /*1184f0*/  LDL.LU.64 R10, [R1+0x6000] ;  /* 0x00600000010a7983 */ /* 0x001ea80000300a00 */
[----:B------:R-:W4:Y:S01]  /*118500*/  LDL R17, [R1+0x40] ;  /* 0x0000400001117983 */ /* 0x000f220000100800 */
[----:B------:R-:W-:Y:S02]  /*118510*/  F2FP.SATFINITE.E4M3.F32.PACK_AB_MERGE_C R3, R3, R2, RZ ;  /* 0x000000020303723e */ /* 0x000fe400048070ff */
[----:B------:R-:W-:-:S02]  /*118520*/  F2FP.SATFINITE.E4M3.F32.PACK_AB_MERGE_C R23, R23, R29, RZ ;  /* 0x0000001d1717723e */ /* 0x000fc400048070ff */
[----:B---3--:R-:W-:Y:S02]  /*118530*/  F2FP.SATFINITE.E4M3.F32.PACK_AB_MERGE_C R7, R7, R6, RZ ;  /* 0x000000060707723e */ /* 0x008fe400048070ff */
[----:B------:R-:W-:-:S03]  /*118540*/  F2FP.SATFINITE.E4M3.F32.PACK_AB_MERGE_C R6, R15, R16, RZ ;  /* 0x000000100f06723e */ /* 0x000fc600048070ff */
[----:B------:R-:W-:Y:S04]  /*118550*/  STL [R1+0x27c0], R7 ;  /* 0x0027c00701007387 */ /* 0x000fe80000100800 */
[----:B------:R0:W-:Y:S02]  /*118560*/  STL [R1+0xbb8], R6 ;  /* 0x000bb80601007387 */ /* 0x0001e40000100800 */
[----:B0-----:R-:W-:-:S05]  /*118570*/  IADD3 R6, P6, R28, R9, RZ ;  /* 0x000000091c067210 */ /* 0x001fca0007fde0ff */
[----:B--2---:R-:W-:Y:S01]  /*118580*/  IMAD.X R7, R20, 0x1, R10, P6 ;  /* 0x0000000114077824 */ /* 0x004fe200030e060a */
[----:B------:R-:W-:-:S04]  /*118590*/  IADD3 R2, P6, R28, R11, RZ ;  /* 0x0000000b1c027210 */ /* 0x000fc80007fde0ff */
[----:B------:R0:W-:Y:S04]  /*1185a0*/  STL.64 [R1+0x12b0], R6 ;  /* 0x0012b00601007387 */ /* 0x0001e80000100a00 */
[----:B0-----:R-:W2:Y:S04]  /*1185b0*/  LDL.LU R6, [R1+0x8e0] ;  /* 0x0008e00001067983 */ /* 0x001ea80000300800 */
[----:B------:R-:W2:Y:S04]  /*1185c0*/  LDL.LU R7, [R1+0x8e4] ;  /* 0x0008e40001077983 */ /* 0x000ea80000300800 */
[----:B------:R-:W3:Y:S04]  /*1185d0*/  LDL.LU R16, [R1+0x8e8] ;  /* 0x0008e80001107983 */ /* 0x000ee80000300800 */
[----:B------:R-:W3:Y:S04]  /*1185e0*/  LDL.LU R15, [R1+0x8ec] ;  /* 0x0008ec00010f7983 */ /* 0x000ee80000300800 */
[----:B------:R0:W-:Y:S04]  /*1185f0*/  STL [R1+0x27b8], R3 ;  /* 0x0027b80301007387 */ /* 0x0001e80000100800 */
[----:B------:R1:W-:Y:S04]  /*118600*/  STL.64 [R1+0x5fe0], R10 ;  /* 0x005fe00a01007387 */ /* 0x0003e80000100a00 */
[----:B------:R-:W-:Y:S01]  /*118610*/  STL [R1+0x2804], R23 ;  /* 0x0028041701007387 */ /* 0x000fe20000100800 */
[----:B0-----:R-:W-:-:S03]  /*118620*/  IMAD.X R3, R20, 0x1, R13, P6 ;  /* 0x0000000114037824 */ /* 0x001fc600030e060d */
[----:B-1----:R-:W4:Y:S04]  /*118630*/  LDL.LU R10, [R1+0x8d4] ;  /* 0x0008d400010a7983 */ /* 0x002f280000300800 */
[----:B------:R-:W2:Y:S04]  /*118640*/  LDL.LU R11, [R1+0x8d8] ;  /* 0x0008d800010b7983 */ /* 0x000ea80000300800 */
[----:B------:R0:W-:Y:S04]  /*118650*/  STL.64 [R1+0x12a8], R2 ;  /* 0x0012a80201007387 */ /* 0x0001e80000100a00 */
[----:B0-----:R-:W3:Y:S04]  /*118660*/  LDL.LU.64 R2, [R1+0x5ff8] ;  /* 0x005ff80001027983 */ /* 0x001ee80000300a00 */
[----:B------:R0:W-:Y:S04]  /*118670*/  STL.64 [R1+0x5fd8], R12 ;  /* 0x005fd80c01007387 */ /* 0x0001e80000100a00 */
[----:B0-----:R-:W4:Y:S01]  /*118680*/  LDL.LU R13, [R1+0x8d0] ;  /* 0x0008d000010d7983 */ /* 0x001f220000300800 */
[----:B------:R-:W-:-:S05]  /*118690*/  IADD3 R28, P6, R28, R12, RZ ;  /* 0x0000000c1c1c7210 */ /* 0x000fca0007fde0ff */
[----:B------:R-:W-:Y:S01]  /*1186a0*/  IMAD.X R29, R20, 0x1, R14, P6 ;  /* 0x00000001141d7824 */ /* 0x000fe200030e060e */
[----:B------:R-:W-:-:S04]  /*1186b0*/  F2FP.SATFINITE.E4M3.F32.PACK_AB_MERGE_C R27, R26, R27, RZ ;  /* 0x0000001b1a1b723e */ /* 0x000fc800048070ff */
[----:B------:R0:W-:Y:S04]  /*1186c0*/  STL.64 [R1+0x12a0], R28 ;  /* 0x0012a01c01007387 */ /* 0x0001e80000100a00 */
[----:B0-----:R-:W3:Y:S04]  /*1186d0*/  LDL.LU R29, [R1+0x5ff0] ;  /* 0x005ff000011d7983 */ /* 0x001ee80000300800 */
[----:B------:R-:W3:Y:S04]  /*1186e0*/  LDL.LU R23, [R1+0x8f0] ;  /* 0x0008f00001177983 */ /* 0x000ee80000300800 */
[----:B------:R-:W3:Y:S04]  /*1186f0*/  LDL.LU R20, [R1+0x8f4] ;  /* 0x0008f40001147983 */ /* 0x000ee80000300800 */
[----:B------:R-:W3:Y:S04]  /*118700*/  LDL.LU R28, [R1+0x8f8] ;  /* 0x0008f800011c7983 */ /* 0x000ee80000300800 */
[----:B------:R-:W3:Y:S04]  /*118710*/  LDL.LU R26, [R1+0x8fc] ;  /* 0x0008fc00011a7983 */ /* 0x000ee80000300800 */
[----:B------:R-:W-:Y:S01]  /*118720*/  STL [R1+0x5748], R27 ;  /* 0x0057481b01007387 */ /* 0x000fe20000100800 */
[----:B----4-:R-:W-:-:S02]  /*118730*/  F2FP.SATFINITE.E4M3.F32.PACK_AB_MERGE_C R12, R10, R13, RZ ;  /* 0x0000000d0a0c723e */ /* 0x010fc400048070ff */
[----:B--2---:R-:W-:-:S03]  /*118740*/  F2FP.SATFINITE.E4M3.F32.PACK_AB_MERGE_C R10, R18, R11, RZ ;  /* 0x0000000b120a723e */ /* 0x004fc600048070ff */
[----:B------:R-:W-:Y:S04]  /*118750*/  STL [R1+0x2940], R12 ;  /* 0x0029400c01007387 */ /* 0x000fe80000100800 */
[----:B------:R-:W2:Y:S04]  /*118760*/  LDL.LU R18, [R1+0x44] ;  /* 0x0000440001127983 */ /* 0x000ea80000300800 */
[----:B------:R0:W-:Y:S02]  /*118770*/  STL [R1+0x2938], R10 ;  /* 0x0029380a01007387 */ /* 0x0001e40000100800 */
[----:B0-----:R-:W-:-:S02]  /*118780*/  IADD3 R10, P6, R17, R4, RZ ;  /* 0x00000004110a7210 */ /* 0x001fc40007fde0ff */
[----:B--2---:R0:W-:Y:S04]  /*118790*/  STL [R1+0x5fd0], R18 ;  /* 0x005fd01201007387 */ /* 0x0041e80000100800 */
[----:B------:R-:W2:Y:S01]  /*1187a0*/  LDL.LU R27, [R1+0xe58] ;  /* 0x000e5800011b7983 */ /* 0x000ea20000300800 */
[----:B0-----:R-:W-:-:S03]  /*1187b0*/  SHF.R.S32.HI R18, RZ, 0x1f, R17 ;  /* 0x0000001fff127819 */ /* 0x001fc60000011411 */
[----:B------:R-:W2:Y:S04]  /*1187c0*/  LDL.LU R17, [R1+0xe5c] ;  /* 0x000e5c0001117983 */ /* 0x000ea80000300800 */
[----:B------:R0:W-:Y:S04]  /*1187d0*/  STL [R1+0x5fd4], R4 ;  /* 0x005fd40401007387 */ /* 0x0001e80000100800 */
[----:B0-----:R-:W4:Y:S01]  /*1187e0*/  LDL.LU R4, [R1+0x40] ;  /* 0x0000400001047983 */ /* 0x001f220000300800 */
[----:B---3--:R-:W-:-:S05]  /*1187f0*/  IMAD.X R11, R18, 0x1, R29, P6 ;  /* 0x00000001120b7824 */ /* 0x008fca00030e061d */
[----:B------:R0:W-:Y:S02]  /*118800*/  STL.64 [R1+0x1298], R10 ;  /* 0x0012980a01007387 */ /* 0x0001e40000100a00 */
[----:B0-----:R-:W-:Y:S02]  /*118810*/  F2FP.SATFINITE.E4M3.F32.PACK_AB_MERGE_C R11, R7, R6, RZ ;  /* 0x00000006070b723e */ /* 0x001fe400048070ff */
[----:B------:R-:W-:-:S03]  /*118820*/  F2FP.SATFINITE.E4M3.F32.PACK_AB_MERGE_C R10, R15, R16, RZ ;  /* 0x000000100f0a723e */ /* 0x000fc600048070ff */
[----:B------:R-:W-:Y:S04]  /*118830*/  STL [R1+0x2950], R11 ;  /* 0x0029500b01007387 */ /* 0x000fe80000100800 */
[----:B------:R0:W-:Y:S04]  /*118840*/  STL [R1+0x294c], R10 ;  /* 0x00294c0a01007387 */ /* 0x0001e80000100800 */
[----:B0-----:R-:W3:Y:S04]  /*118850*/  LDL.LU R10, [R1+0x928] ;  /* 0x00092800010a7983 */ /* 0x001ee80000300800 */
[----:B------:R-:W3:Y:S04]  /*118860*/  LDL.LU R11, [R1+0x92c] ;  /* 0x00092c00010b7983 */ /* 0x000ee80000300800 */
[----:B------:R-:W3:Y:S01]  /*118870*/  LDL.LU R12, [R1+0x7d0] ;  /* 0x0007d000010c7983 */ /* 0x000ee20000300800 */
[----:B----4-:R-:W-:-:S05]  /*118880*/  IADD3 R6, P6, R4, R3, RZ ;  /* 0x0000000304067210 */ /* 0x010fca0007fde0ff */
[----:B------:R-:W-:-:S05]  /*118890*/  IMAD.X R7, R18, 0x1, R2, P6 ;  /* 0x0000000112077824 */ /* 0x000fca00030e0602 */
[----:B------:R0:W-:Y:S04]  /*1188a0*/  STL.64 [R1+0x1288], R6 ;  /* 0x0012880601007387 */ /* 0x0001e80000100a00 */
[----:B------:R-:W4:Y:S04]  /*1188b0*/  LDL.LU R13, [R1+0x7d4] ;  /* 0x0007d400010d7983 */ /* 0x000f280000300800 */
[----:B------:R-:W4:Y:S04]  /*1188c0*/  LDL.LU R16, [R1+0x7d8] ;  /* 0x0007d80001107983 */ /* 0x000f280000300800 */
[----:B------:R-:W4:Y:S01]  /*1188d0*/  LDL.LU R15, [R1+0x7dc] ;  /* 0x0007dc00010f7983 */ /* 0x000f220000300800 */
[----:B0-----:R-:W-:-:S02]  /*1188e0*/  F2FP.SATFINITE.E4M3.F32.PACK_AB_MERGE_C R7, R20, R23, RZ ;  /* 0x000000171407723e */ /* 0x001fc400048070ff */
[----:B------:R-:W-:Y:S01]  /*1188f0*/  F2FP.SATFINITE.E4M3.F32.PACK_AB_MERGE_C R6, R26, R28, RZ ;  /* 0x0000001c1a06723e */ /* 0x000fe200048070ff */
[----:B------:R0:W-:Y:S04]  /*118900*/  STL.64 [R1+0x5fc8], R2 ;  /* 0x005fc80201007387 */ /* 0x0001e80000100a00 */
[----:B0-----:R-:W2:Y:S04]  /*118910*/  LDL.LU R2, [R1+0xe50] ;  /* 0x000e500001027983 */ /* 0x001ea80000300800 */
[----:B------:R-:W2:Y:S04]  /*118920*/  LDL.LU R3, [R1+0xe54] ;  /* 0x000e540001037983 */ /* 0x000ea80000300800 */
[----:B------:R-:W4:Y:S04]  /*118930*/  LDL.LU R23, [R1+0x930] ;  /* 0x0009300001177983 */ /* 0x000f280000300800 */
[----:B------:R-:W-:Y:S04]  /*118940*/  STL [R1+0x2974], R7 ;  /* 0x0029740701007387 */ /* 0x000fe80000100800 */
[----:B------:R-:W4:Y:S04]  /*118950*/  LDL.LU R20, [R1+0x934] ;  /* 0x0009340001147983 */ /* 0x000f280000300800 */
[----:B------:R0:W-:Y:S04]  /*118960*/  STL [R1+0x296c], R6 ;  /* 0x00296c0601007387 */ /* 0x0001e80000100800 */
[----:B------:R-:W4:Y:S04]  /*118970*/  LDL.LU R28, [R1+0x938] ;  /* 0x00093800011c7983 */ /* 0x000f280000300800 */
[----:B------:R-:W4:Y:S01]  /*118980*/  LDL.LU R26, [R1+0x93c] ;  /* 0x00093c00011a7983 */ /* 0x000f220000300800 */
[----:B0-----:R-:W-:-:S03]  /*118990*/  IADD3 R6, P6, R4, R0, RZ ;  /* 0x0000000004067210 */ /* 0x001fc60007fde0ff */
[----:B------:R0:W-:Y:S02]  /*1189a0*/  STL [R1+0x5fb8], R0 ;  /* 0x005fb80001007387 */ /* 0x0001e40000100800 */
[----:B------:R-:W-:Y:S02]  /*1189b0*/  IMAD.X R7, R18, 0x1, R21, P6 ;  /* 0x0000000112077824 */ /* 0x000fe400030e0615 */
[----:B0-----:R-:W3:Y:S04]  /*1189c0*/  LDL.LU R0, [R1+0x924] ;  /* 0x0009240001007983 */ /* 0x001ee80000300800 */
[----:B------:R0:W-:Y:S04]  /*1189d0*/  STL.64 [R1+0x1290], R6 ;  /* 0x0012900601007387 */ /* 0x0001e80000100a00 */
[----:B0-----:R-:W4:Y:S04]  /*1189e0*/  LDL.LU.64 R6, [R1+0x5fe8] ;  /* 0x005fe80001067983 */ /* 0x001f280000300a00 */
[----:B------:R0:W-:Y:S04]  /*1189f0*/  STL [R1+0x5fbc], R21 ;  /* 0x005fbc1501007387 */ /* 0x0001e80000100800 */
[----:B0-----:R-:W3:Y:S01]  /*118a00*/  LDL.LU R21, [R1+0x920] ;  /* 0x0009200001157983 */ /* 0x001ee20000300800 */
[----:B--2---:R-:W-:-:S02]  /*118a10*/  F2FP.SATFINITE.E4M3.F32.PACK_AB_MERGE_C R3, R3, R2, RZ ;  /* 0x000000020303723e */ /* 0x004fc400048070ff */
[----:B------:R-:W-:-:S03]  /*118a20*/  F2FP.SATFINITE.E4M3.F32.PACK_AB_MERGE_C R2, R17, R27, RZ ;  /* 0x0000001b1102723e */ /* 0x000fc600048070ff */
[----:B------:R-:W-:Y:S04]  /*118a30*/  STL [R1+0x298c], R3 ;  /* 0x00298c0301007387 */ /* 0x000fe80000100800 */
[----:B------:R0:W-:Y:S04]  /*118a40*/  STL [R1+0x2988], R2 ;  /* 0x0029880201007387 */ /* 0x0001e80000100800 */
[----:B------:R3:W-:Y:S01]  /*118a50*/  STL [R1+0x5fa8], R5 ;  /* 0x005fa80501007387 */ /* 0x0007e20000100800 */
[----:B0-----:R-:W-:-:S05]  /*118a60*/  IADD3 R2, P6, R4, R5, RZ ;  /* 0x0000000504027210 */ /* 0x001fca0007fde0ff */
[----:B----4-:R-:W-:-:S05]  /*118a70*/  IMAD.X R3, R18, 0x1, R6, P6 ;  /* 0x0000000112037824 */ /* 0x010fca00030e0606 */
[----:B------:R0:W-:Y:S01]  /*118a80*/  STL.64 [R1+0x1280], R2 ;  /* 0x0012800201007387 */ /* 0x0001e20000100a00 */
[----:B---3--:R-:W-:Y:S02]  /*118a90*/  F2FP.SATFINITE.E4M3.F32.PACK_AB_MERGE_C R5, R0, R21, RZ ;  /* 0x000000150005723e */ /* 0x008fe400048070ff */
[----:B------:R-:W-:Y:S01]  /*118aa0*/  F2FP.SATFINITE.E4M3.F32.PACK_AB_MERGE_C R0, R11, R10, RZ ;  /* 0x0000000a0b00723e */ /* 0x000fe200048070ff */
[----:B0-----:R-:W2:Y:S01]  /*118ab0*/  LDL.LU R2, [R1+0x940] ;  /* 0x0009400001027983 */ /* 0x001ea20000300800 */
[----:B------:R-:W-:-:S03]  /*118ac0*/  IADD3 R10, P6, R4, R7, RZ ;  /* 0x00000007040a7210 */ /* 0x000fc60007fde0ff */
[----:B------:R-:W2:Y:S02]  /*118ad0*/  LDL.LU R3, [R1+0x944] ;  /* 0x0009440001037983 */ /* 0x000ea40000300800 */
[----:B------:R-:W-:Y:S02]  /*118ae0*/  IMAD.X R11, R18, 0x1, R8, P6 ;  /* 0x00000001120b7824 */ /* 0x000fe400030e0608 */
[----:B------:R-:W3:Y:S04]  /*118af0*/  LDL.LU R27, [R1+0x948] ;  /* 0x00094800011b7983 */ /* 0x000ee80000300800 */
[----:B------:R-:W3:Y:S04]  /*118b00*/  LDL.LU R17, [R1+0x94c] ;  /* 0x00094c0001117983 */ /* 0x000ee80000300800 */
[----:B------:R-:W-:Y:S04]  /*118b10*/  STL [R1+0x5fac], R6 ;  /* 0x005fac0601007387 */ /* 0x000fe80000100800 */
[----:B------:R-:W-:Y:S04]  /*118b20*/  STL [R1+0x29a8], R5 ;  /* 0x0029a80501007387 */ /* 0x000fe80000100800 */
[----:B------:R-:W-:Y:S04]  /*118b30*/  STL [R1+0x29a4], R0 ;  /* 0x0029a40001007387 */ /* 0x000fe80000100800 */
[----:B------:R0:W-:Y:S04]  /*118b40*/  STL.64 [R1+0x1278], R10 ;  /* 0x0012780a01007387 */ /* 0x0001e80000100a00 */
[----:B0-----:R-:W4:Y:S01]  /*118b50*/  LDL.LU.64 R10, [R1+0x5fe0] ;  /* 0x005fe000010a7983 */ /* 0x001f220000300a00 */
[----:B------:R-:W-:-:S02]  /*118b60*/  F2FP.SATFINITE.E4M3.F32.PACK_AB_MERGE_C R5, R13, R12, RZ ;  /* 0x0000000c0d05723e */ /* 0x000fc400048070ff */
[----:B------:R-:W-:Y:S02]  /*118b70*/  IADD3 R12, P6, R4, R9, RZ ;  /* 0x00000009040c7210 */ /* 0x000fe40007fde0ff */
[----:B------:R-:W-:Y:S02]  /*118b80*/  F2FP.SATFINITE.E4M3.F32.PACK_AB_MERGE_C R0, R15, R16, RZ ;  /* 0x000000100f00723e */ /* 0x000fe400048070ff */
[----:B------:R-:W3:Y:S04]  /*118b90*/  LDL.LU R16, [R1+0x950] ;  /* 0x0009500001107983 */ /* 0x000ee80000300800 */
[----:B------:R-:W-:Y:S04]  /*118ba0*/  STL [R1+0x29c0], R5 ;  /* 0x0029c00501007387 */ /* 0x000fe80000100800 */
[----:B------:R-:W3:Y:S04]  /*118bb0*/  LDL.LU R15, [R1+0x954] ;  /* 0x00095400010f7983 */ /* 0x000ee80000300800 */
[----:B------:R-:W-:Y:S04]  /*118bc0*/  STL [R1+0x29bc], R0 ;  /* 0x0029bc0001007387 */ /* 0x000fe80000100800 */
[----:B------:R-:W-:Y:S01]  /*118bd0*/  STL.64 [R1+0x5fa0], R8 ;  /* 0x005fa00801007387 */ /* 0x000fe20000100a00 */
[----:B----4-:R-:W-:-:S05]  /*118be0*/  IMAD.X R13, R18, 0x1, R10, P6 ;  /* 0x00000001120d7824 */ /* 0x010fca00030e060a */
[----:B------:R0:W-:Y:S04]  /*118bf0*/  STL.64 [R1+0x1270], R12 ;  /* 0x0012700c01007387 */ /* 0x0001e80000100a00 */
[----:B0-----:R-:W4:Y:S01]  /*118c00*/  LDL.LU.64 R12, [R1+0x5fd8] ;  /* 0x005fd800010c7983 */ /* 0x001f220000300a00 */
[----:B------:R-:W-:Y:S02]  /*118c10*/  F2FP.SATFINITE.E4M3.F32.PACK_AB_MERGE_C R5, R20, R23, RZ ;  /* 0x000000171405723e */ /* 0x000fe400048070ff */
[----:B------:R-:W-:Y:S02]  /*118c20*/  F2FP.SATFINITE.E4M3.F32.PACK_AB_MERGE_C R0, R26, R28, RZ ;  /* 0x0000001c1a00723e */ /* 0x000fe400048070ff */
[----:B------:R-:W-:Y:S01]  /*118c30*/  IADD3 R8, P6, R4, R11, RZ ;  /* 0x0000000b04087210 */ /* 0x000fe20007fde0ff */
[----:B------:R-:W-:Y:S04]  /*118c40*/  STL [R1+0x36c], R5 ;  /* 0x00036c0501007387 */ /* 0x000fe80000100800 */
[----:B------:R-:W3:Y:S04]  /*118c50*/  LDL.LU R23, [R1+0x958] ;  /* 0x0009580001177983 */ /* 0x000ee80000300800 */
[----:B------:R-:W-:Y:S04]  /*118c60*/  STL [R1+0x3bc], R0 ;  /* 0x0003bc0001007387 */ /* 0x000fe80000100800 */
[----:B------:R-:W3:Y:S04]  /*118c70*/  LDL.LU R20, [R1+0x95c] ;  /* 0x00095c0001147983 */ /* 0x000ee80000300800 */
[----:B------:R-:W3:Y:S04]  /*118c80*/  LDL.LU R28, [R1+0x960] ;  /* 0x00096000011c7983 */ /* 0x000ee80000300800 */
[----:B------:R-:W3:Y:S04]  /*118c90*/  LDL.LU R26, [R1+0x964] ;  /* 0x00096400011a7983 */ /* 0x000ee80000300800 */
[----:B------:R-:W-:Y:S01]  /*118ca0*/  STL.64 [R1+0x5f98], R10 ;  /* 0x005f980a01007387 */ /* 0x000fe20000100a00 */
[----:B----4-:R-:W-:-:S05]  /*118cb0*/  IMAD.X R9, R18, 0x1, R13, P6 ;  /* 0x0000000112097824 */ /* 0x010fca00030e060d */
[----:B------:R0:W-:Y:S02]  /*118cc0*/  STL.64 [R1+0x1268], R8 ;  /* 0x0012680801007387 */ /* 0x0001e40000100a00 */
[----:B0-----:R-:W-:Y:S02]  /*118cd0*/  IADD3 R8, P6, R4, R12, RZ ;  /* 0x0000000c04087210 */ /* 0x001fe40007fde0ff */
[----:B------:R-:W4:Y:S03]  /*118ce0*/  LDL.LU R4, [R1+0x5fd4] ;  /* 0x005fd40001047983 */ /* 0x000f260000300800 */
[----:B------:R-:W-:Y:S01]  /*118cf0*/  IMAD.X R9, R18, 0x1, R14, P6 ;  /* 0x0000000112097824 */ /* 0x000fe200030e060e */
[----:B------:R-:W-:Y:S04]  /*118d00*/  STL [R1+0x5fc0], R22 ;  /* 0x005fc01601007387 */ /* 0x000fe80000100800 */
[----:B------:R-:W-:Y:S04]  /*118d10*/  STL.64 [R1+0x5fb0], R12 ;  /* 0x005fb00c01007387 */ /* 0x000fe80000100a00 */
[----:B------:R-:W4:Y:S01]  /*118d20*/  LDL.LU R18, [R1+0x5fd0] ;  /* 0x005fd00001127983 */ /* 0x000f220000300800 */
[----:B--2---:R-:W-:-:S02]  /*118d30*/  F2FP.SATFINITE.E4M3.F32.PACK_AB_MERGE_C R0, R3, R2, RZ ;  /* 0x000000020300723e */ /* 0x004fc400048070ff */
[----:B---3--:R-:W-:Y:S01]  /*118d40*/  F2FP.SATFINITE.E4M3.F32.PACK_AB_MERGE_C R2, R17, R27, RZ ;  /* 0x0000001b1102723e */ /* 0x008fe200048070ff */
[----:B------:R-:W2:Y:S04]  /*118d50*/  LDL.LU R21, [R1+0x968] ;  /* 0x0009680001157983 */ /* 0x000ea80000300800 */
[----:B------:R-:W-:Y:S04]  /*118d60*/  STL.64 [R1+0x1260], R8 ;  /* 0x0012600801007387 */ /* 0x000fe80000100a00 */
[----:B------:R0:W-:Y:S04]  /*118d70*/  STL [R1+0x320], R0 ;  /* 0x0003200001007387 */ /* 0x0001e80000100800 */
[----:B0-----:R-:W2:Y:S04]  /*118d80*/  LDL.LU R0, [R1+0x96c] ;  /* 0x00096c0001007983 */ /* 0x001ea80000300800 */
[----:B------:R0:W-:Y:S04]  /*118d90*/  STL [R1+0x32c], R2 ;  /* 0x00032c0201007387 */ /* 0x0001e80000100800 */
[----:B------:R-:W3:Y:S04]  /*118da0*/  LDL.LU R12, [R1+0x970] ;  /* 0x00097000010c7983 */ /* 0x000ee80000300800 */
[----:B------:R-:W3:Y:S01]  /*118db0*/  LDL.LU R13, [R1+0x974] ;  /* 0x00097400010d7983 */ /* 0x000ee20000300800 */
[----:B0-----:R-:W-:-:S03]  /*118dc0*/  F2FP.SATFINITE.E4M3.F32.PACK_AB_MERGE_C R2, R15, R16, RZ ;  /* 0x000000100f02723e */ /* 0x001fc600048070ff */
        /* <DEDUP_REMOVED lines=8> */
[----:B------:R-:W3:Y:S01]  /*118e50*/  LDL.LU R15, [R1+0x994] ;  /* 0x00099400010f7983 */ /* 0x000ee20000300800 */
[----:B----4-:R-:W-:-:S02]  /*118e60*/  SHF.R.S32.HI R17, RZ, 0x1f, R18 ;  /* 0x0000001fff117819 */ /* 0x010fc40000011412 */
[----:B0-----:R-:W-:-:S05]  /*118e70*/  IADD3 R2, P6, R18, R4, RZ ;  /* 0x0000000412027210 */ /* 0x001fca0007fde0ff */
[----:B------:R-:W-:-:S05]  /*118e80*/  IMAD.X R3, R17, 0x1, R29, P6 ;  /* 0x0000000111037824 */ /* 0x000fca00030e061d */
[----:B------:R0:W-:Y:S04]  /*118e90*/  STL.64 [R1+0x1258], R2 ;  /* 0x0012580201007387 */ /* 0x0001e80000100a00 */
[----:B0-----:R-:W4:Y:S01]  /*118ea0*/  LDL.LU.64 R2, [R1+0x5fc8] ;  /* 0x005fc80001027983 */ /* 0x001f220000300a00 */
[----:B------:R-:W-:Y:S02]  /*118eb0*/  F2FP.SATFINITE.E4M3.F32.PACK_AB_MERGE_C R23, R20, R23, RZ ;  /* 0x000000171417723e */ /* 0x000fe400048070ff */
[----:B------:R-:W-:Y:S01]  /*118ec0*/  F2FP.SATFINITE.E4M3.F32.PACK_AB_MERGE_C R22, R26, R28, RZ ;  /* 0x0000001c1a16723e */ /* 0x000fe200048070ff */
[----:B------:R-:W3:Y:S04]  /*118ed0*/  LDL.LU R20, [R1+0x48] ;  /* 0x0000480001147983 */ /* 0x000ee80000300800 */
[----:B------:R-:W-:Y:S04]  /*118ee0*/  STL [R1+0x254], R23 ;  /* 0x0002541701007387 */ /* 0x000fe80000100800 */
[----:B------:R-:W3:Y:S04]  /*118ef0*/  LDL.LU R28, [R1+0x998] ;  /* 0x00099800011c7983 */ /* 0x000ee80000300800 */
[----:B------:R4:W-:Y:S04]  /*118f00*/  STL [R1+0x248], R22 ;  /* 0x0002481601007387 */ /* 0x0009e80000100800 */
[----:B------:R-:W3:Y:S01]  /*118f10*/  LDL.LU R26, [R1+0x99c] ;  /* 0x00099c00011a7983 */ /* 0x000ee20000300800 */
[----:B--2---:R-:W-:-:S02]  /*118f20*/  F2FP.SATFINITE.E4M3.F32.PACK_AB_MERGE_C R0, R0, R21, RZ ;  /* 0x000000150000723e */ /* 0x004fc400048070ff */
[----:B----4-:R-:W-:Y:S01]  /*118f30*/  IADD3 R22, P6, R18, R3, RZ ;  /* 0x0000000312167210 */ /* 0x010fe20007fde0ff */
[----:B------:R-:W-:Y:S04]  /*118f40*/  STL [R1+0x5f88], R3 ;  /* 0x005f880301007387 */ /* 0x000fe80000100800 */
[----:B------:R-:W-:-:S05]  /*118f50*/  IMAD.X R23, R17, 0x1, R2, P6 ;  /* 0x0000000111177824 */ /* 0x000fca00030e0602 */
[----:B------:R0:W-:Y:S04]  /*118f60*/  STL.64 [R1+0x1248], R22 ;  /* 0x0012481601007387 */ /* 0x0001e80000100a00 */
[----:B0-----:R-:W2:Y:S04]  /*118f70*/  LDL.LU R22, [R1+0x5fc0] ;  /* 0x005fc00001167983 */ /* 0x001ea80000300800 */
[----:B------:R-:W4:Y:S04]  /*118f80*/  LDL.LU R3, [R1+0x9ac] ;  /* 0x0009ac0001037983 */ /* 0x000f280000300800 */
[----:B------:R-:W2:Y:S04]  /*118f90*/  LDL.LU R27, [R1+0x9b0] ;  /* 0x0009b000011b7983 */ /* 0x000ea80000300800 */
[----:B------:R-:W2:Y:S04]  /*118fa0*/  LDL.LU R23, [R1+0x9b4] ;  /* 0x0009b40001177983 */ /* 0x000ea80000300800 */
[----:B------:R0:W-:Y:S04]  /*118fb0*/  STL [R1+0x5f8c], R2 ;  /* 0x005f8c0201007387 */ /* 0x0001e80000100800 */
[----:B0-----:R-:W4:Y:S04]  /*118fc0*/  LDL.LU R2, [R1+0x9a8] ;  /* 0x0009a80001027983 */ /* 0x001f280000300800 */
[----:B------:R-:W2:Y:S04]  /*118fd0*/  LDL.LU R21, [R1+0x5fbc] ;  /* 0x005fbc0001157983 */ /* 0x000ea80000300800 */
[----:B------:R0:W-:Y:S04]  /*118fe0*/  STL [R1+0x244], R0 ;  /* 0x0002440001007387 */ /* 0x0001e80000100800 */
[----:B0-----:R-:W4:Y:S01]  /*118ff0*/  LDL.LU R0, [R1+0x5fb8] ;  /* 0x005fb80001007983 */ /* 0x001f220000300800 */
[----:B---3--:R-:W-:-:S05]  /*119000*/  F2FP.SATFINITE.E4M3.F32.PACK_AB_MERGE_C R13, R13, R12, RZ ;  /* 0x0000000c0d0d723e */ /* 0x008fca00048070ff */
[----:B------:R2:W-:Y:S01]  /*119010*/  STL [R1+0x234], R13 ;  /* 0x0002340d01007387 */ /* 0x0005e20000100800 */
[----:B------:R-:W-:Y:S02]  /*119020*/  F2FP.SATFINITE.E4M3.F32.PACK_AB_MERGE_C R5, R5, R6, RZ ;  /* 0x000000060505723e */ /* 0x000fe400048070ff */
[----:B----4-:R-:W-:-:S05]  /*119030*/  IADD3 R12, P6, R18, R0, RZ ;  /* 0x00000000120c7210 */ /* 0x010fca0007fde0ff */
[----:B--2---:R-:W-:-:S05]  /*119040*/  IMAD.X R13, R17, 0x1, R21, P6 ;  /* 0x00000001110d7824 */ /* 0x004fca00030e0615 */
[----:B------:R0:W-:Y:S04]  /*119050*/  STL.64 [R1+0x1250], R12 ;  /* 0x0012500c01007387 */ /* 0x0001e80000100a00 */
[----:B0-----:R-:W2:Y:S04]  /*119060*/  LDL.LU.64 R12, [R1+0x5fb0] ;  /* 0x005fb000010c7983 */ /* 0x001ea80000300a00 */
[----:B------:R-:W3:Y:S04]  /*119070*/  LDL.LU R6, [R1+0x5fac] ;  /* 0x005fac0001067983 */ /* 0x000ee80000300800 */
[----:B------:R0:W-:Y:S04]  /*119080*/  STL [R1+0x238], R5 ;  /* 0x0002380501007387 */ /* 0x0001e80000100800 */
[----:B0-----:R-:W4:Y:S01]  /*119090*/  LDL.LU R5, [R1+0x5fa8] ;  /* 0x005fa80001057983 */ /* 0x001f220000300800 */
[----:B------:R-:W-:-:S05]  /*1190a0*/  F2FP.SATFINITE.E4M3.F32.PACK_AB_MERGE_C R9, R9, R8, RZ ;  /* 0x000000080909723e */ /* 0x000fca00048070ff */
[----:B------:R3:W-:Y:S01]  /*1190b0*/  STL [R1+0x228], R9 ;  /* 0x0002280901007387 */ /* 0x0007e20000100800 */
[----:B----4-:R-:W-:-:S03]  /*1190c0*/  IADD3 R8, P6, R18, R5, RZ ;  /* 0x0000000512087210 */ /* 0x010fc60007fde0ff */
[----:B------:R-:W-:Y:S02]  /*1190d0*/  STL [R1+0x5f78], R5 ;  /* 0x005f780501007387 */ /* 0x000fe40000100800 */
[----:B---3--:R-:W-:-:S05]  /*1190e0*/  IMAD.X R9, R17, 0x1, R6, P6 ;  /* 0x0000000111097824 */ /* 0x008fca00030e0606 */
[----:B------:R0:W-:Y:S04]  /*1190f0*/  STL.64 [R1+0x1240], R8 ;  /* 0x0012400801007387 */ /* 0x0001e80000100a00 */
[----:B0-----:R-:W3:Y:S01]  /*119100*/  LDL.LU.64 R8, [R1+0x5fa0] ;  /* 0x005fa00001087983 */ /* 0x001ee20000300a00 */
[----:B------:R-:W-:Y:S02]  /*119110*/  F2FP.SATFINITE.E4M3.F32.PACK_AB_MERGE_C R11, R11, R10, RZ ;  /* 0x0000000a0b0b723e */ /* 0x000fe400048070ff */
[----:B------:R-:W-:Y:S01]  /*119120*/  F2FP.SATFINITE.E4M3.F32.PACK_AB_MERGE_C R10, R15, R16, RZ ;  /* 0x000000100f0a723e */ /* 0x000fe200048070ff */
[----:B------:R-:W4:Y:S04]  /*119130*/  LDL.LU R5, [R1+0x9bc] ;  /* 0x0009bc0001057983 */ /* 0x000f280000300800 */
[----:B------:R-:W-:Y:S04]  /*119140*/  STL [R1+0x224], R11 ;  /* 0x0002240b01007387 */ /* 0x000fe80000100800 */
[----:B------:R-:W4:Y:S04]  /*119150*/  LDL.LU R16, [R1+0x9c0] ;  /* 0x0009c00001107983 */ /* 0x000f280000300800 */
[----:B------:R0:W-:Y:S04]  /*119160*/  STL [R1+0x208], R10 ;  /* 0x0002080a01007387 */ /* 0x0001e80000100800 */
[----:B------:R-:W4:Y:S01]  /*119170*/  LDL.LU R15, [R1+0x9c4] ;  /* 0x0009c400010f7983 */ /* 0x000f220000300800 */
[----:B0-----:R-:W-:-:S03]  /*119180*/  IADD3 R10, P6, R18, R7, RZ ;  /* 0x00000007120a7210 */ /* 0x001fc60007fde0ff */
[----:B------:R0:W-:Y:S04]  /*119190*/  STL.64 [R1+0x5f80], R6 ;  /* 0x005f800601007387 */ /* 0x0001e80000100a00 */
[----:B0-----:R-:W2:Y:S04]  /*1191a0*/  LDL.LU R6, [R1+0x9a0] ;  /* 0x0009a00001067983 */ /* 0x001ea80000300800 */
[----:B------:R-:W2:Y:S01]  /*1191b0*/  LDL.LU R7, [R1+0x9a4] ;  /* 0x0009a40001077983 */ /* 0x000ea20000300800 */
[----:B---3--:R-:W-:-:S05]  /*1191c0*/  IMAD.X R11, R17, 0x1, R8, P6 ;  /* 0x00000001110b7824 */ /* 0x008fca00030e0608 */
[----:B------:R0:W-:Y:S04]  /*1191d0*/  STL.64 [R1+0x1238], R10 ;  /* 0x0012380a01007387 */ /* 0x0001e80000100a00 */
[----:B0-----:R-:W3:Y:S01]  /*1191e0*/  LDL.LU.64 R10, [R1+0x5f98] ;  /* 0x005f9800010a7983 */ /* 0x001ee20000300a00 */
[----:B------:R-:W-:-:S03]  /*1191f0*/  F2FP.SATFINITE.E4M3.F32.PACK_AB_MERGE_C R26, R26, R28, RZ ;  /* 0x0000001c1a1a723e */ /* 0x000fc600048070ff */
[----:B------:R-:W4:Y:S04]  /*119200*/  LDL.LU R28, [R1+0x9c8] ;  /* 0x0009c800011c7983 */ /* 0x000f280000300800 */
[----:B------:R0:W-:Y:S01]  /*119210*/  STL [R1+0x20c], R26 ;  /* 0x00020c1a01007387 */ /* 0x0001e20000100800 */
[----:B------:R-:W-:-:S03]  /*119220*/  F2FP.SATFINITE.E4M3.F32.PACK_AB_MERGE_C R3, R3, R2, RZ ;  /* 0x000000020303723e */ /* 0x000fc600048070ff */
[----:B0-----:R-:W4:Y:S01]  /*119230*/  LDL.LU R26, [R1+0x9cc] ;  /* 0x0009cc00011a7983 */ /* 0x001f220000300800 */
[----:B--2---:R-:W-:Y:S02]  /*119240*/  F2FP.SATFINITE.E4M3.F32.PACK_AB_MERGE_C R7, R7, R6, RZ ;  /* 0x000000060707723e */ /* 0x004fe400048070ff */
[----:B------:R-:W-:-:S03]  /*119250*/  IADD3 R6, P6, R18, R9, RZ ;  /* 0x0000000912067210 */ /* 0x000fc60007fde0ff */
[----:B------:R-:W-:Y:S04]  /*119260*/  STL [R1+0x1ec], R7 ;  /* 0x0001ec0701007387 */ /* 0x000fe80000100800 */
[----:B------:R0:W-:Y:S04]  /*119270*/  STL.64 [R1+0x5f70], R8 ;  /* 0x005f700801007387 */ /* 0x0001e80000100a00 */
[----:B0-----:R-:W4:Y:S01]  /*119280*/  LDL.LU R9, [R1+0x9b8] ;  /* 0x0009b80001097983 */ /* 0x001f220000300800 */
[----:B---3--:R-:W-:-:S05]  /*119290*/  IMAD.X R7, R17, 0x1, R10, P6 ;  /* 0x0000000111077824 */ /* 0x008fca00030e060a */
[----:B------:R-:W-:Y:S04]  /*1192a0*/  STL.64 [R1+0x1230], R6 ;  /* 0x0012300601007387 */ /* 0x000fe80000100a00 */
[----:B------:R-:W2:Y:S04]  /*1192b0*/  LDL.LU R2, [R1+0x9d0] ;  /* 0x0009d00001027983 */ /* 0x000ea80000300800 */
[----:B------:R0:W-:Y:S04]  /*1192c0*/  STL [R1+0x1e0], R3 ;  /* 0x0001e00301007387 */ /* 0x0001e80000100800 */
[----:B0-----:R-:W2:Y:S01]  /*1192d0*/  LDL.LU R3, [R1+0x9d4] ;  /* 0x0009d40001037983 */ /* 0x001ea20000300800 */
[----:B------:R-:W-:-:S05]  /*1192e0*/  F2FP.SATFINITE.E4M3.F32.PACK_AB_MERGE_C R6, R23, R27, RZ ;  /* 0x0000001b1706723e */ /* 0x000fca00048070ff */
[----:B------:R0:W-:Y:S04]  /*1192f0*/  STL [R1+0x15c], R6 ;  /* 0x00015c0601007387 */ /* 0x0001e80000100800 */
[----:B--2---:R1:W-:Y:S04]  /*119300*/  STL.64 [R1+0x5f90], R2 ;  /* 0x005f900201007387 */ /* 0x0043e80000100a00 */
[----:B0-----:R-:W2:Y:S04]  /*119310*/  LDL.LU R6, [R1+0x9d8] ;  /* 0x0009d80001067983 */ /* 0x001ea80000300800 */
[----:B------:R-:W2:Y:S01]  /*119320*/  LDL.LU R7, [R1+0x9dc] ;  /* 0x0009dc0001077983 */ /* 0x000ea20000300800 */
[----:B-1----:R-:W-:-:S03]  /*119330*/  IADD3 R2, P6, R18, R11, RZ ;  /* 0x0000000b12027210 */ /* 0x002fc60007fde0ff */
[----:B------:R-:W-:Y:S02]  /*119340*/  STL.64 [R1+0x5f68], R10 ;  /* 0x005f680a01007387 */ /* 0x000fe40000100a00 */
[----:B------:R-:W-:-:S05]  /*119350*/  IMAD.X R3, R17, 0x1, R13, P6 ;  /* 0x0000000111037824 */ /* 0x000fca00030e060d */
[----:B------:R0:W-:Y:S04]  /*119360*/  STL.64 [R1+0x1228], R2 ;  /* 0x0012280201007387 */ /* 0x0001e80000100a00 */
[----:B------:R-:W3:Y:S04]  /*119370*/  LDL.LU R27, [R1+0xe40] ;  /* 0x000e4000011b7983 */ /* 0x000ee80000300800 */
[----:B------:R-:W3:Y:S01]  /*119380*/  LDL.LU R23, [R1+0xe44] ;  /* 0x000e440001177983 */ /* 0x000ee20000300800 */
[----:B0-----:R-:W-:-:S05]  /*119390*/  IADD3 R2, P6, R18, R12, RZ ;  /* 0x0000000c12027210 */ /* 0x001fca0007fde0ff */
[----:B------:R-:W-:Y:S02]  /*1193a0*/  IMAD.X R3, R17, 0x1, R14, P6 ;  /* 0x0000000111037824 */ /* 0x000fe400030e060e */
[----:B------:R-:W3:Y:S04]  /*1193b0*/  LDL.LU R17, [R1+0xe48] ;  /* 0x000e480001117983 */ /* 0x000ee80000300800 */
[----:B------:R-:W3:Y:S04]  /*1193c0*/  LDL.LU R18, [R1+0xe4c] ;  /* 0x000e4c0001127983 */ /* 0x000ee80000300800 */
[----:B------:R4:W-:Y:S02]  /*1193d0*/  STL.64 [R1+0x1220], R2 ;  /* 0x0012200201007387 */ /* 0x0009e40000100a00 */
[----:B----4-:R-:W-:-:S02]  /*1193e0*/  F2FP.SATFINITE.E4M3.F32.PACK_AB_MERGE_C R3, R5, R9, RZ ;  /* 0x000000090503723e */ /* 0x010fc400048070ff */
[----:B------:R-:W-:Y:S01]  /*1193f0*/  F2FP.SATFINITE.E4M3.F32.PACK_AB_MERGE_C R2, R15, R16, RZ ;  /* 0x000000100f02723e */ /* 0x000fe200048070ff */
[----:B------:R-:W4:Y:S04]  /*119400*/  LDL.LU R5, [R1+0xa20] ;  /* 0x000a200001057983 */ /* 0x000f280000300800 */
[----:B------:R-:W-:Y:S04]  /*119410*/  STL [R1+0x160], R3 ;  /* 0x0001600301007387 */ /* 0x000fe80000100800 */
[----:B------:R-:W4:Y:S04]  /*119420*/  LDL.LU R10, [R1+0xa24] ;  /* 0x000a2400010a7983 */ /* 0x000f280000300800 */
[----:B------:R0:W-:Y:S04]  /*119430*/  STL [R1+0x2788], R2 ;  /* 0x0027880201007387 */ /* 0x0001e80000100800 */
[----:B------:R-:W3:Y:S04]  /*119440*/  LDL.LU R8, [R1+0xa28] ;  /* 0x000a280001087983 */ /* 0x000ee80000300800 */
[----:B------:R-:W3:Y:S01]  /*119450*/  LDL.LU R9, [R1+0xa2c] ;  /* 0x000a2c0001097983 */ /* 0x000ee20000300800 */
[----:B0-----:R-:W-:-:S03]  /*119460*/  F2FP.SATFINITE.E4M3.F32.PACK_AB_MERGE_C R2, R26, R28, RZ ;  /* 0x0000001c1a02723e */ /* 0x001fc600048070ff */
[----:B------:R-:W3:Y:S04]  /*119470*/  LDL.LU R11, [R1+0xa00] ;  /* 0x000a0000010b7983 */ /* 0x000ee80000300800 */
[----:B------:R-:W3:Y:S04]  /*119480*/  LDL.LU R15, [R1+0xa04] ;  /* 0x000a0400010f7983 */ /* 0x000ee80000300800 */
[----:B------:R0:W-:Y:S04]  /*119490*/  STL [R1+0x278c], R2 ;  /* 0x00278c0201007387 */ /* 0x0001e80000100800 */
[----:B------:R-:W3:Y:S04]  /*1194a0*/  LDL.LU R28, [R1+0xa08] ;  /* 0x000a0800011c7983 */ /* 0x000ee80000300800 */
[----:B------:R-:W3:Y:S04]  /*1194b0*/  LDL.LU R26, [R1+0xa0c] ;  /* 0x000a0c00011a7983 */ /* 0x000ee80000300800 */
[----:B------:R-:W2:Y:S01]  /*1194c0*/  LDL.LU R16, [R1+0x4c] ;  /* 0x00004c0001107983 */ /* 0x000ea20000300800 */
[----:B0-----:R-:W-:-:S03]  /*1194d0*/  IADD3 R2, P6, R20, R4, RZ ;  /* 0x0000000414027210 */ /* 0x001fc60007fde0ff */
[----:B--2---:R0:W-:Y:S02]  /*1194e0*/  STL [R1+0x5f60], R16 ;  /* 0x005f601001007387 */ /* 0x0041e40000100800 */
[----:B0-----:R-:W-:-:S05]  /*1194f0*/  SHF.R.S32.HI R16, RZ, 0x1f, R20 ;  /* 0x0000001fff107819 */ /* 0x001fca0000011414 */
[----:B------:R-:W-:-:S05]  /*119500*/  IMAD.X R3, R16, 0x1, R29, P6 ;  /* 0x0000000110037824 */ /* 0x000fca00030e061d */
[----:B------:R0:W-:Y:S04]  /*119510*/  STL.64 [R1+0x1218], R2 ;  /* 0x0012180201007387 */ /* 0x0001e80000100a00 */
[----:B0-----:R-:W2:Y:S02]  /*119520*/  LDL.LU.64 R2, [R1+0x5f90] ;  /* 0x005f900001027983 */ /* 0x001ea40000300a00 */
[----:B--2---:R-:W-:Y:S02]  /*119530*/  F2FP.SATFINITE.E4M3.F32.PACK_AB_MERGE_C R3, R3, R2, RZ ;  /* 0x000000020303723e */ /* 0x004fe400048070ff */
[----:B------:R-:W2:Y:S04]  /*119540*/  LDL.LU R2, [R1+0x5f8c] ;  /* 0x005f8c0001027983 */ /* 0x000ea80000300800 */
[----:B------:R0:W-:Y:S04]  /*119550*/  STL [R1+0x28ac], R3 ;  /* 0x0028ac0301007387 */ /* 0x0001e80000100800 */
[----:B0-----:R-:W3:Y:S01]  /*119560*/  LDL.LU R3, [R1+0x5f88] ;  /* 0x005f880001037983 */ /* 0x001ee20000300800 */
[----:B------:R-:W-:-:S05]  /*119570*/  F2FP.SATFINITE.E4M3.F32.PACK_AB_MERGE_C R7, R7, R6, RZ ;  /* 0x000000060707723e */ /* 0x000fca00048070ff */
[----:B------:R0:W-:Y:S01]  /*119580*/  STL [R1+0x28b0], R7 ;  /* 0x0028b00701007387 */ /* 0x0001e20000100800 */
[----:B----4-:R-:W-:Y:S02]  /*119590*/  F2FP.SATFINITE.E4M3.F32.PACK_AB_MERGE_C R10, R10, R5, RZ ;  /* 0x000000050a0a723e */ /* 0x010fe400048070ff */
[----:B---3--:R-:W-:Y:S01]  /*1195a0*/  IADD3 R6, P6, R20, R3, RZ ;  /* 0x0000000314067210 */ /* 0x008fe20007fde0ff */
[----:B--2---:R1:W-:Y:S04]  /*1195b0*/  STL.64 [R1+0x5f58], R2 ;  /* 0x005f580201007387 */ /* 0x0043e80000100a00 */
[----:B0-----:R-:W-:Y:S02]  /*1195c0*/  IMAD.X R7, R16, 0x1, R2, P6 ;  /* 0x0000000110077824 */ /* 0x001fe400030e0602 */
[----:B-1----:R-:W2:Y:S04]  /*1195d0*/  LDL.LU R2, [R1+0xa18] ;  /* 0x000a180001027983 */ /* 0x002ea80000300800 */
[----:B------:R-:W2:Y:S04]  /*1195e0*/  LDL.LU R3, [R1+0xa1c] ;  /* 0x000a1c0001037983 */ /* 0x000ea80000300800 */
[----:B------:R0:W-:Y:S02]  /*1195f0*/  STL.64 [R1+0x1208], R6 ;  /* 0x0012080601007387 */ /* 0x0001e40000100a00 */
[----:B0-----:R-:W-:-:S02]  /*119600*/  F2FP.SATFINITE.E4M3.F32.PACK_AB_MERGE_C R6, R23, R27, RZ ;  /* 0x0000001b1706723e */ /* 0x001fc400048070ff */
[----:B------:R-:W3:Y:S04]  /*119610*/  LDL.LU R27, [R1+0x780] ;  /* 0x00078000011b7983 */ /* 0x000ee80000300800 */
[----:B------:R-:W3:Y:S04]  /*119620*/  LDL.LU R23, [R1+0x784] ;  /* 0x0007840001177983 */ /* 0x000ee80000300800 */
[----:B------:R0:W-:Y:S02]  /*119630*/  STL [R1+0x2880], R6 ;  /* 0x0028800601007387 */ /* 0x0001e40000100800 */
[----:B0-----:R-:W-:-:S02]  /*119640*/  F2FP.SATFINITE.E4M3.F32.PACK_AB_MERGE_C R6, R18, R17, RZ ;  /* 0x000000111206723e */ /* 0x001fc400048070ff */
[----:B------:R-:W4:Y:S04]  /*119650*/  LDL.LU R17, [R1+0x788] ;  /* 0x0007880001117983 */ /* 0x000f280000300800 */
[----:B------:R-:W4:Y:S04]  /*119660*/  LDL.LU R18, [R1+0x78c] ;  /* 0x00078c0001127983 */ /* 0x000f280000300800 */
[----:B------:R0:W-:Y:S02]  /*119670*/  STL [R1+0x2890], R6 ;  /* 0x0028900601007387 */ /* 0x0001e40000100800 */
[----:B0-----:R-:W-:-:S05]  /*119680*/  IADD3 R6, P6, R20, R0, RZ ;  /* 0x0000000014067210 */ /* 0x001fca0007fde0ff */
[----:B------:R-:W-:-:S05]  /*119690*/  IMAD.X R7, R16, 0x1, R21, P6 ;  /* 0x0000000110077824 */ /* 0x000fca00030e0615 */
[----:B------:R0:W-:Y:S04]  /*1196a0*/  STL.64 [R1+0x1210], R6 ;  /* 0x0012100601007387 */ /* 0x0001e80000100a00 */
[----:B0-----:R-:W2:Y:S04]  /*1196b0*/  LDL.LU.64 R6, [R1+0x5f80] ;  /* 0x005f800001067983 */ /* 0x001ea80000300a00 */
[----:B------:R-:W3:Y:S04]  /*1196c0*/  LDL.LU R5, [R1+0x5f78] ;  /* 0x005f780001057983 */ /* 0x000ee80000300800 */
[----:B------:R0:W-:Y:S02]  /*1196d0*/  STL [R1+0x2850], R10 ;  /* 0x0028500a01007387 */ /* 0x0001e40000100800 */
[----:B0-----:R-:W-:-:S05]  /*1196e0*/  F2FP.SATFINITE.E4M3.F32.PACK_AB_MERGE_C R10, R9, R8, RZ ;  /* 0x00000008090a723e */ /* 0x001fca00048070ff */
[----:B------:R-:W-:Y:S01]  /*1196f0*/  STL [R1+0x284c], R10 ;  /* 0x00284c0a01007387 */ /* 0x000fe20000100800 */
[----:B---3--:R-:W-:-:S03]  /*119700*/  IADD3 R8, P6, R20, R5, RZ ;  /* 0x0000000514087210 */ /* 0x008fc60007fde0ff */
[----:B------:R-:W-:Y:S02]  /*119710*/  STL [R1+0x5f40], R5 ;  /* 0x005f400501007387 */ /* 0x000fe40000100800 */
[----:B--2---:R-:W-:-:S05]  /*119720*/  IMAD.X R9, R16, 0x1, R6, P6 ;  /* 0x0000000110097824 */ /* 0x004fca00030e0606 */
[----:B------:R0:W-:Y:S04]  /*119730*/  STL.64 [R1+0x1200], R8 ;  /* 0x0012000801007387 */ /* 0x0001e80000100a00 */
[----:B0-----:R-:W2:Y:S01]  /*119740*/  LDL.LU.64 R8, [R1+0x5f70] ;  /* 0x005f700001087983 */ /* 0x001ea20000300a00 */
[----:B------:R-:W-:Y:S02]  /*119750*/  F2FP.SATFINITE.E4M3.F32.PACK_AB_MERGE_C R10, R15, R11, RZ ;  /* 0x0000000b0f0a723e */ /* 0x000fe400048070ff */
        /* <DEDUP_REMOVED lines=9> */
[----:B0-----:R-:W4:Y:S04]  /*1197f0*/  LDL.LU R6, [R1+0xa10] ;  /* 0x000a100001067983 */ /* 0x001f280000300800 */
[----:B------:R-:W4:Y:S01]  /*119800*/  LDL.LU R7, [R1+0xa14] ;  /* 0x000a140001077983 */ /* 0x000f220000300800 */
[----:B--2---:R-:W-:-:S05]  /*119810*/  IMAD.X R11, R16, 0x1, R8, P6 ;  /* 0x00000001100b7824 */ /* 0x004fca00030e0608 */
[----:B------:R0:W-:Y:S04]  /*119820*/  STL.64 [R1+0x11f8], R10 ;  /* 0x0011f80a01007387 */ /* 0x0001e80000100a00 */
[----:B0-----:R-:W2:Y:S01]  /*119830*/  LDL.LU.64 R10, [R1+0x5f68] ;  /* 0x005f6800010a7983 */ /* 0x001ea20000300a00 */
[----:B----4-:R-:W-:Y:S02]  /*119840*/  F2FP.SATFINITE.E4M3.F32.PACK_AB_MERGE_C R7, R7, R6, RZ ;  /* 0x000000060707723e */ /* 0x010fe400048070ff */
[----:B------:R-:W-:Y:S02]  /*119850*/  F2FP.SATFINITE.E4M3.F32.PACK_AB_MERGE_C R6, R3, R2, RZ ;  /* 0x000000020306723e */ /* 0x000fe400048070ff */
[----:B------:R-:W-:Y:S01]  /*119860*/  IADD3 R2, P6, R20, R9, RZ ;  /* 0x0000000914027210 */ /* 0x000fe20007fde0ff */
[----:B------:R-:W-:Y:S04]  /*119870*/  STL [R1+0x14c], R7 ;  /* 0x00014c0701007387 */ /* 0x000fe80000100800 */
[----:B------:R0:W-:Y:S04]  /*119880*/  STL.64 [R1+0x5f38], R8 ;  /* 0x005f380801007387 */ /* 0x0001e80000100a00 */
[----:B------:R-:W-:Y:S04]  /*119890*/  STL [R1+0x2774], R6 ;  /* 0x0027740601007387 */ /* 0x000fe80000100800 */
[----:B0-----:R-:W4:Y:S04]  /*1198a0*/  LDL.LU R8, [R1+0xa30] ;  /* 0x000a300001087983 */ /* 0x001f280000300800 */
[----:B------:R-:W4:Y:S01]  /*1198b0*/  LDL.LU R9, [R1+0xa34] ;  /* 0x000a340001097983 */ /* 0x000f220000300800 */
[----:B------:R-:W-:Y:S01]  /*1198c0*/  F2FP.SATFINITE.E4M3.F32.PACK_AB_MERGE_C R7, R18, R17, RZ ;  /* 0x000000111207723e */ /* 0x000fe200048070ff */
[----:B--2---:R-:W-:-:S05]  /*1198d0*/  IMAD.X R3, R16, 0x1, R10, P6 ;  /* 0x0000000110037824 */ /* 0x004fca00030e060a */
[----:B------:R0:W-:Y:S02]  /*1198e0*/  STL.64 [R1+0x11f0], R2 ;  /* 0x0011f00201007387 */ /* 0x0001e40000100a00 */
[----:B0-----:R-:W-:Y:S02]  /*1198f0*/  F2FP.SATFINITE.E4M3.F32.PACK_AB_MERGE_C R2, R23, R27, RZ ;  /* 0x0000001b1702723e */ /* 0x001fe400048070ff */
[----:B------:R-:W2:Y:S04]  /*119900*/  LDL.LU R27, [R1+0xa48] ;  /* 0x000a4800011b7983 */ /* 0x000ea80000300800 */
[----:B------:R-:W2:Y:S04]  /*119910*/  LDL.LU R23, [R1+0xa4c] ;  /* 0x000a4c0001177983 */ /* 0x000ea80000300800 */
[----:B------:R0:W-:Y:S04]  /*119920*/  STL [R1+0x13c], R2 ;  /* 0x00013c0201007387 */ /* 0x0001e80000100800 */
[----:B------:R-:W2:Y:S01]  /*119930*/  LDL.LU R6, [R1+0xa54] ;  /* 0x000a540001067983 */ /* 0x000ea20000300800 */
[----:B0-----:R-:W-:-:S03]  /*119940*/  IADD3 R2, P6, R20, R11, RZ ;  /* 0x0000000b14027210 */ /* 0x001fc60007fde0ff */
[----:B------:R-:W-:Y:S02]  /*119950*/  STL [R1+0x140], R7 ;  /* 0x0001400701007387 */ /* 0x000fe40000100800 */
[----:B------:R-:W-:Y:S02]  /*119960*/  IMAD.X R3, R16, 0x1, R13, P6 ;  /* 0x0000000110037824 */ /* 0x000fe400030e060d */
[----:B------:R0:W-:Y:S04]  /*119970*/  STL.64 [R1+0x5f50], R10 ;  /* 0x005f500a01007387 */ /* 0x0001e80000100a00 */
[----:B0-----:R-:W2:Y:S04]  /*119980*/  LDL.LU R11, [R1+0xa50] ;  /* 0x000a5000010b7983 */ /* 0x001ea80000300800 */
[----:B------:R0:W-:Y:S04]  /*119990*/  STL.64 [R1+0x11e8], R2 ;  /* 0x0011e80201007387 */ /* 0x0001e80000100a00 */
[----:B------:R-:W2:Y:S04]  /*1199a0*/  LDL.LU R7, [R1+0xa58] ;  /* 0x000a580001077983 */ /* 0x000ea80000300800 */
[----:B------:R-:W2:Y:S01]  /*1199b0*/  LDL.LU R17, [R1+0xa5c] ;  /* 0x000a5c0001117983 */ /* 0x000ea20000300800 */
[----:B0-----:R-:W-:-:S03]  /*1199c0*/  IADD3 R2, P6, R20, R12, RZ ;  /* 0x0000000c14027210 */ /* 0x001fc60007fde0ff */
[----:B------:R-:W2:Y:S04]  /*1199d0*/  LDL.LU R18, [R1+0xa60] ;  /* 0x000a600001127983 */ /* 0x000ea80000300800 */
[----:B------:R-:W2:Y:S01]  /*1199e0*/  LDL.LU R20, [R1+0xa64] ;  /* 0x000a640001147983 */ /* 0x000ea20000300800 */
[----:B------:R-:W-:-:S03]  /*1199f0*/  IMAD.X R3, R16, 0x1, R14, P6 ;  /* 0x0000000110037824 */ /* 0x000fc600030e060e */
[----:B------:R-:W-:Y:S04]  /*119a00*/  STL.64 [R1+0x5f30], R12 ;  /* 0x005f300c01007387 */ /* 0x000fe80000100a00 */
[----:B------:R-:W2:Y:S04]  /*119a10*/  LDL.LU R16, [R1+0x5f60] ;  /* 0x005f600001107983 */ /* 0x000ea80000300800 */
[----:B------:R0:W-:Y:S04]  /*119a20*/  STL.64 [R1+0x11e0], R2 ;  /* 0x0011e00201007387 */ /* 0x0001e80000100a00 */
[----:B0-----:R-:W2:Y:S01]  /*119a30*/  LDL.LU.64 R2, [R1+0x5f58] ;  /* 0x005f580001027983 */ /* 0x001ea20000300a00 */
[----:B----4-:R-:W-:-:S02]  /*119a40*/  F2FP.SATFINITE.E4M3.F32.PACK_AB_MERGE_C R8, R9, R8, RZ ;  /* 0x000000080908723e */ /* 0x010fc400048070ff */
[----:B---3--:R-:W-:-:S03]  /*119a50*/  F2FP.SATFINITE.E4M3.F32.PACK_AB_MERGE_C R5, R15, R5, RZ ;  /* 0x000000050f05723e */ /* 0x008fc600048070ff */
[----:B------:R0:W-:Y:S04]  /*119a60*/  STL [R1+0x360], R8 ;  /* 0x0003600801007387 */ /* 0x0001e80000100800 */
[----:B------:R1:W-:Y:S01]  /*119a70*/  STL [R1+0x368], R5 ;  /* 0x0003680501007387 */ /* 0x0003e20000100800 */
[----:B0-----:R-:W-:-:S03]  /*119a80*/  F2FP.SATFINITE.E4M3.F32.PACK_AB_MERGE_C R8, R26, R28, RZ ;  /* 0x0000001c1a08723e */ /* 0x001fc600048070ff */
[----:B-1----:R-:W3:Y:S04]  /*119a90*/  LDL.LU R5, [R1+0xa68] ;  /* 0x000a680001057983 */ /* 0x002ee80000300800 */
[----:B------:R0:W-:Y:S04]  /*119aa0*/  STL [R1+0x24c], R8 ;  /* 0x00024c0801007387 */ /* 0x0001e80000100800 */
[----:B0-----:R-:W4:Y:S04]  /*119ab0*/  LDL.LU R8, [R1+0xa70] ;  /* 0x000a700001087983 */ /* 0x001f280000300800 */
[----:B------:R-:W4:Y:S04]  /*119ac0*/  LDL.LU R9, [R1+0xa74] ;  /* 0x000a740001097983 */ /* 0x000f280000300800 */
[----:B------:R-:W4:Y:S04]  /*119ad0*/  LDL.LU R28, [R1+0xa78] ;  /* 0x000a7800011c7983 */ /* 0x000f280000300800 */
[----:B------:R-:W4:Y:S04]  /*119ae0*/  LDL.LU R26, [R1+0xa7c] ;  /* 0x000a7c00011a7983 */ /* 0x000f280000300800 */
[----:B------:R0:W-:Y:S01]  /*119af0*/  STL [R1+0x5f28], R4 ;  /* 0x005f280401007387 */ /* 0x0001e20000100800 */
[----:B--2---:R-:W-:-:S02]  /*119b00*/  F2FP.SATFINITE.E4M3.F32.PACK_AB_MERGE_C R10, R23, R27, RZ ;  /* 0x0000001b170a723e */ /* 0x004fc400048070ff */
[----:B------:R-:W-:Y:S02]  /*119b10*/  F2FP.SATFINITE.E4M3.F32.PACK_AB_MERGE_C R6, R6, R11, RZ ;  /* 0x0000000b0606723e */ /* 0x000fe400048070ff */
[----:B------:R-:W-:Y:S02]  /*119b20*/  SHF.R.S32.HI R15, RZ, 0x1f, R16 ;  /* 0x0000001fff0f7819 */ /* 0x000fe40000011410 */
[----:B------:R-:W-:Y:S02]  /*119b30*/  IADD3 R12, P6, R16, R4, RZ ;  /* 0x00000004100c7210 */ /* 0x000fe40007fde0ff */
[----:B0-----:R-:W2:Y:S03]  /*119b40*/  LDL.LU R4, [R1+0xa84] ;  /* 0x000a840001047983 */ /* 0x001ea60000300800 */
[----:B------:R-:W-:-:S05]  /*119b50*/  IMAD.X R13, R15, 0x1, R29, P6 ;  /* 0x000000010f0d7824 */ /* 0x000fca00030e061d */
[----:B------:R0:W-:Y:S04]  /*119b60*/  STL.64 [R1+0x11d8], R12 ;  /* 0x0011d80c01007387 */ /* 0x0001e80000100a00 */
[----:B0-----:R-:W2:Y:S04]  /*119b70*/  LDL.LU R12, [R1+0xa88] ;  /* 0x000a8800010c7983 */ /* 0x001ea80000300800 */
[----:B------:R-:W2:Y:S04]  /*119b80*/  LDL.LU R13, [R1+0xa8c] ;  /* 0x000a8c00010d7983 */ /* 0x000ea80000300800 */
[----:B------:R0:W-:Y:S04]  /*119b90*/  STL [R1+0x31c], R10 ;  /* 0x00031c0a01007387 */ /* 0x0001e80000100800 */
[----:B------:R-:W2:Y:S04]  /*119ba0*/  LDL.LU R27, [R1+0xa90] ;  /* 0x000a9000011b7983 */ /* 0x000ea80000300800 */
[----:B------:R-:W2:Y:S01]  /*119bb0*/  LDL.LU R23, [R1+0xa94] ;  /* 0x000a940001177983 */ /* 0x000ea20000300800 */
[----:B0-----:R-:W-:-:S05]  /*119bc0*/  IADD3 R10, P6, R16, R3, RZ ;  /* 0x00000003100a7210 */ /* 0x001fca0007fde0ff */
[----:B------:R-:W-:Y:S01]  /*119bd0*/  IMAD.X R11, R15, 0x1, R2, P6 ;  /* 0x000000010f0b7824 */ /* 0x000fe200030e0602 */
[----:B------:R-:W-:Y:S04]  /*119be0*/  STL [R1+0x23c], R6 ;  /* 0x00023c0601007387 */ /* 0x000fe80000100800 */
[----:B------:R0:W-:Y:S04]  /*119bf0*/  STL.64 [R1+0x11c8], R10 ;  /* 0x0011c80a01007387 */ /* 0x0001e80000100a00 */
[----:B0-----:R-:W2:Y:S04]  /*119c00*/  LDL.LU.64 R10, [R1+0x5f50] ;  /* 0x005f5000010a7983 */ /* 0x001ea80000300a00 */
[----:B------:R0:W-:Y:S04]  /*119c10*/  STL.64 [R1+0x5f20], R2 ;  /* 0x005f200201007387 */ /* 0x0001e80000100a00 */
[----:B0-----:R-:W3:Y:S01]  /*119c20*/  LDL.LU R2, [R1+0xa6c] ;  /* 0x000a6c0001027983 */ /* 0x001ee20000300800 */
[----:B------:R-:W-:-:S02]  /*119c30*/  F2FP.SATFINITE.E4M3.F32.PACK_AB_MERGE_C R7, R17, R7, RZ ;  /* 0x000000071107723e */ /* 0x000fc400048070ff */
[----:B------:R-:W-:Y:S01]  /*119c40*/  F2FP.SATFINITE.E4M3.F32.PACK_AB_MERGE_C R6, R20, R18, RZ ;  /* 0x000000121406723e */ /* 0x000fe200048070ff */
[----:B------:R-:W2:Y:S04]  /*119c50*/  LDL.LU R3, [R1+0xa80] ;  /* 0x000a800001037983 */ /* 0x000ea80000300800 */
[----:B------:R-:W-:Y:S04]  /*119c60*/  STL [R1+0x240], R7 ;  /* 0x0002400701007387 */ /* 0x000fe80000100800 */
[----:B------:R0:W-:Y:S04]  /*119c70*/  STL [R1+0x22c], R6 ;  /* 0x00022c0601007387 */ /* 0x0001e80000100800 */
[----:B------:R-:W2:Y:S04]  /*119c80*/  LDL.LU R17, [R1+0xa9c] ;  /* 0x000a9c0001117983 */ /* 0x000ea80000300800 */
[----:B------:R-:W2:Y:S01]  /*119c90*/  LDL.LU R18, [R1+0xaa0] ;  /* 0x000aa00001127983 */ /* 0x000ea20000300800 */
[----:B0-----:R-:W-:-:S03]  /*119ca0*/  IADD3 R6, P6, R16, R0, RZ ;  /* 0x0000000010067210 */ /* 0x001fc60007fde0ff */
[----:B------:R-:W2:Y:S02]  /*119cb0*/  LDL.LU R20, [R1+0xaa4] ;  /* 0x000aa40001147983 */ /* 0x000ea40000300800 */
[----:B------:R-:W-:-:S05]  /*119cc0*/  IMAD.X R7, R15, 0x1, R21, P6 ;  /* 0x000000010f077824 */ /* 0x000fca00030e0615 */
[----:B------:R0:W-:Y:S04]  /*119cd0*/  STL.64 [R1+0x11d0], R6 ;  /* 0x0011d00601007387 */ /* 0x0001e80000100a00 */
[----:B0-----:R-:W2:Y:S04]  /*119ce0*/  LDL.LU.64 R6, [R1+0x5f48] ;  /* 0x005f480001067983 */ /* 0x001ea80000300a00 */
[----:B------:R0:W-:Y:S04]  /*119cf0*/  STL [R1+0x5f2c], R21 ;  /* 0x005f2c1501007387 */ /* 0x0001e80000100800 */
[----:B0-----:R-:W2:Y:S01]  /*119d00*/  LDL.LU R21, [R1+0xa98] ;  /* 0x000a980001157983 */ /* 0x001ea20000300800 */
[----:B---3--:R-:W-:-:S03]  /*119d10*/  F2FP.SATFINITE.E4M3.F32.PACK_AB_MERGE_C R2, R2, R5, RZ ;  /* 0x000000050202723e */ /* 0x008fc600048070ff */
[----:B------:R-:W3:Y:S04]  /*119d20*/  LDL.LU R5, [R1+0x5f40] ;  /* 0x005f400001057983 */ /* 0x000ee80000300800 */
[----:B------:R4:W-:Y:S02]  /*119d30*/  STL [R1+0x230], R2 ;  /* 0x0002300201007387 */ /* 0x0009e40000100800 */
[----:B----4-:R-:W-:-:S05]  /*119d40*/  F2FP.SATFINITE.E4M3.F32.PACK_AB_MERGE_C R2, R9, R8, RZ ;  /* 0x000000080902723e */ /* 0x010fca00048070ff */
[----:B------:R-:W-:Y:S01]  /*119d50*/  STL [R1+0x210], R2 ;  /* 0x0002100201007387 */ /* 0x000fe20000100800 */
[----:B---3--:R-:W-:-:S05]  /*119d60*/  IADD3 R8, P6, R16, R5, RZ ;  /* 0x0000000510087210 */ /* 0x008fca0007fde0ff */
[----:B--2---:R-:W-:-:S05]  /*119d70*/  IMAD.X R9, R15, 0x1, R6, P6 ;  /* 0x000000010f097824 */ /* 0x004fca00030e0606 */
[----:B------:R0:W-:Y:S04]  /*119d80*/  STL.64 [R1+0x11c0], R8 ;  /* 0x0011c00801007387 */ /* 0x0001e80000100a00 */
[----:B0-----:R-:W2:Y:S01]  /*119d90*/  LDL.LU.64 R8, [R1+0x5f38] ;  /* 0x005f380001087983 */ /* 0x001ea20000300a00 */
[----:B------:R-:W-:-:S03]  /*119da0*/  F2FP.SATFINITE.E4M3.F32.PACK_AB_MERGE_C R2, R26, R28, RZ ;  /* 0x0000001c1a02723e */ /* 0x000fc600048070ff */
[----:B------:R-:W3:Y:S04]  /*119db0*/  LDL.LU R28, [R1+0xaa8] ;  /* 0x000aa800011c7983 */ /* 0x000ee80000300800 */
[----:B------:R-:W3:Y:S04]  /*119dc0*/  LDL.LU R26, [R1+0xaac] ;  /* 0x000aac00011a7983 */ /* 0x000ee80000300800 */
[----:B------:R0:W-:Y:S01]  /*119dd0*/  STL [R1+0x218], R2 ;  /* 0x0002180201007387 */ /* 0x0001e20000100800 */
[----:B------:R-:W-:Y:S02]  /*119de0*/  F2FP.SATFINITE.E4M3.F32.PACK_AB_MERGE_C R4, R4, R3, RZ ;  /* 0x000000030404723e */ /* 0x000fe400048070ff */
[----:B0-----:R-:W-:Y:S01]  /*119df0*/  IADD3 R2, P6, R16, R7, RZ ;  /* 0x0000000710027210 */ /* 0x001fe20007fde0ff */
[----:B------:R-:W-:Y:S04]  /*119e00*/  STL [R1+0x5f18], R7 ;  /* 0x005f180701007387 */ /* 0x000fe80000100800 */
[----:B------:R0:W-:Y:S01]  /*119e10*/  STL [R1+0x1f4], R4 ;  /* 0x0001f40401007387 */ /* 0x0001e20000100800 */
[----:B--2---:R-:W-:-:S03]  /*119e20*/  IMAD.X R3, R15, 0x1, R8, P6 ;  /* 0x000000010f037824 */ /* 0x004fc600030e0608 */
[----:B------:R-:W-:Y:S04]  /*119e30*/  STL [R1+0x5f1c], R8 ;  /* 0x005f1c0801007387 */ /* 0x000fe80000100800 */
[----:B------:R1:W-:Y:S04]  /*119e40*/  STL.64 [R1+0x11b8], R2 ;  /* 0x0011b80201007387 */ /* 0x0003e80000100a00 */
[----:B0-----:R-:W2:Y:S01]  /*119e50*/  LDL.LU R4, [R1+0xab0] ;  /* 0x000ab00001047983 */ /* 0x001ea20000300800 */
[----:B-1----:R-:W-:Y:S02]  /*119e60*/  F2FP.SATFINITE.E4M3.F32.PACK_AB_MERGE_C R3, R13, R12, RZ ;  /* 0x0000000c0d03723e */ /* 0x002fe400048070ff */
[----:B------:R-:W-:-:S02]  /*119e70*/  IADD3 R12, P6, R16, R9, RZ ;  /* 0x00000009100c7210 */ /* 0x000fc40007fde0ff */
[----:B------:R-:W-:Y:S01]  /*119e80*/  F2FP.SATFINITE.E4M3.F32.PACK_AB_MERGE_C R2, R23, R27, RZ ;  /* 0x0000001b1702723e */ /* 0x000fe200048070ff */
[----:B------:R-:W-:Y:S02]  /*119e90*/  STL [R1+0x1fc], R3 ;  /* 0x0001fc0301007387 */ /* 0x000fe40000100800 */
[----:B------:R-:W-:Y:S02]  /*119ea0*/  IMAD.X R13, R15, 0x1, R10, P6 ;  /* 0x000000010f0d7824 */ /* 0x000fe400030e060a */
[----:B------:R-:W2:Y:S04]  /*119eb0*/  LDL.LU R27, [R1+0xab4] ;  /* 0x000ab400011b7983 */ /* 0x000ea80000300800 */
[----:B------:R0:W-:Y:S04]  /*119ec0*/  STL [R1+0x1d4], R2 ;  /* 0x0001d40201007387 */ /* 0x0001e80000100800 */
[----:B0-----:R-:W4:Y:S04]  /*119ed0*/  LDL.LU R2, [R1+0xab8] ;  /* 0x000ab80001027983 */ /* 0x001f280000300800 */
[----:B------:R-:W4:Y:S04]  /*119ee0*/  LDL.LU R23, [R1+0xabc] ;  /* 0x000abc0001177983 */ /* 0x000f280000300800 */
[----:B------:R-:W4:Y:S04]  /*119ef0*/  LDL R3, [R1+0x50] ;  /* 0x0000500001037983 */ /* 0x000f280000100800 */
[----:B------:R0:W-:Y:S04]  /*119f00*/  STL.64 [R1+0x11b0], R12 ;  /* 0x0011b00c01007387 */ /* 0x0001e80000100a00 */
[----:B0-----:R-:W3:Y:S01]  /*119f10*/  LDL.LU.64 R12, [R1+0x5f30] ;  /* 0x005f3000010c7983 */ /* 0x001ee20000300a00 */
[----:B------:R-:W-:-:S02]  /*119f20*/  F2FP.SATFINITE.E4M3.F32.PACK_AB_MERGE_C R21, R17, R21, RZ ;  /* 0x000000151115723e */ /* 0x000fc400048070ff */
[----:B------:R-:W-:Y:S01]  /*119f30*/  F2FP.SATFINITE.E4M3.F32.PACK_AB_MERGE_C R17, R20, R18, RZ ;  /* 0x000000121411723e */ /* 0x000fe200048070ff */
[----:B------:R-:W4:Y:S01]  /*119f40*/  LDL.LU R8, [R1+0xe18] ;  /* 0x000e180001087983 */ /* 0x000f220000300800 */
[----:B------:R-:W-:-:S03]  /*119f50*/  IADD3 R20, P6, R16, R11, RZ ;  /* 0x0000000b10147210 */ /* 0x000fc60007fde0ff */
[----:B------:R-:W4:Y:S04]  /*119f60*/  LDL.LU R7, [R1+0xe1c] ;  /* 0x000e1c0001077983 */ /* 0x000f280000300800 */
[----:B------:R3:W-:Y:S04]  /*119f70*/  STL [R1+0x1dc], R21 ;  /* 0x0001dc1501007387 */ /* 0x0007e80000100800 */
[----:B------:R0:W-:Y:S04]  /*119f80*/  STL [R1+0x1b0], R17 ;  /* 0x0001b01101007387 */ /* 0x0001e80000100800 */
[----:B------:R-:W-:Y:S01]  /*119f90*/  STL [R1+0x5f04], R11 ;  /* 0x005f040b01007387 */ /* 0x000fe20000100800 */
[----:B--2---:R-:W-:Y:S01]  /*119fa0*/  F2FP.SATFINITE.E4M3.F32.PACK_AB_MERGE_C R27, R27, R4, RZ ;  /* 0x000000041b1b723e */ /* 0x004fe200048070ff */
[----:B---3--:R-:W-:Y:S01]  /*119fb0*/  IMAD.X R21, R15, 0x1, R13, P6 ;  /* 0x000000010f157824 */ /* 0x008fe200030e060d */
[----:B------:R-:W-:-:S04]  /*119fc0*/  IADD3 R16, P6, R16, R12, RZ ;  /* 0x0000000c10107210 */ /* 0x000fc80007fde0ff */
[----:B------:R1:W-:Y:S01]  /*119fd0*/  STL.64 [R1+0x11a8], R20 ;  /* 0x0011a81401007387 */ /* 0x0003e20000100a00 */
[----:B0-----:R-:W-:Y:S01]  /*119fe0*/  IMAD.X R17, R15, 0x1, R14, P6 ;  /* 0x000000010f117824 */ /* 0x001fe200030e060e */
[----:B------:R-:W-:Y:S02]  /*119ff0*/  F2FP.SATFINITE.E4M3.F32.PACK_AB_MERGE_C R15, R26, R28, RZ ;  /* 0x0000001c1a0f723e */ /* 0x000fe400048070ff */
[----:B-1----:R-:W2:Y:S04]  /*11a000*/  LDL.LU R21, [R1+0x5f2c] ;  /* 0x005f2c0001157983 */ /* 0x002ea80000300800 */
[----:B------:R0:W-:Y:S04]  /*11a010*/  STL.64 [R1+0x5f08], R12 ;  /* 0x005f080c01007387 */ /* 0x0001e80000100a00 */
[----:B0-----:R-:W3:Y:S04]  /*11a020*/  LDL.LU R12, [R1+0xe10] ;  /* 0x000e1000010c7983 */ /* 0x001ee80000300800 */
[----:B------:R-:W3:Y:S04]  /*11a030*/  LDL.LU R13, [R1+0xe14] ;  /* 0x000e1400010d7983 */ /* 0x000ee80000300800 */
[----:B------:R-:W2:Y:S04]  /*11a040*/  LDL.LU R11, [R1+0xb20] ;  /* 0x000b2000010b7983 */ /* 0x000ea80000300800 */
[----:B------:R0:W-:Y:S04]  /*11a050*/  STL.64 [R1+0x11a0], R16 ;  /* 0x0011a01001007387 */ /* 0x0001e80000100a00 */
[----:B------:R1:W-:Y:S04]  /*11a060*/  STL [R1+0x158], R15 ;  /* 0x0001580f01007387 */ /* 0x0003e80000100800 */
[----:B0-----:R-:W2:Y:S04]  /*11a070*/  LDL.LU R17, [R1+0xb24] ;  /* 0x000b240001117983 */ /* 0x001ea80000300800 */
[----:B------:R-:W2:Y:S04]  /*11a080*/  LDL.LU R18, [R1+0xb28] ;  /* 0x000b280001127983 */ /* 0x000ea80000300800 */
[----:B------:R-:W2:Y:S04]  /*11a090*/  LDL.LU R20, [R1+0xb2c] ;  /* 0x000b2c0001147983 */ /* 0x000ea80000300800 */
[----:B------:R-:W2:Y:S04]  /*11a0a0*/  LDL.LU R16, [R1+0xae0] ;  /* 0x000ae00001107983 */ /* 0x000ea80000300800 */
[----:B-1----:R-:W2:Y:S04]  /*11a0b0*/  LDL.LU R15, [R1+0xae4] ;  /* 0x000ae400010f7983 */ /* 0x002ea80000300800 */
[----:B------:R-:W2:Y:S04]  /*11a0c0*/  LDL.LU R28, [R1+0xae8] ;  /* 0x000ae800011c7983 */ /* 0x000ea80000300800 */
[----:B------:R-:W2:Y:S04]  /*11a0d0*/  LDL.LU R26, [R1+0xaec] ;  /* 0x000aec00011a7983 */ /* 0x000ea80000300800 */
[----:B------:R-:W3:Y:S04]  /*11a0e0*/  LDL.LU R4, [R1+0x5f28] ;  /* 0x005f280001047983 */ /* 0x000ee80000300800 */
[----:B------:R4:W-:Y:S02]  /*11a0f0*/  STL [R1+0x5e68], R27 ;  /* 0x005e681b01007387 */ /* 0x0009e40000100800 */
[----:B----4-:R-:W-:-:S02]  /*11a100*/  F2FP.SATFINITE.E4M3.F32.PACK_AB_MERGE_C R27, R23, R2, RZ ;  /* 0x00000002171b723e */ /* 0x010fc400048070ff */
[----:B------:R-:W-:-:S03]  /*11a110*/  SHF.R.S32.HI R23, RZ, 0x1f, R3 ;  /* 0x0000001fff177819 */ /* 0x000fc60000011403 */
[----:B------:R-:W-:Y:S01]  /*11a120*/  STL [R1+0x138], R27 ;  /* 0x0001381b01007387 */ /* 0x000fe20000100800 */
[----:B---3--:R-:W-:-:S03]  /*11a130*/  IADD3 R2, P6, R3, R4, RZ ;  /* 0x0000000403027210 */ /* 0x008fc60007fde0ff */
[----:B------:R0:W-:Y:S02]  /*11a140*/  STL [R1+0x5f00], R4 ;  /* 0x005f000401007387 */ /* 0x0001e40000100800 */
[----:B------:R-:W-:Y:S02]  /*11a150*/  IMAD.X R3, R23, 0x1, R29, P6 ;  /* 0x0000000117037824 */ /* 0x000fe400030e061d */
[----:B0-----:R-:W3:Y:S04]  /*11a160*/  LDL.LU R4, [R1+0x50] ;  /* 0x0000500001047983 */ /* 0x001ee80000300800 */
[----:B------:R0:W-:Y:S04]  /*11a170*/  STL.64 [R1+0x1198], R2 ;  /* 0x0011980201007387 */ /* 0x0001e80000100a00 */
[----:B0-----:R-:W3:Y:S01]  /*11a180*/  LDL.LU.64 R2, [R1+0x5f20] ;  /* 0x005f200001027983 */ /* 0x001ee20000300a00 */
[----:B------:R-:W-:-:S02]  /*11a190*/  F2FP.SATFINITE.E4M3.F32.PACK_AB_MERGE_C R12, R13, R12, RZ ;  /* 0x0000000c0d0c723e */ /* 0x000fc400048070ff */
[----:B------:R-:W-:-:S03]  /*11a1a0*/  F2FP.SATFINITE.E4M3.F32.PACK_AB_MERGE_C R7, R7, R8, RZ ;  /* 0x000000080707723e */ /* 0x000fc600048070ff */
[----:B------:R-:W-:Y:S04]  /*11a1b0*/  STL [R1+0x2758], R12 ;  /* 0x0027580c01007387 */ /* 0x000fe80000100800 */
[----:B------:R-:W4:Y:S04]  /*11a1c0*/  LDL.LU R8, [R1+0xaf0] ;  /* 0x000af00001087983 */ /* 0x000f280000300800 */
[----:B------:R0:W-:Y:S04]  /*11a1d0*/  STL [R1+0x275c], R7 ;  /* 0x00275c0701007387 */ /* 0x0001e80000100800 */
[----:B0-----:R-:W4:Y:S04]  /*11a1e0*/  LDL.LU R7, [R1+0xaf4] ;  /* 0x000af40001077983 */ /* 0x001f280000300800 */
[----:B------:R-:W4:Y:S01]  /*11a1f0*/  LDL.LU R27, [R1+0xb04] ;  /* 0x000b0400011b7983 */ /* 0x000f220000300800 */
[----:B---3--:R-:W-:-:S05]  /*11a200*/  IADD3 R12, P6, R4, R3, RZ ;  /* 0x00000003040c7210 */ /* 0x008fca0007fde0ff */
[----:B------:R-:W-:-:S05]  /*11a210*/  IMAD.X R13, R23, 0x1, R2, P6 ;  /* 0x00000001170d7824 */ /* 0x000fca00030e0602 */
[----:B------:R0:W-:Y:S04]  /*11a220*/  STL.64 [R1+0x1190], R12 ;  /* 0x0011900c01007387 */ /* 0x0001e80000100a00 */
[----:B0-----:R-:W3:Y:S04]  /*11a230*/  LDL.LU R12, [R1+0xb08] ;  /* 0x000b0800010c7983 */ /* 0x001ee80000300800 */
[----:B------:R-:W3:Y:S01]  /*11a240*/  LDL.LU R13, [R1+0xb0c] ;  /* 0x000b0c00010d7983 */ /* 0x000ee20000300800 */
[----:B--2---:R-:W-:Y:S02]  /*11a250*/  F2FP.SATFINITE.E4M3.F32.PACK_AB_MERGE_C R17, R17, R11, RZ ;  /* 0x0000000b1111723e */ /* 0x004fe400048070ff */
[----:B------:R-:W-:-:S02]  /*11a260*/  F2FP.SATFINITE.E4M3.F32.PACK_AB_MERGE_C R11, R20, R18, RZ ;  /* 0x00000012140b723e */ /* 0x000fc400048070ff */
[----:B----4-:R-:W-:Y:S01]  /*11a270*/  F2FP.SATFINITE.E4M3.F32.PACK_AB_MERGE_C R7, R7, R8, RZ ;  /* 0x000000080707723e */ /* 0x010fe200048070ff */
[----:B---3--:R0:W-:Y:S04]  /*11a280*/  STL.64 [R1+0x5f10], R12 ;  /* 0x005f100c01007387 */ /* 0x0081e80000100a00 */
[----:B0-----:R-:W2:Y:S04]  /*11a290*/  LDL.LU R12, [R1+0xaf8] ;  /* 0x000af800010c7983 */ /* 0x001ea80000300800 */
[----:B------:R-:W2:Y:S04]  /*11a2a0*/  LDL.LU R13, [R1+0xafc] ;  /* 0x000afc00010d7983 */ /* 0x000ea80000300800 */
[----:B------:R0:W-:Y:S04]  /*11a2b0*/  STL.64 [R1+0x5ef8], R2 ;  /* 0x005ef80201007387 */ /* 0x0001e80000100a00 */
[----:B------:R-:W-:Y:S01]  /*11a2c0*/  STL [R1+0x2898], R17 ;  /* 0x0028981101007387 */ /* 0x000fe20000100800 */
[----:B0-----:R-:W-:-:S03]  /*11a2d0*/  IADD3 R2, P6, R4, R0, RZ ;  /* 0x0000000004027210 */ /* 0x001fc60007fde0ff */
[----:B------:R0:W-:Y:S02]  /*11a2e0*/  STL [R1+0x289c], R11 ;  /* 0x00289c0b01007387 */ /* 0x0001e40000100800 */
[----:B------:R-:W-:-:S05]  /*11a2f0*/  IMAD.X R3, R23, 0x1, R21, P6 ;  /* 0x0000000117037824 */ /* 0x000fca00030e0615 */
[----:B------:R1:W-:Y:S04]  /*11a300*/  STL.64 [R1+0x1188], R2 ;  /* 0x0011880201007387 */ /* 0x0003e80000100a00 */
[----:B0-----:R-:W3:Y:S01]  /*11a310*/  LDL.LU R11, [R1+0xb10] ;  /* 0x000b1000010b7983 */ /* 0x001ee20000300800 */
[----:B-1----:R-:W-:Y:S02]  /*11a320*/  F2FP.SATFINITE.E4M3.F32.PACK_AB_MERGE_C R2, R15, R16, RZ ;  /* 0x000000100f02723e */ /* 0x002fe400048070ff */
[----:B------:R-:W-:Y:S02]  /*11a330*/  IADD3 R16, P6, R4, R5, RZ ;  /* 0x0000000504107210 */ /* 0x000fe40007fde0ff */
[----:B------:R-:W-:Y:S01]  /*11a340*/  F2FP.SATFINITE.E4M3.F32.PACK_AB_MERGE_C R3, R26, R28, RZ ;  /* 0x0000001c1a03723e */ /* 0x000fe200048070ff */
[----:B------:R0:W-:Y:S02]  /*11a350*/  STL [R1+0x2864], R2 ;  /* 0x0028640201007387 */ /* 0x0001e40000100800 */
[----:B------:R-:W-:-:S02]  /*11a360*/  IMAD.X R17, R23, 0x1, R6, P6 ;  /* 0x0000000117117824 */ /* 0x000fc400030e0606 */
[----:B0-----:R-:W4:Y:S04]  /*11a370*/  LDL.LU R2, [R1+0xb18] ;  /* 0x000b180001027983 */ /* 0x001f280000300800 */
[----:B------:R0:W-:Y:S04]  /*11a380*/  STL [R1+0x2878], R3 ;  /* 0x0028780301007387 */ /* 0x0001e80000100800 */
[----:B0-----:R-:W4:Y:S04]  /*11a390*/  LDL.LU R3, [R1+0xb1c] ;  /* 0x000b1c0001037983 */ /* 0x001f280000300800 */
[----:B------:R0:W-:Y:S04]  /*11a3a0*/  STL.64 [R1+0x1178], R16 ;  /* 0x0011781001007387 */ /* 0x0001e80000100a00 */
[----:B0-----:R-:W4:Y:S04]  /*11a3b0*/  LDL.LU R17, [R1+0x750] ;  /* 0x0007500001117983 */ /* 0x001f280000300800 */
[----:B------:R-:W4:Y:S04]  /*11a3c0*/  LDL.LU R18, [R1+0x754] ;  /* 0x0007540001127983 */ /* 0x000f280000300800 */
[----:B------:R-:W4:Y:S04]  /*11a3d0*/  LDL.LU R20, [R1+0x758] ;  /* 0x0007580001147983 */ /* 0x000f280000300800 */
[----:B------:R-:W4:Y:S04]  /*11a3e0*/  LDL.LU R16, [R1+0x75c] ;  /* 0x00075c0001107983 */ /* 0x000f280000300800 */
[----:B------:R-:W4:Y:S04]  /*11a3f0*/  LDL.LU R15, [R1+0xb30] ;  /* 0x000b3000010f7983 */ /* 0x000f280000300800 */
[----:B------:R-:W4:Y:S04]  /*11a400*/  LDL.LU R28, [R1+0xb34] ;  /* 0x000b3400011c7983 */ /* 0x000f280000300800 */
[----:B------:R-:W4:Y:S04]  /*11a410*/  LDL R26, [R1+0x54] ;  /* 0x00005400011a7983 */ /* 0x000f280000100800 */
[----:B------:R-:W3:Y:S04]  /*11a420*/  LDL.LU R8, [R1+0x5f1c] ;  /* 0x005f1c0001087983 */ /* 0x000ee80000300800 */
[----:B------:R0:W-:Y:S04]  /*11a430*/  STL [R1+0x2838], R7 ;  /* 0x0028380701007387 */ /* 0x0001e80000100800 */
[----:B0-----:R-:W4:Y:S01]  /*11a440*/  LDL.LU R7, [R1+0x5f18] ;  /* 0x005f180001077983 */ /* 0x001f220000300800 */
[----:B--2---:R-:W-:-:S05]  /*11a450*/  F2FP.SATFINITE.E4M3.F32.PACK_AB_MERGE_C R12, R13, R12, RZ ;  /* 0x0000000c0d0c723e */ /* 0x004fca00048070ff */
[----:B------:R4:W-:Y:S02]  /*11a460*/  STL [R1+0x2844], R12 ;  /* 0x0028440c01007387 */ /* 0x0009e40000100800 */
[----:B----4-:R-:W-:Y:S02]  /*11a470*/  IADD3 R12, P6, R4, R7, RZ ;  /* 0x00000007040c7210 */ /* 0x010fe40007fde0ff */
[----:B------:R0:W-:Y:S03]  /*11a480*/  STL [R1+0x5ee8], R7 ;  /* 0x005ee80701007387 */ /* 0x0001e60000100800 */
[----:B---3--:R-:W-:Y:S01]  /*11a490*/  IMAD.X R13, R23, 0x1, R8, P6 ;  /* 0x00000001170d7824 */ /* 0x008fe200030e0608 */
[----:B0-----:R-:W2:Y:S04]  /*11a4a0*/  LDL.LU R7, [R1+0xb00] ;  /* 0x000b000001077983 */ /* 0x001ea80000300800 */
[----:B------:R0:W-:Y:S04]  /*11a4b0*/  STL.64 [R1+0x1180], R12 ;  /* 0x0011800c01007387 */ /* 0x0001e80000100a00 */
[----:B0-----:R-:W3:Y:S04]  /*11a4c0*/  LDL.LU.64 R12, [R1+0x5f10] ;  /* 0x005f1000010c7983 */ /* 0x001ee80000300a00 */
[----:B------:R2:W-:Y:S02]  /*11a4d0*/  STL [R1+0x5eec], R8 ;  /* 0x005eec0801007387 */ /* 0x0005e40000100800 */
[----:B--2---:R-:W-:-:S05]  /*11a4e0*/  F2FP.SATFINITE.E4M3.F32.PACK_AB_MERGE_C R8, R27, R7, RZ ;  /* 0x000000071b08723e */ /* 0x004fca00048070ff */
[----:B------:R-:W-:Y:S01]  /*11a4f0*/  STL [R1+0x27ec], R8 ;  /* 0x0027ec0801007387 */ /* 0x000fe20000100800 */
[----:B---3--:R-:W-:Y:S02]  /*11a500*/  F2FP.SATFINITE.E4M3.F32.PACK_AB_MERGE_C R7, R13, R12, RZ ;  /* 0x0000000c0d07723e */ /* 0x008fe400048070ff */
[----:B------:R-:W-:-:S05]  /*11a510*/  IADD3 R12, P6, R4, R9, RZ ;  /* 0x00000009040c7210 */ /* 0x000fca0007fde0ff */
[----:B------:R-:W-:Y:S01]  /*11a520*/  IMAD.X R13, R23, 0x1, R10, P6 ;  /* 0x00000001170d7824 */ /* 0x000fe200030e060a */
[----:B------:R-:W-:Y:S04]  /*11a530*/  STL [R1+0x2808], R7 ;  /* 0x0028080701007387 */ /* 0x000fe80000100800 */
[----:B------:R-:W-:Y:S04]  /*11a540*/  STL [R1+0x5ed8], R9 ;  /* 0x005ed80901007387 */ /* 0x000fe80000100800 */
[----:B------:R0:W-:Y:S04]  /*11a550*/  STL.64 [R1+0x1170], R12 ;  /* 0x0011700c01007387 */ /* 0x0001e80000100a00 */
[----:B0-----:R-:W2:Y:S04]  /*11a560*/  LDL.LU.64 R12, [R1+0x5f08] ;  /* 0x005f0800010c7983 */ /* 0x001ea80000300a00 */
[----:B------:R-:W3:Y:S04]  /*11a570*/  LDL.LU R9, [R1+0xb38] ;  /* 0x000b380001097983 */ /* 0x000ee80000300800 */
[----:B------:R-:W3:Y:S04]  /*11a580*/  LDL.LU R8, [R1+0xb3c] ;  /* 0x000b3c0001087983 */ /* 0x000ee80000300800 */
[----:B------:R-:W4:Y:S04]  /*11a590*/  LDL.LU R7, [R1+0xb50] ;  /* 0x000b500001077983 */ /* 0x000f280000300800 */
[----:B------:R-:W4:Y:S04]  /*11a5a0*/  LDL.LU R27, [R1+0xb54] ;  /* 0x000b5400011b7983 */ /* 0x000f280000300800 */
[----:B------:R0:W-:Y:S04]  /*11a5b0*/  STL [R1+0x5edc], R10 ;  /* 0x005edc0a01007387 */ /* 0x0001e80000100800 */
[----:B0-----:R-:W2:Y:S02]  /*11a5c0*/  LDL.LU R10, [R1+0xb14] ;  /* 0x000b1400010a7983 */ /* 0x001ea40000300800 */
[----:B--2---:R-:W-:-:S02]  /*11a5d0*/  F2FP.SATFINITE.E4M3.F32.PACK_AB_MERGE_C R10, R10, R11, RZ ;  /* 0x0000000b0a0a723e */ /* 0x004fc400048070ff */
[----:B------:R-:W2:Y:S04]  /*11a5e0*/  LDL.LU R11, [R1+0x5f04] ;  /* 0x005f0400010b7983 */ /* 0x000ea80000300800 */
[----:B------:R0:W-:Y:S02]  /*11a5f0*/  STL [R1+0x2740], R10 ;  /* 0x0027400a01007387 */ /* 0x0001e40000100800 */
[----:B0-----:R-:W-:-:S05]  /*11a600*/  F2FP.SATFINITE.E4M3.F32.PACK_AB_MERGE_C R10, R3, R2, RZ ;  /* 0x00000002030a723e */ /* 0x001fca00048070ff */
[----:B------:R-:W-:Y:S01]  /*11a610*/  STL [R1+0x27d0], R10 ;  /* 0x0027d00a01007387 */ /* 0x000fe20000100800 */
[----:B--2---:R-:W-:-:S05]  /*11a620*/  IADD3 R2, P6, R4, R11, RZ ;  /* 0x0000000b04027210 */ /* 0x004fca0007fde0ff */
[----:B------:R-:W-:-:S05]  /*11a630*/  IMAD.X R3, R23, 0x1, R13, P6 ;  /* 0x0000000117037824 */ /* 0x000fca00030e060d */
[----:B------:R0:W-:Y:S02]  /*11a640*/  STL.64 [R1+0x1168], R2 ;  /* 0x0011680201007387 */ /* 0x0001e40000100a00 */
[----:B0-----:R-:W-:Y:S02]  /*11a650*/  IADD3 R2, P6, R4, R12, RZ ;  /* 0x0000000c04027210 */ /* 0x001fe40007fde0ff */
[----:B------:R-:W2:Y:S01]  /*11a660*/  LDL.LU R4, [R1+0x5f00] ;  /* 0x005f000001047983 */ /* 0x000ea20000300800 */
[----:B------:R-:W-:Y:S02]  /*11a670*/  F2FP.SATFINITE.E4M3.F32.PACK_AB_MERGE_C R10, R18, R17, RZ ;  /* 0x00000011120a723e */ /* 0x000fe400048070ff */
[----:B------:R-:W-:Y:S01]  /*11a680*/  IMAD.X R3, R23, 0x1, R14, P6 ;  /* 0x0000000117037824 */ /* 0x000fe200030e060e */
[----:B------:R0:W-:Y:S04]  /*11a690*/  STL.64 [R1+0x5ed0], R12 ;  /* 0x005ed00c01007387 */ /* 0x0001e80000100a00 */
[----:B------:R1:W-:Y:S01]  /*11a6a0*/  STL.64 [R1+0x1160], R2 ;  /* 0x0011600201007387 */ /* 0x0003e20000100a00 */
[----:B0-----:R-:W-:-:S02]  /*11a6b0*/  F2FP.SATFINITE.E4M3.F32.PACK_AB_MERGE_C R13, R16, R20, RZ ;  /* 0x00000014100d723e */ /* 0x001fc400048070ff */
[----:B------:R-:W-:Y:S01]  /*11a6c0*/  F2FP.SATFINITE.E4M3.F32.PACK_AB_MERGE_C R12, R28, R15, RZ ;  /* 0x0000000f1c0c723e */ /* 0x000fe200048070ff */
[----:B-1----:R-:W4:Y:S04]  /*11a6d0*/  LDL.LU.64 R2, [R1+0x5ef8] ;  /* 0x005ef80001027983 */ /* 0x002f280000300a00 */
[----:B------:R0:W-:Y:S04]  /*11a6e0*/  STL [R1+0x10c], R10 ;  /* 0x00010c0a01007387 */ /* 0x0001e80000100800 */
[----:B------:R-:W-:Y:S04]  /*11a6f0*/  STL [R1+0x110], R13 ;  /* 0x0001100d01007387 */ /* 0x000fe80000100800 */
[----:B------:R-:W4:Y:S01]  /*11a700*/  LDL.LU R18, [R1+0xb58] ;  /* 0x000b580001127983 */ /* 0x000f220000300800 */
[----:B0-----:R-:W-:-:S03]  /*11a710*/  SHF.R.S32.HI R10, RZ, 0x1f, R26 ;  /* 0x0000001fff0a7819 */ /* 0x001fc6000001141a */
[----:B------:R2:W-:Y:S04]  /*11a720*/  STL [R1+0x30c], R12 ;  /* 0x00030c0c01007387 */ /* 0x0005e80000100800 */
[----:B------:R-:W4:Y:S04]  /*11a730*/  LDL.LU R16, [R1+0xb5c] ;  /* 0x000b5c0001107983 */ /* 0x000f280000300800 */
[----:B------:R-:W-:Y:S04]  /*11a740*/  STL [R1+0xc], R10 ;  /* 0x00000c0a01007387 */ /* 0x000fe80000100800 */
[----:B------:R-:W4:Y:S04]  /*11a750*/  LDL.LU R23, [R1+0xb60] ;  /* 0x000b600001177983 */ /* 0x000f280000300800 */
[----:B------:R-:W4:Y:S04]  /*11a760*/  LDL.LU R17, [R1+0xb64] ;  /* 0x000b640001117983 */ /* 0x000f280000300800 */
[----:B------:R-:W4:Y:S04]  /*11a770*/  LDL.LU R20, [R1+0xb68] ;  /* 0x000b680001147983 */ /* 0x000f280000300800 */
[----:B------:R-:W4:Y:S04]  /*11a780*/  LDL.LU R15, [R1+0xb6c] ;  /* 0x000b6c00010f7983 */ /* 0x000f280000300800 */
[----:B------:R-:W4:Y:S01]  /*11a790*/  LDL.LU R28, [R1+0xb70] ;  /* 0x000b7000011c7983 */ /* 0x000f220000300800 */
[----:B--2---:R-:W-:-:S03]  /*11a7a0*/  IADD3 R12, P6, R26, R4, RZ ;  /* 0x000000041a0c7210 */ /* 0x004fc60007fde0ff */
[----:B------:R-:W2:Y:S04]  /*11a7b0*/  LDL.LU R26, [R1+0xb74] ;  /* 0x000b7400011a7983 */ /* 0x000ea80000300800 */
[----:B------:R0:W-:Y:S04]  /*11a7c0*/  STL [R1+0x5ec8], R4 ;  /* 0x005ec80401007387 */ /* 0x0001e80000100800 */
[----:B0-----:R-:W2:Y:S01]  /*11a7d0*/  LDL.LU R4, [R1+0xc] ;  /* 0x00000c0001047983 */ /* 0x001ea20000300800 */
[----:B---3--:R-:W-:Y:S02]  /*11a7e0*/  F2FP.SATFINITE.E4M3.F32.PACK_AB_MERGE_C R10, R8, R9, RZ ;  /* 0x00000009080a723e */ /* 0x008fe400048070ff */
[----:B----4-:R-:W-:Y:S01]  /*11a7f0*/  F2FP.SATFINITE.E4M3.F32.PACK_AB_MERGE_C R9, R27, R7, RZ ;  /* 0x000000071b09723e */ /* 0x010fe200048070ff */
[----:B------:R0:W-:Y:S01]  /*11a800*/  STL [R1+0x5ecc], R29 ;  /* 0x005ecc1d01007387 */ /* 0x0001e20000100800 */
[----:B--2---:R-:W-:-:S03]  /*11a810*/  IMAD.X R13, R4, 0x1, R29, P6 ;  /* 0x00000001040d7824 */ /* 0x004fc600030e061d */
[----:B0-----:R-:W2:Y:S04]  /*11a820*/  LDL.LU R29, [R1+0x54] ;  /* 0x00005400011d7983 */ /* 0x001ea80000300800 */
[----:B------:R-:W-:Y:S04]  /*11a830*/  STL.64 [R1+0x1150], R12 ;  /* 0x0011500c01007387 */ /* 0x000fe80000100a00 */
[----:B------:R-:W3:Y:S04]  /*11a840*/  LDL.LU R8, [R1+0xb78] ;  /* 0x000b780001087983 */ /* 0x000ee80000300800 */
[----:B------:R0:W-:Y:S04]  /*11a850*/  STL [R1+0x324], R10 ;  /* 0x0003240a01007387 */ /* 0x0001e80000100800 */
[----:B------:R-:W3:Y:S04]  /*11a860*/  LDL.LU R7, [R1+0xb7c] ;  /* 0x000b7c0001077983 */ /* 0x000ee80000300800 */
[----:B------:R-:W-:Y:S04]  /*11a870*/  STL [R1+0x21c], R9 ;  /* 0x00021c0901007387 */ /* 0x000fe80000100800 */
[----:B0-----:R-:W4:Y:S04]  /*11a880*/  LDL.LU R10, [R1+0xb88] ;  /* 0x000b8800010a7983 */ /* 0x001f280000300800 */
[----:B----4-:R0:W-:Y:S04]  /*11a890*/  STL.64 [R1+0x5ee0], R10 ;  /* 0x005ee00a01007387 */ /* 0x0101e80000100a00 */
[----:B0-----:R-:W4:Y:S04]  /*11a8a0*/  LDL.LU R10, [R1+0xb80] ;  /* 0x000b8000010a7983 */ /* 0x001f280000300800 */
[----:B------:R-:W4:Y:S01]  /*11a8b0*/  LDL.LU R11, [R1+0xb84] ;  /* 0x000b8400010b7983 */ /* 0x000f220000300800 */
[----:B------:R-:W-:-:S02]  /*11a8c0*/  F2FP.SATFINITE.E4M3.F32.PACK_AB_MERGE_C R17, R17, R23, RZ ;  /* 0x000000171111723e */ /* 0x000fc400048070ff */
[----:B---3--:R-:W-:Y:S01]  /*11a8d0*/  F2FP.SATFINITE.E4M3.F32.PACK_AB_MERGE_C R7, R7, R8, RZ ;  /* 0x000000080707723e */ /* 0x008fe200048070ff */
[----:B----4-:R2:W-:Y:S04]  /*11a8e0*/  STL.64 [R1+0x5ef0], R10 ;  /* 0x005ef00a01007387 */ /* 0x0105e80000100a00 */
[----:B------:R-:W3:Y:S04]  /*11a8f0*/  LDL.LU R9, [R1+0xb8c] ;  /* 0x000b8c0001097983 */ /* 0x000ee80000300800 */
[----:B------:R-:W4:Y:S01]  /*11a900*/  LDL.LU R12, [R1+0xb90] ;  /* 0x000b9000010c7983 */ /* 0x000f220000300800 */
[----:B--2---:R-:W-:-:S03]  /*11a910*/  IADD3 R10, P6, R29, R3, RZ ;  /* 0x000000031d0a7210 */ /* 0x004fc60007fde0ff */
[----:B------:R-:W4:Y:S02]  /*11a920*/  LDL.LU R13, [R1+0xb94] ;  /* 0x000b9400010d7983 */ /* 0x000f240000300800 */
[----:B------:R-:W-:-:S05]  /*11a930*/  IMAD.X R11, R4, 0x1, R2, P6 ;  /* 0x00000001040b7824 */ /* 0x000fca00030e0602 */
[----:B------:R0:W-:Y:S02]  /*11a940*/  STL.64 [R1+0x1158], R10 ;  /* 0x0011580a01007387 */ /* 0x0001e40000100a00 */
[----:B0-----:R-:W-:Y:S02]  /*11a950*/  F2FP.SATFINITE.E4M3.F32.PACK_AB_MERGE_C R10, R16, R18, RZ ;  /* 0x00000012100a723e */ /* 0x001fe400048070ff */
[----:B------:R-:W2:Y:S04]  /*11a960*/  LDL.LU R18, [R1+0xb9c] ;  /* 0x000b9c0001127983 */ /* 0x000ea80000300800 */
[----:B------:R0:W-:Y:S04]  /*11a970*/  STL [R1+0x220], R10 ;  /* 0x0002200a01007387 */ /* 0x0001e80000100800 */
[----:B------:R-:W2:Y:S01]  /*11a980*/  LDL.LU R16, [R1+0xe04] ;  /* 0x000e040001107983 */ /* 0x000ea20000300800 */
[----:B0-----:R-:W-:-:S03]  /*11a990*/  IADD3 R10, P6, R29, R0, RZ ;  /* 0x000000001d0a7210 */ /* 0x001fc60007fde0ff */
[----:B------:R-:W-:Y:S02]  /*11a9a0*/  STL [R1+0x200], R17 ;  /* 0x0002001101007387 */ /* 0x000fe40000100800 */
[----:B------:R-:W-:-:S05]  /*11a9b0*/  IMAD.X R11, R4, 0x1, R21, P6 ;  /* 0x00000001040b7824 */ /* 0x000fca00030e0615 */
[----:B------:R0:W-:Y:S02]  /*11a9c0*/  STL.64 [R1+0x1148], R10 ;  /* 0x0011480a01007387 */ /* 0x0001e40000100a00 */
[----:B0-----:R-:W-:Y:S02]  /*11a9d0*/  F2FP.SATFINITE.E4M3.F32.PACK_AB_MERGE_C R11, R15, R20, RZ ;  /* 0x000000140f0b723e */ /* 0x001fe400048070ff */
[----:B------:R-:W-:-:S03]  /*11a9e0*/  F2FP.SATFINITE.E4M3.F32.PACK_AB_MERGE_C R10, R26, R28, RZ ;  /* 0x0000001c1a0a723e */ /* 0x000fc600048070ff */
[----:B------:R-:W-:Y:S04]  /*11a9f0*/  STL [R1+0x204], R11 ;  /* 0x0002040b01007387 */ /* 0x000fe80000100800 */
[----:B------:R-:W2:Y:S04]  /*11aa00*/  LDL.LU R27, [R1+0xe08] ;  /* 0x000e0800011b7983 */ /* 0x000ea80000300800 */
[----:B------:R0:W-:Y:S04]  /*11aa10*/  STL [R1+0x1e8], R10 ;  /* 0x0001e80a01007387 */ /* 0x0001e80000100800 */
[----:B------:R-:W2:Y:S04]  /*11aa20*/  LDL.LU R23, [R1+0xe0c] ;  /* 0x000e0c0001177983 */ /* 0x000ea80000300800 */
[----:B------:R-:W2:Y:S01]  /*11aa30*/  LDL.LU R17, [R1+0xdf0] ;  /* 0x000df00001117983 */ /* 0x000ea20000300800 */
[----:B0-----:R-:W-:-:S03]  /*11aa40*/  IADD3 R10, P6, R29, R5, RZ ;  /* 0x000000051d0a7210 */ /* 0x001fc60007fde0ff */
[----:B------:R-:W2:Y:S02]  /*11aa50*/  LDL.LU R20, [R1+0xdf4] ;  /* 0x000df40001147983 */ /* 0x000ea40000300800 */
[----:B------:R-:W-:Y:S02]  /*11aa60*/  IMAD.X R11, R4, 0x1, R6, P6 ;  /* 0x00000001040b7824 */ /* 0x000fe400030e0606 */
[----:B------:R-:W2:Y:S04]  /*11aa70*/  LDL.LU R15, [R1+0xdf8] ;  /* 0x000df800010f7983 */ /* 0x000ea80000300800 */
[----:B------:R-:W2:Y:S04]  /*11aa80*/  LDL.LU R28, [R1+0xdfc] ;  /* 0x000dfc00011c7983 */ /* 0x000ea80000300800 */
[----:B------:R-:W2:Y:S04]  /*11aa90*/  LDL R26, [R1+0x58] ;  /* 0x00005800011a7983 */ /* 0x000ea80000100800 */
[----:B------:R0:W-:Y:S04]  /*11aaa0*/  STL.64 [R1+0x1130], R10 ;  /* 0x0011300a01007387 */ /* 0x0001e80000100a00 */
[----:B0-----:R-:W3:Y:S04]  /*11aab0*/  LDL.LU.64 R10, [R1+0x5ef0] ;  /* 0x005ef000010a7983 */ /* 0x001ee80000300a00 */
[----:B------:R-:W4:Y:S04]  /*11aac0*/  LDL.LU R8, [R1+0x5eec] ;  /* 0x005eec0001087983 */ /* 0x000f280000300800 */
[----:B------:R0:W-:Y:S04]  /*11aad0*/  STL [R1+0x1e4], R7 ;  /* 0x0001e40701007387 */ /* 0x0001e80000100800 */
[----:B0-----:R-:W2:Y:S01]  /*11aae0*/  LDL.LU R7, [R1+0x5ee8] ;  /* 0x005ee80001077983 */ /* 0x001ea20000300800 */
[----:B---3--:R-:W-:-:S05]  /*11aaf0*/  F2FP.SATFINITE.E4M3.F32.PACK_AB_MERGE_C R11, R11, R10, RZ ;  /* 0x0000000a0b0b723e */ /* 0x008fca00048070ff */
[----:B------:R4:W-:Y:S01]  /*11ab00*/  STL [R1+0x1c8], R11 ;  /* 0x0001c80b01007387 */ /* 0x0009e20000100800 */
[----:B--2---:R-:W-:-:S03]  /*11ab10*/  IADD3 R10, P6, R29, R7, RZ ;  /* 0x000000071d0a7210 */ /* 0x004fc60007fde0ff */
[----:B------:R0:W-:Y:S02]  /*11ab20*/  STL.64 [R1+0x5ec0], R6 ;  /* 0x005ec00601007387 */ /* 0x0001e40000100a00 */
[----:B----4-:R-:W-:Y:S02]  /*11ab30*/  IMAD.X R11, R4, 0x1, R8, P6 ;  /* 0x00000001040b7824 */ /* 0x010fe400030e0608 */
[----:B0-----:R-:W2:Y:S04]  /*11ab40*/  LDL.LU R6, [R1+0xb98] ;  /* 0x000b980001067983 */ /* 0x001ea80000300800 */
[----:B------:R-:W3:Y:S04]  /*11ab50*/  LDL.LU R7, [R1+0xe00] ;  /* 0x000e000001077983 */ /* 0x000ee80000300800 */
[----:B------:R0:W-:Y:S04]  /*11ab60*/  STL.64 [R1+0x1140], R10 ;  /* 0x0011400a01007387 */ /* 0x0001e80000100a00 */
[----:B0-----:R-:W4:Y:S02]  /*11ab70*/  LDL.LU.64 R10, [R1+0x5ee0] ;  /* 0x005ee000010a7983 */ /* 0x001f240000300a00 */
[----:B----4-:R-:W-:-:S02]  /*11ab80*/  F2FP.SATFINITE.E4M3.F32.PACK_AB_MERGE_C R9, R9, R10, RZ ;  /* 0x0000000a0909723e */ /* 0x010fc400048070ff */
[----:B------:R-:W4:Y:S04]  /*11ab90*/  LDL.LU R10, [R1+0x5edc] ;  /* 0x005edc00010a7983 */ /* 0x000f280000300800 */
[----:B------:R0:W-:Y:S04]  /*11aba0*/  STL [R1+0x1cc], R9 ;  /* 0x0001cc0901007387 */ /* 0x0001e80000100800 */
[----:B0-----:R-:W2:Y:S01]  /*11abb0*/  LDL.LU R9, [R1+0x5ed8] ;  /* 0x005ed80001097983 */ /* 0x001ea20000300800 */
[----:B------:R-:W-:-:S05]  /*11abc0*/  F2FP.SATFINITE.E4M3.F32.PACK_AB_MERGE_C R13, R13, R12, RZ ;  /* 0x0000000c0d0d723e */ /* 0x000fca00048070ff */
[----:B------:R4:W-:Y:S01]  /*11abd0*/  STL [R1+0x148], R13 ;  /* 0x0001480d01007387 */ /* 0x0009e20000100800 */
[----:B--2---:R-:W-:-:S03]  /*11abe0*/  IADD3 R12, P6, R29, R9, RZ ;  /* 0x000000091d0c7210 */ /* 0x004fc60007fde0ff */
[----:B------:R-:W-:Y:S02]  /*11abf0*/  STL.64 [R1+0x5eb8], R8 ;  /* 0x005eb80801007387 */ /* 0x000fe40000100a00 */
[----:B----4-:R-:W-:-:S05]  /*11ac00*/  IMAD.X R13, R4, 0x1, R10, P6 ;  /* 0x00000001040d7824 */ /* 0x010fca00030e060a */
[----:B------:R0:W-:Y:S04]  /*11ac10*/  STL.64 [R1+0x1128], R12 ;  /* 0x0011280c01007387 */ /* 0x0001e80000100a00 */
[----:B0-----:R-:W2:Y:S01]  /*11ac20*/  LDL.LU.64 R12, [R1+0x5ed0] ;  /* 0x005ed000010c7983 */ /* 0x001ea20000300a00 */
[----:B------:R-:W-:-:S05]  /*11ac30*/  F2FP.SATFINITE.E4M3.F32.PACK_AB_MERGE_C R6, R18, R6, RZ ;  /* 0x000000061206723e */ /* 0x000fca00048070ff */
[----:B------:R0:W-:Y:S01]  /*11ac40*/  STL [R1+0x144], R6 ;  /* 0x0001440601007387 */ /* 0x0001e20000100800 */
[----:B---3--:R-:W-:-:S03]  /*11ac50*/  F2FP.SATFINITE.E4M3.F32.PACK_AB_MERGE_C R16, R16, R7, RZ ;  /* 0x000000071010723e */ /* 0x008fc600048070ff */
[----:B------:R-:W3:Y:S01]  /*11ac60*/  LDL.LU R18, [R1+0xdec] ;  /* 0x000dec0001127983 */ /* 0x000ee20000300800 */
[----:B0-----:R-:W-:-:S03]  /*11ac70*/  IADD3 R6, P6, R29, R11, RZ ;  /* 0x0000000b1d067210 */ /* 0x001fc60007fde0ff */
[----:B------:R0:W-:Y:S04]  /*11ac80*/  STL [R1+0x5c00], R16 ;  /* 0x005c001001007387 */ /* 0x0001e80000100800 */
[----:B0-----:R-:W3:Y:S01]  /*11ac90*/  LDL.LU R16, [R1+0xde8] ;  /* 0x000de80001107983 */ /* 0x001ee20000300800 */
[----:B--2---:R-:W-:-:S05]  /*11aca0*/  IMAD.X R7, R4, 0x1, R13, P6 ;  /* 0x0000000104077824 */ /* 0x004fca00030e060d */
[----:B------:R0:W-:Y:S02]  /*11acb0*/  STL.64 [R1+0x1120], R6 ;  /* 0x0011200601007387 */ /* 0x0001e40000100a00 */
[----:B0-----:R-:W-:Y:S02]  /*11acc0*/  IADD3 R6, P6, R29, R12, RZ ;  /* 0x0000000c1d067210 */ /* 0x001fe40007fde0ff */
[----:B------:R-:W2:Y:S04]  /*11acd0*/  LDL.LU R29, [R1+0x5ecc] ;  /* 0x005ecc00011d7983 */ /* 0x000ea80000300800 */
[----:B------:R0:W-:Y:S01]  /*11ace0*/  STL.64 [R1+0x5eb0], R12 ;  /* 0x005eb00c01007387 */ /* 0x0001e20000100a00 */
[----:B------:R-:W-:-:S03]  /*11acf0*/  IMAD.X R7, R4, 0x1, R14, P6 ;  /* 0x0000000104077824 */ /* 0x000fc600030e060e */
[----:B0-----:R-:W4:Y:S04]  /*11ad00*/  LDL.LU R12, [R1+0xde0] ;  /* 0x000de000010c7983 */ /* 0x001f280000300800 */
[----:B------:R-:W4:Y:S04]  /*11ad10*/  LDL.LU R13, [R1+0xde4] ;  /* 0x000de400010d7983 */ /* 0x000f280000300800 */
[----:B------:R-:W3:Y:S01]  /*11ad20*/  LDL.LU R4, [R1+0x5ec8] ;  /* 0x005ec80001047983 */ /* 0x000ee20000300800 */
[----:B------:R-:W-:-:S03]  /*11ad30*/  F2FP.SATFINITE.E4M3.F32.PACK_AB_MERGE_C R8, R20, R17, RZ ;  /* 0x000000111408723e */ /* 0x000fc600048070ff */
[----:B------:R0:W-:Y:S02]  /*11ad40*/  STL.64 [R1+0x1138], R6 ;  /* 0x0011380601007387 */ /* 0x0001e40000100a00 */
[----:B0-----:R-:W-:Y:S02]  /*11ad50*/  F2FP.SATFINITE.E4M3.F32.PACK_AB_MERGE_C R7, R23, R27, RZ ;  /* 0x0000001b1707723e */ /* 0x001fe400048070ff */
[----:B------:R-:W-:-:S03]  /*11ad60*/  F2FP.SATFINITE.E4M3.F32.PACK_AB_MERGE_C R6, R28, R15, RZ ;  /* 0x0000000f1c06723e */ /* 0x000fc600048070ff */
[----:B------:R0:W-:Y:S04]  /*11ad70*/  STL [R1+0x124], R7 ;  /* 0x0001240701007387 */ /* 0x0001e80000100800 */
[----:B------:R-:W-:Y:S04]  /*11ad80*/  STL [R1+0x120], R8 ;  /* 0x0001200801007387 */ /* 0x000fe80000100800 */
[----:B------:R-:W4:Y:S01]  /*11ad90*/  LDL.LU R28, [R1+0xdd4] ;  /* 0x000dd400011c7983 */ /* 0x000f220000300800 */
[----:B0-----:R-:W-:-:S03]  /*11ada0*/  SHF.R.S32.HI R7, RZ, 0x1f, R26 ;  /* 0x0000001fff077819 */ /* 0x001fc6000001141a */
[----:B------:R0:W-:Y:S04]  /*11adb0*/  STL [R1+0x11c], R6 ;  /* 0x00011c0601007387 */ /* 0x0001e80000100800 */
[----:B0-----:R-:W4:Y:S04]  /*11adc0*/  LDL.LU R6, [R1+0xdd8] ;  /* 0x000dd80001067983 */ /* 0x001f280000300800 */
[----:B------:R0:W-:Y:S04]  /*11add0*/  STL [R1+0xc], R7 ;  /* 0x00000c0701007387 */ /* 0x0001e80000100800 */
[----:B0-----:R-:W4:Y:S04]  /*11ade0*/  LDL.LU R7, [R1+0xddc] ;  /* 0x000ddc0001077983 */ /* 0x001f280000300800 */
[----:B------:R-:W4:Y:S04]  /*11adf0*/  LDL.LU R17, [R1+0xdc0] ;  /* 0x000dc00001117983 */ /* 0x000f280000300800 */
[----:B------:R-:W4:Y:S04]  /*11ae00*/  LDL.LU R20, [R1+0xdc4] ;  /* 0x000dc40001147983 */ /* 0x000f280000300800 */
[----:B------:R-:W4:Y:S04]  /*11ae10*/  LDL.LU R8, [R1+0xdc8] ;  /* 0x000dc80001087983 */ /* 0x000f280000300800 */
[----:B------:R-:W4:Y:S01]  /*11ae20*/  LDL.LU R9, [R1+0xdcc] ;  /* 0x000dcc0001097983 */ /* 0x000f220000300800 */
[----:B---3--:R-:W-:-:S03]  /*11ae30*/  IADD3 R26, P6, R26, R4, RZ ;  /* 0x000000041a1a7210 */ /* 0x008fc60007fde0ff */
[----:B------:R0:W-:Y:S04]  /*11ae40*/  STL [R1+0x5ea8], R4 ;  /* 0x005ea80401007387 */ /* 0x0001e80000100800 */
[----:B0-----:R-:W2:Y:S02]  /*11ae50*/  LDL.LU R4, [R1+0xc] ;  /* 0x00000c0001047983 */ /* 0x001ea40000300800 */
[----:B--2---:R-:W-:-:S05]  /*11ae60*/  IMAD.X R27, R4, 0x1, R29, P6 ;  /* 0x00000001041b7824 */ /* 0x004fca00030e061d */
[----:B------:R0:W-:Y:S04]  /*11ae70*/  STL.64 [R1+0x1118], R26 ;  /* 0x0011181a01007387 */ /* 0x0001e80000100a00 */
[----:B0-----:R-:W2:Y:S04]  /*11ae80*/  LDL.LU R27, [R1+0xd84] ;  /* 0x000d8400011b7983 */ /* 0x001ea80000300800 */
[----:B------:R-:W3:Y:S04]  /*11ae90*/  LDL.LU R23, [R1+0xd88] ;  /* 0x000d880001177983 */ /* 0x000ee80000300800 */
[----:B------:R-:W3:Y:S04]  /*11aea0*/  LDL.LU R15, [R1+0xd8c] ;  /* 0x000d8c00010f7983 */ /* 0x000ee80000300800 */
[----:B------:R0:W-:Y:S04]  /*11aeb0*/  STL [R1+0x5eac], R29 ;  /* 0x005eac1d01007387 */ /* 0x0001e80000100800 */
[----:B0-----:R-:W2:Y:S01]  /*11aec0*/  LDL.LU R29, [R1+0x58] ;  /* 0x00005800011d7983 */ /* 0x001ea20000300800 */
[----:B----4-:R-:W-:-:S03]  /*11aed0*/  F2FP.SATFINITE.E4M3.F32.PACK_AB_MERGE_C R12, R13, R12, RZ ;  /* 0x0000000c0d0c723e */ /* 0x010fc600048070ff */
[----:B------:R-:W4:Y:S04]  /*11aee0*/  LDL.LU R26, [R1+0x5c] ;  /* 0x00005c00011a7983 */ /* 0x000f280000300800 */
[----:B------:R2:W-:Y:S01]  /*11aef0*/  STL [R1+0xfc], R12 ;  /* 0x0000fc0c01007387 */ /* 0x0005e20000100800 */
[----:B------:R-:W-:-:S05]  /*11af00*/  F2FP.SATFINITE.E4M3.F32.PACK_AB_MERGE_C R16, R18, R16, RZ ;  /* 0x000000101210723e */ /* 0x000fca00048070ff */
[----:B------:R-:W-:Y:S01]  /*11af10*/  STL [R1+0x108], R16 ;  /* 0x0001081001007387 */ /* 0x000fe20000100800 */
[----:B--2---:R-:W-:-:S05]  /*11af20*/  IADD3 R12, P6, R29, R3, RZ ;  /* 0x000000031d0c7210 */ /* 0x004fca0007fde0ff */
[----:B------:R-:W-:-:S05]  /*11af30*/  IMAD.X R13, R4, 0x1, R2, P6 ;  /* 0x00000001040d7824 */ /* 0x000fca00030e0602 */
[----:B------:R0:W-:Y:S04]  /*11af40*/  STL.64 [R1+0x1110], R12 ;  /* 0x0011100c01007387 */ /* 0x0001e80000100a00 */
[----:B0-----:R-:W2:Y:S04]  /*11af50*/  LDL.LU R12, [R1+0xc80] ;  /* 0x000c8000010c7983 */ /* 0x001ea80000300800 */
[----:B------:R-:W2:Y:S04]  /*11af60*/  LDL.LU R13, [R1+0xc84] ;  /* 0x000c8400010d7983 */ /* 0x000ea80000300800 */
[----:B------:R-:W4:Y:S04]  /*11af70*/  LDL.LU R16, [R1+0xc88] ;  /* 0x000c880001107983 */ /* 0x000f280000300800 */
[----:B------:R-:W4:Y:S04]  /*11af80*/  LDL.LU R18, [R1+0xc8c] ;  /* 0x000c8c0001127983 */ /* 0x000f280000300800 */
[----:B------:R0:W-:Y:S04]  /*11af90*/  STL.64 [R1+0x5ea0], R2 ;  /* 0x005ea00201007387 */ /* 0x0001e80000100a00 */
[----:B0-----:R-:W3:Y:S04]  /*11afa0*/  LDL.LU R2, [R1+0xdd0] ;  /* 0x000dd00001027983 */ /* 0x001ee80000300800 */
[----:B------:R-:W2:Y:S01]  /*11afb0*/  LDL.LU R3, [R1+0xd80] ;  /* 0x000d800001037983 */ /* 0x000ea20000300800 */
[----:B---3--:R-:W-:-:S02]  /*11afc0*/  F2FP.SATFINITE.E4M3.F32.PACK_AB_MERGE_C R28, R28, R2, RZ ;  /* 0x000000021c1c723e */ /* 0x008fc400048070ff */
[----:B------:R-:W-:Y:S02]  /*11afd0*/  F2FP.SATFINITE.E4M3.F32.PACK_AB_MERGE_C R2, R7, R6, RZ ;  /* 0x000000060702723e */ /* 0x000fe400048070ff */
[----:B------:R-:W-:Y:S01]  /*11afe0*/  IADD3 R6, P6, R29, R0, RZ ;  /* 0x000000001d067210 */ /* 0x000fe20007fde0ff */
[----:B------:R-:W-:Y:S04]  /*11aff0*/  STL [R1+0x5840], R28 ;  /* 0x0058401c01007387 */ /* 0x000fe80000100800 */
[----:B------:R-:W-:Y:S01]  /*11b000*/  IMAD.X R7, R4, 0x1, R21, P6 ;  /* 0x0000000104077824 */ /* 0x000fe200030e0615 */
[----:B------:R-:W-:Y:S04]  /*11b010*/  STL [R1+0x2724], R2 ;  /* 0x0027240201007387 */ /* 0x000fe80000100800 */
[----:B------:R0:W-:Y:S04]  /*11b020*/  STL.64 [R1+0x1100], R6 ;  /* 0x0011000601007387 */ /* 0x0001e80000100a00 */
[----:B0-----:R-:W3:Y:S01]  /*11b030*/  LDL.LU.64 R6, [R1+0x5ec0] ;  /* 0x005ec00001067983 */ /* 0x001ee20000300a00 */
[----:B------:R-:W-:-:S03]  /*11b040*/  F2FP.SATFINITE.E4M3.F32.PACK_AB_MERGE_C R2, R20, R17, RZ ;  /* 0x000000111402723e */ /* 0x000fc600048070ff */
[----:B------:R-:W4:Y:S04]  /*11b050*/  LDL.LU R17, [R1+0xc68] ;  /* 0x000c680001117983 */ /* 0x000f280000300800 */
[----:B------:R-:W4:Y:S04]  /*11b060*/  LDL.LU R20, [R1+0xc6c] ;  /* 0x000c6c0001147983 */ /* 0x000f280000300800 */
[----:B------:R0:W-:Y:S02]  /*11b070*/  STL [R1+0x286c], R2 ;  /* 0x00286c0201007387 */ /* 0x0001e40000100800 */
[----:B0-----:R-:W-:-:S02]  /*11b080*/  F2FP.SATFINITE.E4M3.F32.PACK_AB_MERGE_C R2, R9, R8, RZ ;  /* 0x000000080902723e */ /* 0x001fc400048070ff */
[----:B------:R-:W-:Y:S01]  /*11b090*/  IADD3 R8, P6, R29, R5, RZ ;  /* 0x000000051d087210 */ /* 0x000fe20007fde0ff */
[----:B------:R0:W-:Y:S04]  /*11b0a0*/  STL [R1+0x5e88], R5 ;  /* 0x005e880501007387 */ /* 0x0001e80000100800 */
[----:B------:R-:W-:Y:S04]  /*11b0b0*/  STL [R1+0x2870], R2 ;  /* 0x0028700201007387 */ /* 0x000fe80000100800 */
[----:B0-----:R-:W4:Y:S01]  /*11b0c0*/  LDL.LU R5, [R1+0xc64] ;  /* 0x000c640001057983 */ /* 0x001f220000300800 */
[----:B---3--:R-:W-:-:S05]  /*11b0d0*/  IMAD.X R9, R4, 0x1, R6, P6 ;  /* 0x0000000104097824 */ /* 0x008fca00030e0606 */
[----:B------:R0:W-:Y:S04]  /*11b0e0*/  STL.64 [R1+0x1108], R8 ;  /* 0x0011080801007387 */ /* 0x0001e80000100a00 */
[----:B0-----:R-:W3:Y:S01]  /*11b0f0*/  LDL.LU.64 R8, [R1+0x5eb8] ;  /* 0x005eb80001087983 */ /* 0x001ee20000300a00 */
[----:B------:R-:W-:Y:S02]  /*11b100*/  IADD3 R2, P6, R29, R7, RZ ;  /* 0x000000071d027210 */ /* 0x000fe40007fde0ff */
[----:B--2---:R-:W-:Y:S02]  /*11b110*/  F2FP.SATFINITE.E4M3.F32.PACK_AB_MERGE_C R27, R27, R3, RZ ;  /* 0x000000031b1b723e */ /* 0x004fe400048070ff */
[----:B------:R-:W-:-:S03]  /*11b120*/  F2FP.SATFINITE.E4M3.F32.PACK_AB_MERGE_C R15, R15, R23, RZ ;  /* 0x000000170f0f723e */ /* 0x000fc600048070ff */
[----:B------:R-:W-:Y:S04]  /*11b130*/  STL [R1+0x2834], R27 ;  /* 0x0028341b01007387 */ /* 0x000fe80000100800 */
[----:B------:R0:W-:Y:S04]  /*11b140*/  STL.64 [R1+0x5e90], R6 ;  /* 0x005e900601007387 */ /* 0x0001e80000100a00 */
[----:B------:R-:W-:Y:S01]  /*11b150*/  STL [R1+0x283c], R15 ;  /* 0x00283c0f01007387 */ /* 0x000fe20000100800 */
[----:B------:R-:W-:-:S03]  /*11b160*/  F2FP.SATFINITE.E4M3.F32.PACK_AB_MERGE_C R12, R13, R12, RZ ;  /* 0x0000000c0d0c723e */ /* 0x000fc600048070ff */
[----:B0-----:R-:W2:Y:S01]  /*11b170*/  LDL.LU R7, [R1+0xc60] ;  /* 0x000c600001077983 */ /* 0x001ea20000300800 */
[----:B----4-:R-:W-:Y:S01]  /*11b180*/  F2FP.SATFINITE.E4M3.F32.PACK_AB_MERGE_C R6, R18, R16, RZ ;  /* 0x000000101206723e */ /* 0x010fe200048070ff */
[----:B---3--:R-:W-:-:S05]  /*11b190*/  IMAD.X R3, R4, 0x1, R8, P6 ;  /* 0x0000000104037824 */ /* 0x008fca00030e0608 */
[----:B------:R0:W-:Y:S04]  /*11b1a0*/  STL.64 [R1+0x10f8], R2 ;  /* 0x0010f80201007387 */ /* 0x0001e80000100a00 */
[----:B0-----:R-:W3:Y:S04]  /*11b1b0*/  LDL.LU R2, [R1+0xc74] ;  /* 0x000c740001027983 */ /* 0x001ee80000300800 */
[----:B------:R-:W4:Y:S04]  /*11b1c0*/  LDL.LU R3, [R1+0xc78] ;  /* 0x000c780001037983 */ /* 0x000f280000300800 */
[----:B------:R-:W4:Y:S04]  /*11b1d0*/  LDL.LU R27, [R1+0xc7c] ;  /* 0x000c7c00011b7983 */ /* 0x000f280000300800 */
[----:B------:R-:W4:Y:S04]  /*11b1e0*/  LDL.LU R23, [R1+0x6e0] ;  /* 0x0006e00001177983 */ /* 0x000f280000300800 */
[----:B------:R-:W4:Y:S04]  /*11b1f0*/  LDL.LU R15, [R1+0x6e4] ;  /* 0x0006e400010f7983 */ /* 0x000f280000300800 */
[----:B------:R-:W4:Y:S04]  /*11b200*/  LDL.LU R28, [R1+0x6ec] ;  /* 0x0006ec00011c7983 */ /* 0x000f280000300800 */
[----:B------:R0:W-:Y:S04]  /*11b210*/  STL [R1+0x27fc], R12 ;  /* 0x0027fc0c01007387 */ /* 0x0001e80000100800 */
[----:B------:R-:W4:Y:S01]  /*11b220*/  LDL.LU R16, [R1+0xc90] ;  /* 0x000c900001107983 */ /* 0x000f220000300800 */
[----:B0-----:R-:W-:-:S03]  /*11b230*/  IADD3 R12, P6, R29, R9, RZ ;  /* 0x000000091d0c7210 */ /* 0x001fc60007fde0ff */
[----:B------:R-:W-:Y:S04]  /*11b240*/  STL [R1+0x27f8], R6 ;  /* 0x0027f80601007387 */ /* 0x000fe80000100800 */
[----:B------:R-:W4:Y:S01]  /*11b250*/  LDL.LU R18, [R1+0xc94] ;  /* 0x000c940001127983 */ /* 0x000f220000300800 */
[----:B------:R-:W-:-:S03]  /*11b260*/  IMAD.X R13, R4, 0x1, R10, P6 ;  /* 0x00000001040d7824 */ /* 0x000fc600030e060a */
[----:B------:R0:W-:Y:S04]  /*11b270*/  STL [R1+0x5e78], R9 ;  /* 0x005e780901007387 */ /* 0x0001e80000100800 */
[----:B0-----:R-:W4:Y:S04]  /*11b280*/  LDL.LU R9, [R1+0x6e8] ;  /* 0x0006e80001097983 */ /* 0x001f280000300800 */
[----:B------:R0:W-:Y:S04]  /*11b290*/  STL [R1+0x5e98], R8 ;  /* 0x005e980801007387 */ /* 0x0001e80000100800 */
[----:B0-----:R-:W3:Y:S04]  /*11b2a0*/  LDL.LU R8, [R1+0xc70] ;  /* 0x000c700001087983 */ /* 0x001ee80000300800 */
[----:B------:R0:W-:Y:S04]  /*11b2b0*/  STL.64 [R1+0x10f0], R12 ;  /* 0x0010f00c01007387 */ /* 0x0001e80000100a00 */
[----:B0-----:R-:W4:Y:S01]  /*11b2c0*/  LDL.LU.64 R12, [R1+0x5eb0] ;  /* 0x005eb000010c7983 */ /* 0x001f220000300a00 */
[----:B--2---:R-:W-:-:S02]  /*11b2d0*/  F2FP.SATFINITE.E4M3.F32.PACK_AB_MERGE_C R6, R5, R7, RZ ;  /* 0x000000070506723e */ /* 0x004fc400048070ff */
[----:B------:R-:W-:Y:S02]  /*11b2e0*/  F2FP.SATFINITE.E4M3.F32.PACK_AB_MERGE_C R5, R20, R17, RZ ;  /* 0x000000111405723e */ /* 0x000fe400048070ff */
[----:B------:R-:W2:Y:S04]  /*11b2f0*/  LDL.LU R17, [R1+0xc98] ;  /* 0x000c980001117983 */ /* 0x000ea80000300800 */
[----:B------:R0:W-:Y:S04]  /*11b300*/  STL [R1+0x27cc], R6 ;  /* 0x0027cc0601007387 */ /* 0x0001e80000100800 */
[----:B------:R-:W2:Y:S01]  /*11b310*/  LDL.LU R20, [R1+0xc9c] ;  /* 0x000c9c0001147983 */ /* 0x000ea20000300800 */
[----:B0-----:R-:W-:-:S03]  /*11b320*/  IADD3 R6, P6, R29, R11, RZ ;  /* 0x0000000b1d067210 */ /* 0x001fc60007fde0ff */
[----:B------:R-:W-:Y:S04]  /*11b330*/  STL [R1+0x27d4], R5 ;  /* 0x0027d40501007387 */ /* 0x000fe80000100800 */
[----:B------:R-:W-:Y:S01]  /*11b340*/  STL.64 [R1+0x5e80], R10 ;  /* 0x005e800a01007387 */ /* 0x000fe20000100a00 */
[----:B----4-:R-:W-:-:S05]  /*11b350*/  IMAD.X R7, R4, 0x1, R13, P6 ;  /* 0x0000000104077824 */ /* 0x010fca00030e060d */
[----:B------:R0:W-:Y:S02]  /*11b360*/  STL.64 [R1+0x10e8], R6 ;  /* 0x0010e80601007387 */ /* 0x0001e40000100a00 */
[----:B0-----:R-:W-:Y:S02]  /*11b370*/  IADD3 R6, P6, R29, R12, RZ ;  /* 0x0000000c1d067210 */ /* 0x001fe40007fde0ff */
[----:B------:R-:W4:Y:S03]  /*11b380*/  LDL.LU R29, [R1+0x5eac] ;  /* 0x005eac00011d7983 */ /* 0x000f260000300800 */
[----:B------:R-:W-:Y:S02]  /*11b390*/  IMAD.X R7, R4, 0x1, R14, P6 ;  /* 0x0000000104077824 */ /* 0x000fe400030e060e */
[----:B------:R-:W2:Y:S01]  /*11b3a0*/  LDL.LU R4, [R1+0x5ea8] ;  /* 0x005ea80001047983 */ /* 0x000ea20000300800 */
[----:B---3--:R-:W-:-:S03]  /*11b3b0*/  F2FP.SATFINITE.E4M3.F32.PACK_AB_MERGE_C R8, R2, R8, RZ ;  /* 0x000000080208723e */ /* 0x008fc600048070ff */
[----:B------:R0:W-:Y:S01]  /*11b3c0*/  STL.64 [R1+0x10e0], R6 ;  /* 0x0010e00601007387 */ /* 0x0001e20000100a00 */
[----:B------:R-:W-:Y:S02]  /*11b3d0*/  F2FP.SATFINITE.E4M3.F32.PACK_AB_MERGE_C R3, R27, R3, RZ ;  /* 0x000000031b03723e */ /* 0x000fe400048070ff */
[----:B------:R-:W-:Y:S01]  /*11b3e0*/  F2FP.SATFINITE.E4M3.F32.PACK_AB_MERGE_C R2, R15, R23, RZ ;  /* 0x000000170f02723e */ /* 0x000fe200048070ff */
[----:B0-----:R-:W3:Y:S04]  /*11b3f0*/  LDL.LU R6, [R1+0xca0] ;  /* 0x000ca00001067983 */ /* 0x001ee80000300800 */
[----:B------:R-:W3:Y:S04]  /*11b400*/  LDL.LU R7, [R1+0xca4] ;  /* 0x000ca40001077983 */ /* 0x000ee80000300800 */
[----:B------:R-:W3:Y:S04]  /*11b410*/  LDL.LU R5, [R1+0xca8] ;  /* 0x000ca80001057983 */ /* 0x000ee80000300800 */
[----:B------:R-:W3:Y:S04]  /*11b420*/  LDL.LU R10, [R1+0xcb0] ;  /* 0x000cb000010a7983 */ /* 0x000ee80000300800 */
[----:B------:R-:W3:Y:S01]  /*11b430*/  LDL.LU R11, [R1+0xcb4] ;  /* 0x000cb400010b7983 */ /* 0x000ee20000300800 */
[----:B------:R-:W-:-:S03]  /*11b440*/  SHF.R.S32.HI R27, RZ, 0x1f, R26 ;  /* 0x0000001fff1b7819 */ /* 0x000fc6000001141a */
[----:B------:R-:W-:Y:S04]  /*11b450*/  STL [R1+0xec], R8 ;  /* 0x0000ec0801007387 */ /* 0x000fe80000100800 */
[----:B------:R-:W-:Y:S04]  /*11b460*/  STL [R1+0x2708], R3 ;  /* 0x0027080301007387 */ /* 0x000fe80000100800 */
[----:B------:R2:W-:Y:S02]  /*11b470*/  STL [R1+0xd8], R2 ;  /* 0x0000d80201007387 */ /* 0x0005e40000100800 */
[----:B--2---:R-:W-:-:S05]  /*11b480*/  IADD3 R2, P6, R26, R4, RZ ;  /* 0x000000041a027210 */ /* 0x004fca0007fde0ff */
[----:B----4-:R-:W-:-:S05]  /*11b490*/  IMAD.X R3, R27, 0x1, R29, P6 ;  /* 0x000000011b037824 */ /* 0x010fca00030e061d */
[----:B------:R0:W-:Y:S04]  /*11b4a0*/  STL.64 [R1+0x10d8], R2 ;  /* 0x0010d80201007387 */ /* 0x0001e80000100a00 */
[----:B0-----:R-:W2:Y:S01]  /*11b4b0*/  LDL.LU.64 R2, [R1+0x5ea0] ;  /* 0x005ea00001027983 */ /* 0x001ea20000300a00 */
[----:B------:R-:W-:-:S03]  /*11b4c0*/  F2FP.SATFINITE.E4M3.F32.PACK_AB_MERGE_C R8, R28, R9, RZ ;  /* 0x000000091c08723e */ /* 0x000fc600048070ff */
[----:B------:R-:W4:Y:S01]  /*11b4d0*/  LDL.LU R23, [R1+0xcbc] ;  /* 0x000cbc0001177983 */ /* 0x000f220000300800 */
[----:B------:R-:W-:-:S03]  /*11b4e0*/  F2FP.SATFINITE.E4M3.F32.PACK_AB_MERGE_C R16, R18, R16, RZ ;  /* 0x000000101210723e */ /* 0x000fc600048070ff */
[----:B------:R-:W4:Y:S04]  /*11b4f0*/  LDL.LU R15, [R1+0xcc0] ;  /* 0x000cc000010f7983 */ /* 0x000f280000300800 */
[----:B------:R-:W4:Y:S04]  /*11b500*/  LDL.LU R29, [R1+0xcc4] ;  /* 0x000cc400011d7983 */ /* 0x000f280000300800 */
[----:B------:R-:W4:Y:S04]  /*11b510*/  LDL.LU R18, [R1+0x60] ;  /* 0x0000600001127983 */ /* 0x000f280000300800 */
[----:B------:R2:W-:Y:S04]  /*11b520*/  STL [R1+0xe0], R8 ;  /* 0x0000e00801007387 */ /* 0x0005e80000100800 */
[----:B------:R-:W-:Y:S01]  /*11b530*/  STL [R1+0x214], R16 ;  /* 0x0002141001007387 */ /* 0x000fe20000100800 */
[----:B--2---:R-:W-:-:S05]  /*11b540*/  IADD3 R8, P6, R26, R3, RZ ;  /* 0x000000031a087210 */ /* 0x004fca0007fde0ff */
[----:B------:R-:W-:-:S05]  /*11b550*/  IMAD.X R9, R27, 0x1, R2, P6 ;  /* 0x000000011b097824 */ /* 0x000fca00030e0602 */
[----:B------:R0:W-:Y:S04]  /*11b560*/  STL.64 [R1+0x10d0], R8 ;  /* 0x0010d00801007387 */ /* 0x0001e80000100a00 */
[----:B0-----:R-:W2:Y:S04]  /*11b570*/  LDL.LU R8, [R1+0x5e98] ;  /* 0x005e980001087983 */ /* 0x001ea80000300800 */
[----:B------:R0:W-:Y:S04]  /*11b580*/  STL.64 [R1+0x5e60], R2 ;  /* 0x005e600201007387 */ /* 0x0001e80000100a00 */
[----:B0-----:R-:W4:Y:S01]  /*11b590*/  LDL.LU R2, [R1+0xcac] ;  /* 0x000cac0001027983 */ /* 0x001f220000300800 */
[----:B------:R-:W-:-:S03]  /*11b5a0*/  F2FP.SATFINITE.E4M3.F32.PACK_AB_MERGE_C R16, R20, R17, RZ ;  /* 0x000000111410723e */ /* 0x000fc600048070ff */
[----:B------:R-:W2:Y:S01]  /*11b5b0*/  LDL.LU R3, [R1+0xcb8] ;  /* 0x000cb80001037983 */ /* 0x000ea20000300800 */
[----:B---3--:R-:W-:-:S03]  /*11b5c0*/  F2FP.SATFINITE.E4M3.F32.PACK_AB_MERGE_C R7, R7, R6, RZ ;  /* 0x000000060707723e */ /* 0x008fc600048070ff */
[----:B------:R-:W3:Y:S01]  /*11b5d0*/  LDL.LU R9, [R1+0xcc8] ;  /* 0x000cc80001097983 */ /* 0x000ee20000300800 */
[----:B------:R-:W-:-:S03]  /*11b5e0*/  IADD3 R6, P6, R26, R0, RZ ;  /* 0x000000001a067210 */ /* 0x000fc60007fde0ff */
[----:B------:R-:W3:Y:S04]  /*11b5f0*/  LDL.LU R17, [R1+0xccc] ;  /* 0x000ccc0001117983 */ /* 0x000ee80000300800 */
[----:B------:R0:W-:Y:S04]  /*11b600*/  STL [R1+0x308], R16 ;  /* 0x0003081001007387 */ /* 0x0001e80000100800 */
[----:B------:R-:W3:Y:S04]  /*11b610*/  LDL.LU R28, [R1+0xcdc] ;  /* 0x000cdc00011c7983 */ /* 0x000ee80000300800 */
[----:B0-----:R-:W3:Y:S04]  /*11b620*/  LDL.LU R16, [R1+0xce0] ;  /* 0x000ce00001107983 */ /* 0x001ee80000300800 */
[----:B------:R-:W3:Y:S04]  /*11b630*/  LDL.LU R20, [R1+0xce4] ;  /* 0x000ce40001147983 */ /* 0x000ee80000300800 */
[----:B------:R0:W-:Y:S02]  /*11b640*/  STL [R1+0x1f0], R7 ;  /* 0x0001f00701007387 */ /* 0x0001e40000100800 */
[----:B0-----:R-:W-:-:S05]  /*11b650*/  IMAD.X R7, R27, 0x1, R21, P6 ;  /* 0x000000011b077824 */ /* 0x001fca00030e0615 */
[----:B------:R0:W-:Y:S04]  /*11b660*/  STL.64 [R1+0x10c8], R6 ;  /* 0x0010c80601007387 */ /* 0x0001e80000100a00 */
[----:B0-----:R-:W3:Y:S01]  /*11b670*/  LDL.LU.64 R6, [R1+0x5e90] ;  /* 0x005e900001067983 */ /* 0x001ee20000300a00 */
[----:B----4-:R-:W-:-:S03]  /*11b680*/  F2FP.SATFINITE.E4M3.F32.PACK_AB_MERGE_C R2, R2, R5, RZ ;  /* 0x000000050202723e */ /* 0x010fc600048070ff */
[----:B------:R-:W4:Y:S04]  /*11b690*/  LDL.LU R5, [R1+0x5e88] ;  /* 0x005e880001057983 */ /* 0x000f280000300800 */
[----:B------:R0:W-:Y:S02]  /*11b6a0*/  STL [R1+0x1f8], R2 ;  /* 0x0001f80201007387 */ /* 0x0001e40000100800 */
[----:B0-----:R-:W-:-:S05]  /*11b6b0*/  F2FP.SATFINITE.E4M3.F32.PACK_AB_MERGE_C R2, R11, R10, RZ ;  /* 0x0000000a0b02723e */ /* 0x001fca00048070ff */
[----:B------:R0:W-:Y:S01]  /*11b6c0*/  STL [R1+0x1d0], R2 ;  /* 0x0001d00201007387 */ /* 0x0001e20000100800 */
[----:B--2---:R-:W-:Y:S02]  /*11b6d0*/  F2FP.SATFINITE.E4M3.F32.PACK_AB_MERGE_C R23, R23, R3, RZ ;  /* 0x000000031717723e */ /* 0x004fe400048070ff */
[----:B---3--:R-:W-:Y:S02]  /*11b6e0*/  F2FP.SATFINITE.E4M3.F32.PACK_AB_MERGE_C R17, R17, R9, RZ ;  /* 0x000000091111723e */ /* 0x008fe400048070ff */
[C---:B----4-:R-:W-:Y:S01]  /*11b6f0*/  IADD3 R10, P6, R26.reuse, R5, RZ ;  /* 0x000000051a0a7210 */ /* 0x050fe20007fde0ff */
[----:B------:R1:W-:Y:S04]  /*11b700*/  STL [R1+0x5e50], R5 ;  /* 0x005e500501007387 */ /* 0x0003e80000100800 */
[----:B------:R-:W-:Y:S01]  /*11b710*/  IMAD.X R11, R27, 0x1, R6, P6 ;  /* 0x000000011b0b7824 */ /* 0x000fe200030e0606 */
[----:B0-----:R-:W-:-:S04]  /*11b720*/  IADD3 R2, P6, R26, R7, RZ ;  /* 0x000000071a027210 */ /* 0x001fc80007fde0ff */
[----:B------:R0:W-:Y:S01]  /*11b730*/  STL.64 [R1+0x10c0], R10 ;  /* 0x0010c00a01007387 */ /* 0x0001e20000100a00 */
[----:B-1----:R-:W-:Y:S01]  /*11b740*/  F2FP.SATFINITE.E4M3.F32.PACK_AB_MERGE_C R5, R29, R15, RZ ;  /* 0x0000000f1d05723e */ /* 0x002fe200048070ff */
[----:B------:R-:W-:Y:S02]  /*11b750*/  IMAD.X R3, R27, 0x1, R8, P6 ;  /* 0x000000011b037824 */ /* 0x000fe400030e0608 */
[----:B0-----:R-:W2:Y:S04]  /*11b760*/  LDL.LU.64 R10, [R1+0x5e80] ;  /* 0x005e8000010a7983 */ /* 0x001ea80000300a00 */
[----:B------:R0:W-:Y:S04]  /*11b770*/  STL.64 [R1+0x5e70], R24 ;  /* 0x005e701801007387 */ /* 0x0001e80000100a00 */
[----:B0-----:R-:W3:Y:S04]  /*11b780*/  LDL.LU R24, [R1+0xcd0] ;  /* 0x000cd00001187983 */ /* 0x001ee80000300800 */
[----:B------:R-:W3:Y:S04]  /*11b790*/  LDL.LU R25, [R1+0xcd4] ;  /* 0x000cd40001197983 */ /* 0x000ee80000300800 */
[----:B------:R0:W-:Y:S04]  /*11b7a0*/  STL [R1+0x5e54], R6 ;  /* 0x005e540601007387 */ /* 0x0001e80000100800 */
[----:B0-----:R-:W4:Y:S04]  /*11b7b0*/  LDL.LU R6, [R1+0xcd8] ;  /* 0x000cd80001067983 */ /* 0x001f280000300800 */
[----:B------:R-:W-:Y:S04]  /*11b7c0*/  STL [R1+0x1d8], R23 ;  /* 0x0001d81701007387 */ /* 0x000fe80000100800 */
[----:B------:R0:W-:Y:S04]  /*11b7d0*/  STL [R1+0x1ac], R5 ;  /* 0x0001ac0501007387 */ /* 0x0001e80000100800 */
[----:B0-----:R-:W2:Y:S04]  /*11b7e0*/  LDL.LU R5, [R1+0xce8] ;  /* 0x000ce80001057983 */ /* 0x001ea80000300800 */
[----:B------:R0:W-:Y:S04]  /*11b7f0*/  STL.64 [R1+0x10b8], R2 ;  /* 0x0010b80201007387 */ /* 0x0001e80000100a00 */
[----:B0-----:R-:W2:Y:S04]  /*11b800*/  LDL.LU R2, [R1+0xcec] ;  /* 0x000cec0001027983 */ /* 0x001ea80000300800 */
[----:B------:R-:W2:Y:S04]  /*11b810*/  LDL.LU R3, [R1+0xcf0] ;  /* 0x000cf00001037983 */ /* 0x000ea80000300800 */
[----:B------:R-:W2:Y:S04]  /*11b820*/  LDL.LU R23, [R1+0xcf4] ;  /* 0x000cf40001177983 */ /* 0x000ea80000300800 */
[----:B------:R-:W2:Y:S04]  /*11b830*/  LDL.LU R15, [R1+0xcf8] ;  /* 0x000cf800010f7983 */ /* 0x000ea80000300800 */
[----:B------:R-:W2:Y:S04]  /*11b840*/  LDL.LU R29, [R1+0xcfc] ;  /* 0x000cfc00011d7983 */ /* 0x000ea80000300800 */
[----:B------:R-:W2:Y:S04]  /*11b850*/  LDL.LU R9, [R1+0x5e78] ;  /* 0x005e780001097983 */ /* 0x000ea80000300800 */
[----:B------:R3:W-:Y:S01]  /*11b860*/  STL [R1+0x5b68], R17 ;  /* 0x005b681101007387 */ /* 0x0007e20000100800 */
[----:B------:R-:W-:-:S02]  /*11b870*/  F2FP.SATFINITE.E4M3.F32.PACK_AB_MERGE_C R20, R20, R16, RZ ;  /* 0x000000101414723e */ /* 0x000fc400048070ff */
[----:B---3--:R-:W-:Y:S02]  /*11b880*/  F2FP.SATFINITE.E4M3.F32.PACK_AB_MERGE_C R17, R25, R24, RZ ;  /* 0x000000181911723e */ /* 0x008fe400048070ff */
[----:B----4-:R-:W-:Y:S02]  /*11b890*/  F2FP.SATFINITE.E4M3.F32.PACK_AB_MERGE_C R6, R28, R6, RZ ;  /* 0x000000061c06723e */ /* 0x010fe400048070ff */
[C---:B--2---:R-:W-:Y:S01]  /*11b8a0*/  IADD3 R24, P6, R26.reuse, R9, RZ ;  /* 0x000000091a187210 */ /* 0x044fe20007fde0ff */
[----:B------:R-:W-:Y:S04]  /*11b8b0*/  STL.64 [R1+0x5e48], R8 ;  /* 0x005e480801007387 */ /* 0x000fe80000100a00 */
[----:B------:R-:W-:Y:S01]  /*11b8c0*/  IMAD.X R25, R27, 0x1, R10, P6 ;  /* 0x000000011b197824 */ /* 0x000fe200030e060a */
[----:B------:R-:W-:Y:S04]  /*11b8d0*/  STL [R1+0x194], R17 ;  /* 0x0001941101007387 */ /* 0x000fe80000100800 */
[----:B------:R0:W-:Y:S04]  /*11b8e0*/  STL.64 [R1+0x10b0], R24 ;  /* 0x0010b01801007387 */ /* 0x0001e80000100a00 */
[----:B0-----:R-:W2:Y:S04]  /*11b8f0*/  LDL.LU.64 R24, [R1+0x5e70] ;  /* 0x005e700001187983 */ /* 0x001ea80000300a00 */
[----:B------:R0:W-:Y:S04]  /*11b900*/  STL [R1+0x5bb8], R20 ;  /* 0x005bb81401007387 */ /* 0x0001e80000100800 */
[----:B------:R-:W-:Y:S04]  /*11b910*/  STL [R1+0x1a0], R6 ;  /* 0x0001a00601007387 */ /* 0x000fe80000100800 */
[----:B0-----:R-:W3:Y:S01]  /*11b920*/  LDL R20, [R1+0x4] ;  /* 0x0000040001147983 */ /* 0x001ee20000100800 */
[----:B------:R-:W-:-:S03]  /*11b930*/  IADD3 R8, P6, R26, R11, RZ ;  /* 0x0000000b1a087210 */ /* 0x000fc60007fde0ff */
[----:B------:R0:W-:Y:S02]  /*11b940*/  STL.64 [R1+0x5e58], R10 ;  /* 0x005e580a01007387 */ /* 0x0001e40000100a00 */
[----:B------:R-:W-:Y:S01]  /*11b950*/  IMAD.X R9, R27, 0x1, R13, P6 ;  /* 0x000000011b097824 */ /* 0x000fe200030e060d */
[----:B------:R-:W-:Y:S01]  /*11b960*/  F2FP.SATFINITE.E4M3.F32.PACK_AB_MERGE_C R5, R2, R5, RZ ;  /* 0x000000050205723e */ /* 0x000fe200048070ff */
[----:B0-----:R-:W4:Y:S04]  /*11b970*/  LDL.LU R10, [R1+0xd08] ;  /* 0x000d0800010a7983 */ /* 0x001f280000300800 */
[----:B------:R-:W4:Y:S04]  /*11b980*/  LDL.LU R11, [R1+0xd0c] ;  /* 0x000d0c00010b7983 */ /* 0x000f280000300800 */
[----:B------:R0:W-:Y:S04]  /*11b990*/  STL.64 [R1+0x10a0], R8 ;  /* 0x0010a00801007387 */ /* 0x0001e80000100a00 */
[----:B------:R-:W2:Y:S04]  /*11b9a0*/  LDL.LU R17, [R1+0xd10] ;  /* 0x000d100001117983 */ /* 0x000ea80000300800 */
[----:B------:R-:W2:Y:S01]  /*11b9b0*/  LDL.LU R28, [R1+0xd14] ;  /* 0x000d1400011c7983 */ /* 0x000ea20000300800 */
[----:B0-----:R-:W-:-:S03]  /*11b9c0*/  IADD3 R8, P6, R26, R12, RZ ;  /* 0x0000000c1a087210 */ /* 0x001fc60007fde0ff */
[----:B------:R-:W2:Y:S01]  /*11b9d0*/  LDL.LU R16, [R1+0xd18] ;  /* 0x000d180001107983 */ /* 0x000ea20000300800 */
[----:B------:R-:W-:-:S03]  /*11b9e0*/  F2FP.SATFINITE.E4M3.F32.PACK_AB_MERGE_C R2, R23, R3, RZ ;  /* 0x000000031702723e */ /* 0x000fc600048070ff */
[----:B------:R-:W2:Y:S01]  /*11b9f0*/  LDL.LU R26, [R1+0xd1c] ;  /* 0x000d1c00011a7983 */ /* 0x000ea20000300800 */
[----:B------:R-:W-:-:S03]  /*11ba00*/  IMAD.X R9, R27, 0x1, R14, P6 ;  /* 0x000000011b097824 */ /* 0x000fc600030e060e */
[----:B------:R0:W-:Y:S01]  /*11ba10*/  STL.64 [R1+0x5e40], R12 ;  /* 0x005e400c01007387 */ /* 0x0001e20000100a00 */
[----:B------:R-:W-:Y:S02]  /*11ba20*/  F2FP.SATFINITE.E4M3.F32.PACK_AB_MERGE_C R23, R29, R15, RZ ;  /* 0x0000000f1d17723e */ /* 0x000fe400048070ff */
[----:B------:R-:W-:Y:S01]  /*11ba30*/  SHF.R.S32.HI R15, RZ, 0x1f, R18 ;  /* 0x0000001fff0f7819 */ /* 0x000fe20000011412 */
[----:B0-----:R-:W2:Y:S04]  /*11ba40*/  LDL.LU R12, [R1+0xd00] ;  /* 0x000d0000010c7983 */ /* 0x001ea80000300800 */
[----:B------:R-:W2:Y:S04]  /*11ba50*/  LDL.LU R13, [R1+0xd04] ;  /* 0x000d0400010d7983 */ /* 0x000ea80000300800 */
[----:B------:R-:W2:Y:S04]  /*11ba60*/  LDL.LU R27, [R1+0x5e68] ;  /* 0x005e6800011b7983 */ /* 0x000ea80000300800 */
[----:B------:R-:W-:Y:S04]  /*11ba70*/  STL.64 [R1+0x10a8], R8 ;  /* 0x0010a80801007387 */ /* 0x000fe80000100a00 */
[----:B------:R0:W-:Y:S04]  /*11ba80*/  STL [R1+0x130], R5 ;  /* 0x0001300501007387 */ /* 0x0001e80000100800 */
[----:B------:R-:W2:Y:S04]  /*11ba90*/  LDL.LU R6, [R1+0xd20] ;  /* 0x000d200001067983 */ /* 0x000ea80000300800 */
[----:B------:R1:W-:Y:S04]  /*11baa0*/  STL [R1+0x114], R2 ;  /* 0x0001140201007387 */ /* 0x0003e80000100800 */
[----:B0-----:R-:W2:Y:S04]  /*11bab0*/  LDL.LU R5, [R1+0xd24] ;  /* 0x000d240001057983 */ /* 0x001ea80000300800 */
[----:B------:R-:W2:Y:S01]  /*11bac0*/  LDL.LU R8, [R1+0xd28] ;  /* 0x000d280001087983 */ /* 0x000ea20000300800 */
[----:B-1----:R-:W-:-:S03]  /*11bad0*/  IADD3 R2, P6, R18, R4, RZ ;  /* 0x0000000412027210 */ /* 0x002fc60007fde0ff */
[----:B------:R-:W2:Y:S04]  /*11bae0*/  LDL.LU R9, [R1+0xd2c] ;  /* 0x000d2c0001097983 */ /* 0x000ea80000300800 */
[----:B------:R-:W2:Y:S04]  /*11baf0*/  LDL.LU R29, [R1+0xd3c] ;  /* 0x000d3c00011d7983 */ /* 0x000ea80000300800 */
[----:B------:R-:W-:Y:S04]  /*11bb00*/  STL [R1+0x5bec], R23 ;  /* 0x005bec1701007387 */ /* 0x000fe80000100800 */
[----:B------:R-:W-:Y:S01]  /*11bb10*/  STL [R1+0x5e30], R4 ;  /* 0x005e300401007387 */ /* 0x000fe20000100800 */
[----:B---3--:R-:W-:-:S05]  /*11bb20*/  IMAD.X R3, R15, 0x1, R20, P6 ;  /* 0x000000010f037824 */ /* 0x008fca00030e0614 */
[----:B------:R0:W-:Y:S04]  /*11bb30*/  STL.64 [R1+0x1098], R2 ;  /* 0x0010980201007387 */ /* 0x0001e80000100a00 */
[----:B0-----:R-:W3:Y:S01]  /*11bb40*/  LDL.LU.64 R2, [R1+0x5e60] ;  /* 0x005e600001027983 */ /* 0x001ee20000300a00 */
[----:B----4-:R-:W-:-:S03]  /*11bb50*/  F2FP.SATFINITE.E4M3.F32.PACK_AB_MERGE_C R10, R11, R10, RZ ;  /* 0x0000000a0b0a723e */ /* 0x010fc600048070ff */
[----:B------:R0:W-:Y:S04]  /*11bb60*/  STL [R1+0x5e34], R20 ;  /* 0x005e341401007387 */ /* 0x0001e80000100800 */
[----:B0-----:R-:W4:Y:S04]  /*11bb70*/  LDL.LU R20, [R1+0xd40] ;  /* 0x000d400001147983 */ /* 0x001f280000300800 */
[----:B------:R-:W4:Y:S01]  /*11bb80*/  LDL.LU R4, [R1+0xd44] ;  /* 0x000d440001047983 */ /* 0x000f220000300800 */
[----:B--2---:R-:W-:-:S05]  /*11bb90*/  F2FP.SATFINITE.E4M3.F32.PACK_AB_MERGE_C R12, R13, R12, RZ ;  /* 0x0000000c0d0c723e */ /* 0x004fca00048070ff */
[----:B------:R0:W-:Y:S04]  /*11bba0*/  STL [R1+0xf8], R12 ;  /* 0x0000f80c01007387 */ /* 0x0001e80000100800 */
[----:B0-----:R-:W2:Y:S04]  /*11bbb0*/  LDL.LU R12, [R1+0xd48] ;  /* 0x000d4800010c7983 */ /* 0x001ea80000300800 */
[----:B------:R-:W2:Y:S04]  /*11bbc0*/  LDL.LU R13, [R1+0xd4c] ;  /* 0x000d4c00010d7983 */ /* 0x000ea80000300800 */
[----:B------:R3:W-:Y:S01]  /*11bbd0*/  STL [R1+0xf4], R10 ;  /* 0x0000f40a01007387 */ /* 0x0007e20000100800 */
[----:B------:R-:W-:-:S02]  /*11bbe0*/  F2FP.SATFINITE.E4M3.F32.PACK_AB_MERGE_C R26, R26, R16, RZ ;  /* 0x000000101a1a723e */ /* 0x000fc400048070ff */
[----:B------:R-:W-:Y:S02]  /*11bbf0*/  F2FP.SATFINITE.E4M3.F32.PACK_AB_MERGE_C R5, R5, R6, RZ ;  /* 0x000000060505723e */ /* 0x000fe400048070ff */
[----:B---3--:R-:W-:Y:S01]  /*11bc00*/  IADD3 R10, P6, R18, R3, RZ ;  /* 0x00000003120a7210 */ /* 0x008fe20007fde0ff */
[----:B------:R0:W-:Y:S04]  /*11bc10*/  STL [R1+0x5e38], R3 ;  /* 0x005e380301007387 */ /* 0x0001e80000100800 */
[----:B------:R-:W-:Y:S01]  /*11bc20*/  IMAD.X R11, R15, 0x1, R2, P6 ;  /* 0x000000010f0b7824 */ /* 0x000fe200030e0602 */
[----:B0-----:R-:W3:Y:S04]  /*11bc30*/  LDL.LU R3, [R1+0xd38] ;  /* 0x000d380001037983 */ /* 0x001ee80000300800 */
[----:B------:R0:W-:Y:S02]  /*11bc40*/  STL.64 [R1+0x1090], R10 ;  /* 0x0010900a01007387 */ /* 0x0001e40000100a00 */
[----:B0-----:R-:W-:-:S05]  /*11bc50*/  F2FP.SATFINITE.E4M3.F32.PACK_AB_MERGE_C R10, R28, R17, RZ ;  /* 0x000000111c0a723e */ /* 0x001fca00048070ff */
[----:B------:R0:W-:Y:S04]  /*11bc60*/  STL [R1+0xd0], R10 ;  /* 0x0000d00a01007387 */ /* 0x0001e80000100800 */
[----:B------:R-:W2:Y:S04]  /*11bc70*/  LDL.LU R23, [R1+0xd50] ;  /* 0x000d500001177983 */ /* 0x000ea80000300800 */
[----:B------:R-:W2:Y:S01]  /*11bc80*/  LDL.LU R17, [R1+0xd54] ;  /* 0x000d540001117983 */ /* 0x000ea20000300800 */
[----:B0-----:R-:W-:-:S03]  /*11bc90*/  IADD3 R10, P6, R18, R0, RZ ;  /* 0x00000000120a7210 */ /* 0x001fc60007fde0ff */
[----:B------:R-:W2:Y:S02]  /*11bca0*/  LDL.LU R28, [R1+0xd58] ;  /* 0x000d5800011c7983 */ /* 0x000ea40000300800 */
[----:B------:R-:W-:Y:S02]  /*11bcb0*/  IMAD.X R11, R15, 0x1, R21, P6 ;  /* 0x000000010f0b7824 */ /* 0x000fe400030e0615 */
[----:B------:R-:W2:Y:S04]  /*11bcc0*/  LDL.LU R16, [R1+0xd5c] ;  /* 0x000d5c0001107983 */ /* 0x000ea80000300800 */
[----:B------:R0:W-:Y:S04]  /*11bcd0*/  STL [R1+0x5c38], R26 ;  /* 0x005c381a01007387 */ /* 0x0001e80000100800 */
[----:B0-----:R-:W4:Y:S04]  /*11bce0*/  LDL.LU R26, [R1+0xd34] ;  /* 0x000d3400011a7983 */ /* 0x001f280000300800 */
[----:B------:R0:W-:Y:S04]  /*11bcf0*/  STL [R1+0x5df4], R27 ;  /* 0x005df41b01007387 */ /* 0x0001e80000100800 */
[----:B0-----:R-:W4:Y:S04]  /*11bd00*/  LDL.LU R27, [R1+0xd30] ;  /* 0x000d3000011b7983 */ /* 0x001f280000300800 */
[----:B------:R0:W-:Y:S04]  /*11bd10*/  STL.64 [R1+0x1080], R10 ;  /* 0x0010800a01007387 */ /* 0x0001e80000100a00 */
[----:B0-----:R-:W2:Y:S04]  /*11bd20*/  LDL.LU.64 R10, [R1+0x5e58] ;  /* 0x005e5800010a7983 */ /* 0x001ea80000300a00 */
[----:B------:R-:W3:Y:S04]  /*11bd30*/  LDL.LU R6, [R1+0x5e54] ;  /* 0x005e540001067983 */ /* 0x000ee80000300800 */
[----:B------:R0:W-:Y:S04]  /*11bd40*/  STL [R1+0x1c54], R5 ;  /* 0x001c540501007387 */ /* 0x0001e80000100800 */
[----:B0-----:R-:W4:Y:S01]  /*11bd50*/  LDL.LU R5, [R1+0x5e50] ;  /* 0x005e500001057983 */ /* 0x001f220000300800 */
[----:B------:R-:W-:-:S05]  /*11bd60*/  F2FP.SATFINITE.E4M3.F32.PACK_AB_MERGE_C R9, R9, R8, RZ ;  /* 0x000000080909723e */ /* 0x000fca00048070ff */
[----:B------:R3:W-:Y:S01]  /*11bd70*/  STL [R1+0x2704], R9 ;  /* 0x0027040901007387 */ /* 0x0007e20000100800 */
[----:B----4-:R-:W-:-:S05]  /*11bd80*/  IADD3 R8, P6, R18, R5, RZ ;  /* 0x0000000512087210 */ /* 0x010fca0007fde0ff */
[----:B---3--:R-:W-:-:S05]  /*11bd90*/  IMAD.X R9, R15, 0x1, R6, P6 ;  /* 0x000000010f097824 */ /* 0x008fca00030e0606 */
[----:B------:R0:W-:Y:S04]  /*11bda0*/  STL.64 [R1+0x1088], R8 ;  /* 0x0010880801007387 */ /* 0x0001e80000100a00 */
[----:B0-----:R-:W3:Y:S01]  /*11bdb0*/  LDL.LU.64 R8, [R1+0x5e48] ;  /* 0x005e480001087983 */ /* 0x001ee20000300a00 */
[----:B------:R-:W-:Y:S02]  /*11bdc0*/  F2FP.SATFINITE.E4M3.F32.PACK_AB_MERGE_C R29, R29, R3, RZ ;  /* 0x000000031d1d723e */ /* 0x000fe400048070ff */
[----:B------:R-:W-:-:S03]  /*11bdd0*/  F2FP.SATFINITE.E4M3.F32.PACK_AB_MERGE_C R26, R26, R27, RZ ;  /* 0x0000001b1a1a723e */ /* 0x000fc600048070ff */
[----:B------:R-:W-:Y:S04]  /*11bde0*/  STL [R1+0x5704], R29 ;  /* 0x0057041d01007387 */ /* 0x000fe80000100800 */
[----:B------:R0:W-:Y:S01]  /*11bdf0*/  STL [R1+0x2858], R26 ;  /* 0x0028581a01007387 */ /* 0x0001e20000100800 */
[----:B------:R-:W-:Y:S02]  /*11be00*/  F2FP.SATFINITE.E4M3.F32.PACK_AB_MERGE_C R4, R4, R20, RZ ;  /* 0x000000140404723e */ /* 0x000fe400048070ff */
[----:B0-----:R-:W-:Y:S01]  /*11be10*/  IADD3 R26, P6, R18, R7, RZ ;  /* 0x00000007121a7210 */ /* 0x001fe20007fde0ff */
[----:B------:R-:W-:Y:S01]  /*11be20*/  STL [R1+0x5e28], R7 ;  /* 0x005e280701007387 */ /* 0x000fe20000100800 */
[----:B--2---:R-:W-:-:S03]  /*11be30*/  F2FP.SATFINITE.E4M3.F32.PACK_AB_MERGE_C R3, R13, R12, RZ ;  /* 0x0000000c0d03723e */ /* 0x004fc600048070ff */
[----:B---3--:R-:W-:Y:S01]  /*11be40*/  IMAD.X R27, R15, 0x1, R8, P6 ;  /* 0x000000010f1b7824 */ /* 0x008fe200030e0608 */
[----:B------:R-:W-:Y:S01]  /*11be50*/  STL [R1+0x5e2c], R8 ;  /* 0x005e2c0801007387 */ /* 0x000fe20000100800 */
[----:B------:R-:W-:-:S03]  /*11be60*/  IADD3 R12, P6, R18, R9, RZ ;  /* 0x00000009120c7210 */ /* 0x000fc60007fde0ff */
[----:B------:R-:W-:Y:S04]  /*11be70*/  STL.64 [R1+0x1078], R26 ;  /* 0x0010781a01007387 */ /* 0x000fe80000100a00 */
[----:B------:R-:W-:Y:S01]  /*11be80*/  STL [R1+0x281c], R4 ;  /* 0x00281c0401007387 */ /* 0x000fe20000100800 */
[----:B------:R-:W-:-:S03]  /*11be90*/  IMAD.X R13, R15, 0x1, R10, P6 ;  /* 0x000000010f0d7824 */ /* 0x000fc600030e060a */
[----:B------:R-:W-:Y:S04]  /*11bea0*/  STL [R1+0x5e3c], R19 ;  /* 0x005e3c1301007387 */ /* 0x000fe80000100800 */
[----:B------:R0:W-:Y:S04]  /*11beb0*/  STL [R1+0x2830], R3 ;  /* 0x0028300301007387 */ /* 0x0001e80000100800 */
[----:B0-----:R-:W2:Y:S04]  /*11bec0*/  LDL.LU R3, [R1+0xd60] ;  /* 0x000d600001037983 */ /* 0x001ea80000300800 */
[----:B------:R-:W2:Y:S04]  /*11bed0*/  LDL.LU R20, [R1+0xd64] ;  /* 0x000d640001147983 */ /* 0x000ea80000300800 */
[----:B------:R-:W3:Y:S04]  /*11bee0*/  LDL.LU R4, [R1+0xd68] ;  /* 0x000d680001047983 */ /* 0x000ee80000300800 */
[----:B------:R-:W4:Y:S04]  /*11bef0*/  LDL.LU R27, [R1+0xd74] ;  /* 0x000d7400011b7983 */ /* 0x000f280000300800 */
[----:B------:R-:W-:Y:S04]  /*11bf00*/  STL [R1+0x5e18], R9 ;  /* 0x005e180901007387 */ /* 0x000fe80000100800 */
[----:B------:R0:W-:Y:S04]  /*11bf10*/  STL.64 [R1+0x1070], R12 ;  /* 0x0010700c01007387 */ /* 0x0001e80000100a00 */
[----:B0-----:R-:W2:Y:S01]  /*11bf20*/  LDL.LU.64 R12, [R1+0x5e40] ;  /* 0x005e4000010c7983 */ /* 0x001ea20000300a00 */
[----:B------:R-:W-:-:S02]  /*11bf30*/  F2FP.SATFINITE.E4M3.F32.PACK_AB_MERGE_C R17, R17, R23, RZ ;  /* 0x000000171111723e */ /* 0x000fc400048070ff */
[----:B------:R-:W-:Y:S01]  /*11bf40*/  F2FP.SATFINITE.E4M3.F32.PACK_AB_MERGE_C R19, R16, R28, RZ ;  /* 0x0000001c1013723e */ /* 0x000fe200048070ff */
[----:B------:R-:W4:Y:S01]  /*11bf50*/  LDL.LU R8, [R1+0xd78] ;  /* 0x000d780001087983 */ /* 0x000f220000300800 */
[----:B------:R-:W-:-:S03]  /*11bf60*/  IADD3 R16, P6, R18, R11, RZ ;  /* 0x0000000b12107210 */ /* 0x000fc60007fde0ff */
[----:B------:R-:W4:Y:S04]  /*11bf70*/  LDL.LU R7, [R1+0xd7c] ;  /* 0x000d7c0001077983 */ /* 0x000f280000300800 */
[----:B------:R-:W4:Y:S04]  /*11bf80*/  LDL.LU R9, [R1+0x6a4] ;  /* 0x0006a40001097983 */ /* 0x000f280000300800 */
[----:B------:R-:W-:Y:S04]  /*11bf90*/  STL [R1+0x27e0], R17 ;  /* 0x0027e01101007387 */ /* 0x000fe80000100800 */
[----:B------:R-:W-:Y:S04]  /*11bfa0*/  STL [R1+0x27e8], R19 ;  /* 0x0027e81301007387 */ /* 0x000fe80000100800 */
[----:B------:R0:W-:Y:S04]  /*11bfb0*/  STL.64 [R1+0x5e20], R10 ;  /* 0x005e200a01007387 */ /* 0x0001e80000100a00 */
[----:B0-----:R-:W4:Y:S04]  /*11bfc0*/  LDL.LU R10, [R1+0xd70] ;  /* 0x000d7000010a7983 */ /* 0x001f280000300800 */
[----:B------:R-:W4:Y:S04]  /*11bfd0*/  LDL R11, [R1+0x64] ;  /* 0x00006400010b7983 */ /* 0x000f280000100800 */
[----:B------:R-:W4:Y:S04]  /*11bfe0*/  LDL.LU R29, [R1+0x6a8] ;  /* 0x0006a800011d7983 */ /* 0x000f280000300800 */
[----:B------:R-:W4:Y:S01]  /*11bff0*/  LDL.LU R26, [R1+0x6ac] ;  /* 0x0006ac00011a7983 */ /* 0x000f220000300800 */
[----:B--2---:R-:W-:Y:S01]  /*11c000*/  IMAD.X R17, R15, 0x1, R13, P6 ;  /* 0x000000010f117824 */ /* 0x004fe200030e060d */
[----:B------:R-:W-:-:S04]  /*11c010*/  IADD3 R18, P6, R18, R12, RZ ;  /* 0x0000000c12127210 */ /* 0x000fc80007fde0ff */
[----:B------:R0:W-:Y:S04]  /*11c020*/  STL.64 [R1+0x1060], R16 ;  /* 0x0010601001007387 */ /* 0x0001e80000100a00 */
[----:B------:R-:W2:Y:S04]  /*11c030*/  LDL.LU R23, [R1+0xd90] ;  /* 0x000d900001177983 */ /* 0x000ea80000300800 */
[----:B0-----:R-:W2:Y:S04]  /*11c040*/  LDL.LU R17, [R1+0xd94] ;  /* 0x000d940001117983 */ /* 0x001ea80000300800 */
[----:B------:R0:W-:Y:S04]  /*11c050*/  STL.64 [R1+0x5e10], R12 ;  /* 0x005e100c01007387 */ /* 0x0001e80000100a00 */
[----:B0-----:R-:W3:Y:S01]  /*11c060*/  LDL.LU R12, [R1+0xd6c] ;  /* 0x000d6c00010c7983 */ /* 0x001ee20000300800 */
[----:B------:R-:W-:-:S03]  /*11c070*/  IMAD.X R19, R15, 0x1, R14, P6 ;  /* 0x000000010f137824 */ /* 0x000fc600030e060e */
[----:B------:R-:W2:Y:S01]  /*11c080*/  LDL.LU R13, [R1+0x6a0] ;  /* 0x0006a000010d7983 */ /* 0x000ea20000300800 */
[----:B------:R-:W-:-:S03]  /*11c090*/  F2FP.SATFINITE.E4M3.F32.PACK_AB_MERGE_C R20, R20, R3, RZ ;  /* 0x000000031414723e */ /* 0x000fc600048070ff */
[----:B------:R0:W-:Y:S04]  /*11c0a0*/  STL.64 [R1+0x1068], R18 ;  /* 0x0010681201007387 */ /* 0x0001e80000100a00 */
[----:B0-----:R-:W2:Y:S04]  /*11c0b0*/  LDL.LU R19, [R1+0x5e3c] ;  /* 0x005e3c0001137983 */ /* 0x001ea80000300800 */
[----:B------:R-:W2:Y:S04]  /*11c0c0*/  LDL.LU R28, [R1+0xd98] ;  /* 0x000d9800011c7983 */ /* 0x000ea80000300800 */
[----:B------:R-:W2:Y:S04]  /*11c0d0*/  LDL.LU R16, [R1+0xd9c] ;  /* 0x000d9c0001107983 */ /* 0x000ea80000300800 */
[----:B------:R-:W2:Y:S04]  /*11c0e0*/  LDL.LU R18, [R1+0xda0] ;  /* 0x000da00001127983 */ /* 0x000ea80000300800 */
[----:B------:R-:W2:Y:S04]  /*11c0f0*/  LDL.LU R15, [R1+0xda4] ;  /* 0x000da400010f7983 */ /* 0x000ea80000300800 */
[----:B------:R-:W2:Y:S04]  /*11c100*/  LDL.LU R3, [R1+0x5e38] ;  /* 0x005e380001037983 */ /* 0x000ea80000300800 */
[----:B------:R0:W-:Y:S04]  /*11c110*/  STL [R1+0x27c4], R20 ;  /* 0x0027c41401007387 */ /* 0x0001e80000100800 */
[----:B0-----:R-:W2:Y:S01]  /*11c120*/  LDL.LU R20, [R1+0x5e34] ;  /* 0x005e340001147983 */ /* 0x001ea20000300800 */
[----:B---3--:R-:W-:-:S03]  /*11c130*/  F2FP.SATFINITE.E4M3.F32.PACK_AB_MERGE_C R12, R12, R4, RZ ;  /* 0x000000040c0c723e */ /* 0x008fc600048070ff */
[----:B------:R-:W3:Y:S01]  /*11c140*/  LDL.LU R4, [R1+0x5e30] ;  /* 0x005e300001047983 */ /* 0x000ee20000300800 */
[----:B----4-:R-:W-:-:S03]  /*11c150*/  F2FP.SATFINITE.E4M3.F32.PACK_AB_MERGE_C R10, R27, R10, RZ ;  /* 0x0000000a1b0a723e */ /* 0x010fc600048070ff */
[----:B------:R-:W-:Y:S04]  /*11c160*/  STL [R1+0x27c8], R12 ;  /* 0x0027c80c01007387 */ /* 0x000fe80000100800 */
[----:B------:R3:W-:Y:S01]  /*11c170*/  STL [R1+0x1c3c], R10 ;  /* 0x001c3c0a01007387 */ /* 0x0007e20000100800 */
[----:B------:R-:W-:Y:S02]  /*11c180*/  SHF.R.S32.HI R27, RZ, 0x1f, R11 ;  /* 0x0000001fff1b7819 */ /* 0x000fe4000001140b */
[----:B---3--:R-:W-:Y:S01]  /*11c190*/  IADD3 R10, P6, R11, R4, RZ ;  /* 0x000000040b0a7210 */ /* 0x008fe20007fde0ff */
[----:B------:R0:W-:Y:S04]  /*11c1a0*/  STL [R1+0x5e08], R4 ;  /* 0x005e080401007387 */ /* 0x0001e80000100800 */
[----:B0-----:R-:W3:Y:S01]  /*11c1b0*/  LDL.LU R4, [R1+0x64] ;  /* 0x0000640001047983 */ /* 0x001ee20000300800 */
[----:B--2---:R-:W-:-:S05]  /*11c1c0*/  IMAD.X R11, R27, 0x1, R20, P6 ;  /* 0x000000011b0b7824 */ /* 0x004fca00030e0614 */
[----:B------:R0:W-:Y:S02]  /*11c1d0*/  STL.64 [R1+0x1058], R10 ;  /* 0x0010580a01007387 */ /* 0x0001e40000100a00 */
[----:B0-----:R-:W-:Y:S02]  /*11c1e0*/  F2FP.SATFINITE.E4M3.F32.PACK_AB_MERGE_C R10, R7, R8, RZ ;  /* 0x00000008070a723e */ /* 0x001fe400048070ff */
[----:B------:R-:W2:Y:S04]  /*11c1f0*/  LDL.LU R8, [R1+0xda8] ;  /* 0x000da80001087983 */ /* 0x000ea80000300800 */
[----:B------:R-:W2:Y:S01]  /*11c200*/  LDL.LU R7, [R1+0xdac] ;  /* 0x000dac0001077983 */ /* 0x000ea20000300800 */
[----:B------:R-:W-:-:S03]  /*11c210*/  F2FP.SATFINITE.E4M3.F32.PACK_AB_MERGE_C R9, R9, R13, RZ ;  /* 0x0000000d0909723e */ /* 0x000fc600048070ff */
[----:B------:R0:W-:Y:S04]  /*11c220*/  STL [R1+0x2784], R10 ;  /* 0x0027840a01007387 */ /* 0x0001e80000100800 */
[----:B0-----:R-:W4:Y:S04]  /*11c230*/  LDL.LU R10, [R1+0xdb0] ;  /* 0x000db000010a7983 */ /* 0x001f280000300800 */
[----:B------:R-:W4:Y:S04]  /*11c240*/  LDL.LU R11, [R1+0xdb4] ;  /* 0x000db400010b7983 */ /* 0x000f280000300800 */
[----:B------:R0:W-:Y:S04]  /*11c250*/  STL [R1+0x44], R9 ;  /* 0x0000440901007387 */ /* 0x0001e80000100800 */
[----:B0-----:R-:W4:Y:S01]  /*11c260*/  LDL.LU R9, [R1+0xdb8] ;  /* 0x000db80001097983 */ /* 0x001f220000300800 */
[----:B------:R-:W-:-:S02]  /*11c270*/  F2FP.SATFINITE.E4M3.F32.PACK_AB_MERGE_C R17, R17, R23, RZ ;  /* 0x000000171111723e */ /* 0x000fc400048070ff */
[----:B---3--:R-:W-:-:S05]  /*11c280*/  IADD3 R12, P6, R4, R3, RZ ;  /* 0x00000003040c7210 */ /* 0x008fca0007fde0ff */
[----:B------:R-:W-:-:S05]  /*11c290*/  IMAD.X R13, R27, 0x1, R2, P6 ;  /* 0x000000011b0d7824 */ /* 0x000fca00030e0602 */
[----:B------:R0:W-:Y:S04]  /*11c2a0*/  STL.64 [R1+0x1050], R12 ;  /* 0x0010500c01007387 */ /* 0x0001e80000100a00 */
[----:B0-----:R-:W3:Y:S04]  /*11c2b0*/  LDL.LU R12, [R1+0xc30] ;  /* 0x000c3000010c7983 */ /* 0x001ee80000300800 */
[----:B------:R-:W3:Y:S04]  /*11c2c0*/  LDL.LU R13, [R1+0xc34] ;  /* 0x000c3400010d7983 */ /* 0x000ee80000300800 */
[----:B------:R0:W-:Y:S02]  /*11c2d0*/  STL.64 [R1+0x5e00], R2 ;  /* 0x005e000201007387 */ /* 0x0001e40000100a00 */
[----:B0-----:R-:W-:-:S02]  /*11c2e0*/  F2FP.SATFINITE.E4M3.F32.PACK_AB_MERGE_C R2, R26, R29, RZ ;  /* 0x0000001d1a02723e */ /* 0x001fc400048070ff */
[----:B------:R-:W3:Y:S04]  /*11c2f0*/  LDL.LU R29, [R1+0xc3c] ;  /* 0x000c3c00011d7983 */ /* 0x000ee80000300800 */
[----:B------:R0:W-:Y:S02]  /*11c300*/  STL [R1+0x48], R2 ;  /* 0x0000480201007387 */ /* 0x0001e40000100800 */
[----:B0-----:R-:W-:Y:S02]  /*11c310*/  IADD3 R2, P6, R4, R0, RZ ;  /* 0x0000000004027210 */ /* 0x001fe40007fde0ff */
[----:B------:R-:W-:Y:S03]  /*11c320*/  STL [R1+0x1c0], R17 ;  /* 0x0001c01101007387 */ /* 0x000fe60000100800 */
[----:B------:R-:W-:-:S05]  /*11c330*/  IMAD.X R3, R27, 0x1, R21, P6 ;  /* 0x000000011b037824 */ /* 0x000fca00030e0615 */
[----:B------:R0:W-:Y:S02]  /*11c340*/  STL.64 [R1+0x1048], R2 ;  /* 0x0010480201007387 */ /* 0x0001e40000100a00 */
[----:B0-----:R-:W-:Y:S02]  /*11c350*/  F2FP.SATFINITE.E4M3.F32.PACK_AB_MERGE_C R2, R16, R28, RZ ;  /* 0x0000001c1002723e */ /* 0x001fe400048070ff */
[----:B------:R-:W-:Y:S02]  /*11c360*/  IADD3 R16, P6, R4, R5, RZ ;  /* 0x0000000504107210 */ /* 0x000fe40007fde0ff */
[----:B------:R-:W-:Y:S01]  /*11c370*/  F2FP.SATFINITE.E4M3.F32.PACK_AB_MERGE_C R3, R15, R18, RZ ;  /* 0x000000120f03723e */ /* 0x000fe200048070ff */
[----:B------:R0:W-:Y:S02]  /*11c380*/  STL [R1+0x1c4], R2 ;  /* 0x0001c40201007387 */ /* 0x0001e40000100800 */
[----:B------:R-:W-:Y:S01]  /*11c390*/  IMAD.X R17, R27, 0x1, R6, P6 ;  /* 0x000000011b117824 */ /* 0x000fe200030e0606 */
[----:B--2---:R-:W-:Y:S01]  /*11c3a0*/  F2FP.SATFINITE.E4M3.F32.PACK_AB_MERGE_C R7, R7, R8, RZ ;  /* 0x000000080707723e */ /* 0x004fe200048070ff */
[----:B0-----:R-:W2:Y:S04]  /*11c3b0*/  LDL.LU R2, [R1+0xbc0] ;  /* 0x000bc00001027983 */ /* 0x001ea80000300800 */
[----:B------:R0:W-:Y:S04]  /*11c3c0*/  STL [R1+0x1a4], R3 ;  /* 0x0001a40301007387 */ /* 0x0001e80000100800 */
[----:B0-----:R-:W2:Y:S04]  /*11c3d0*/  LDL.LU R3, [R1+0xbc4] ;  /* 0x000bc40001037983 */ /* 0x001ea80000300800 */
[----:B------:R-:W2:Y:S04]  /*11c3e0*/  LDL.LU R26, [R1+0xbc8] ;  /* 0x000bc800011a7983 */ /* 0x000ea80000300800 */
[----:B------:R-:W2:Y:S04]  /*11c3f0*/  LDL.LU R23, [R1+0xbcc] ;  /* 0x000bcc0001177983 */ /* 0x000ea80000300800 */
[----:B------:R0:W-:Y:S04]  /*11c400*/  STL.64 [R1+0x1040], R16 ;  /* 0x0010401001007387 */ /* 0x0001e80000100a00 */
[----:B0-----:R-:W2:Y:S04]  /*11c410*/  LDL.LU R17, [R1+0xb40] ;  /* 0x000b400001117983 */ /* 0x001ea80000300800 */
[----:B------:R-:W2:Y:S04]  /*11c420*/  LDL.LU R28, [R1+0xb44] ;  /* 0x000b4400011c7983 */ /* 0x000ea80000300800 */
[----:B------:R-:W2:Y:S04]  /*11c430*/  LDL.LU R16, [R1+0xb48] ;  /* 0x000b480001107983 */ /* 0x000ea80000300800 */
[----:B------:R-:W2:Y:S04]  /*11c440*/  LDL.LU R18, [R1+0xb4c] ;  /* 0x000b4c0001127983 */ /* 0x000ea80000300800 */
[----:B------:R-:W2:Y:S04]  /*11c450*/  LDL R15, [R1+0x68] ;  /* 0x00006800010f7983 */ /* 0x000ea80000100800 */
[----:B------:R-:W3:Y:S04]  /*11c460*/  LDL.LU R8, [R1+0x5e2c] ;  /* 0x005e2c0001087983 */ /* 0x000ee80000300800 */
[----:B------:R0:W-:Y:S04]  /*11c470*/  STL [R1+0x1a8], R7 ;  /* 0x0001a80701007387 */ /* 0x0001e80000100800 */
[----:B0-----:R-:W2:Y:S01]  /*11c480*/  LDL.LU R7, [R1+0x5e28] ;  /* 0x005e280001077983 */ /* 0x001ea20000300800 */
[----:B----4-:R-:W-:-:S05]  /*11c490*/  F2FP.SATFINITE.E4M3.F32.PACK_AB_MERGE_C R11, R11, R10, RZ ;  /* 0x0000000a0b0b723e */ /* 0x010fca00048070ff */
[----:B------:R3:W-:Y:S01]  /*11c4a0*/  STL [R1+0x18c], R11 ;  /* 0x00018c0b01007387 */ /* 0x0007e20000100800 */
[----:B--2---:R-:W-:-:S03]  /*11c4b0*/  IADD3 R10, P6, R4, R7, RZ ;  /* 0x00000007040a7210 */ /* 0x004fc60007fde0ff */
[----:B------:R0:W-:Y:S02]  /*11c4c0*/  STL [R1+0x5de8], R7 ;  /* 0x005de80701007387 */ /* 0x0001e40000100800 */
[----:B---3--:R-:W-:Y:S02]  /*11c4d0*/  IMAD.X R11, R27, 0x1, R8, P6 ;  /* 0x000000011b0b7824 */ /* 0x008fe400030e0608 */
[----:B0-----:R-:W2:Y:S04]  /*11c4e0*/  LDL.LU R7, [R1+0xc38] ;  /* 0x000c380001077983 */ /* 0x001ea80000300800 */
[----:B------:R0:W-:Y:S04]  /*11c4f0*/  STL.64 [R1+0x1018], R10 ;  /* 0x0010180a01007387 */ /* 0x0001e80000100a00 */
[----:B0-----:R-:W3:Y:S04]  /*11c500*/  LDL.LU.64 R10, [R1+0x5e20] ;  /* 0x005e2000010a7983 */ /* 0x001ee80000300a00 */
[----:B------:R0:W-:Y:S04]  /*11c510*/  STL [R1+0x5dec], R8 ;  /* 0x005dec0801007387 */ /* 0x0001e80000100800 */
[----:B0-----:R-:W4:Y:S02]  /*11c520*/  LDL.LU R8, [R1+0xdbc] ;  /* 0x000dbc0001087983 */ /* 0x001f240000300800 */
[----:B----4-:R-:W-:-:S02]  /*11c530*/  F2FP.SATFINITE.E4M3.F32.PACK_AB_MERGE_C R8, R8, R9, RZ ;  /* 0x000000090808723e */ /* 0x010fc400048070ff */
[----:B------:R-:W4:Y:S04]  /*11c540*/  LDL.LU R9, [R1+0x5e18] ;  /* 0x005e180001097983 */ /* 0x000f280000300800 */
[----:B------:R0:W-:Y:S02]  /*11c550*/  STL [R1+0x190], R8 ;  /* 0x0001900801007387 */ /* 0x0001e40000100800 */
[----:B0-----:R-:W-:Y:S02]  /*11c560*/  F2FP.SATFINITE.E4M3.F32.PACK_AB_MERGE_C R8, R13, R12, RZ ;  /* 0x0000000c0d08723e */ /* 0x001fe400048070ff */
[----:B----4-:R-:W-:Y:S01]  /*11c570*/  IADD3 R12, P6, R4, R9, RZ ;  /* 0x00000009040c7210 */ /* 0x010fe20007fde0ff */
[----:B------:R-:W-:Y:S04]  /*11c580*/  STL [R1+0x5dd8], R9 ;  /* 0x005dd80901007387 */ /* 0x000fe80000100800 */
[----:B---3--:R-:W-:Y:S01]  /*11c590*/  IMAD.X R13, R27, 0x1, R10, P6 ;  /* 0x000000011b0d7824 */ /* 0x008fe200030e060a */
[----:B------:R-:W-:Y:S04]  /*11c5a0*/  STL [R1+0x180], R8 ;  /* 0x0001800801007387 */ /* 0x000fe80000100800 */
[----:B------:R0:W-:Y:S04]  /*11c5b0*/  STL.64 [R1+0x1010], R12 ;  /* 0x0010100c01007387 */ /* 0x0001e80000100a00 */
[----:B0-----:R-:W3:Y:S01]  /*11c5c0*/  LDL.LU.64 R12, [R1+0x5e10] ;  /* 0x005e1000010c7983 */ /* 0x001ee20000300a00 */
[----:B--2---:R-:W-:-:S02]  /*11c5d0*/  F2FP.SATFINITE.E4M3.F32.PACK_AB_MERGE_C R7, R29, R7, RZ ;  /* 0x000000071d07723e */ /* 0x004fc400048070ff */
[----:B------:R-:W-:Y:S01]  /*11c5e0*/  F2FP.SATFINITE.E4M3.F32.PACK_AB_MERGE_C R2, R3, R2, RZ ;  /* 0x000000020302723e */ /* 0x000fe200048070ff */
[----:B------:R-:W-:Y:S04]  /*11c5f0*/  STL [R1+0x5ddc], R10 ;  /* 0x005ddc0a01007387 */ /* 0x000fe80000100800 */
[----:B------:R-:W2:Y:S04]  /*11c600*/  LDL.LU R9, [R1+0x1630] ;  /* 0x0016300001097983 */ /* 0x000ea80000300800 */
[----:B------:R-:W2:Y:S04]  /*11c610*/  LDL.LU R8, [R1+0x1634] ;  /* 0x0016340001087983 */ /* 0x000ea80000300800 */
[----:B------:R0:W-:Y:S04]  /*11c620*/  STL [R1+0x17c], R7 ;  /* 0x00017c0701007387 */ /* 0x0001e80000100800 */
[----:B0-----:R-:W4:Y:S04]  /*11c630*/  LDL.LU R7, [R1+0x1638] ;  /* 0x0016380001077983 */ /* 0x001f280000300800 */
[----:B------:R-:W4:Y:S04]  /*11c640*/  LDL.LU R29, [R1+0x163c] ;  /* 0x00163c00011d7983 */ /* 0x000f280000300800 */
[----:B------:R0:W-:Y:S02]  /*11c650*/  STL [R1+0x104], R2 ;  /* 0x0001040201007387 */ /* 0x0001e40000100800 */
[----:B0-----:R-:W-:-:S02]  /*11c660*/  IADD3 R2, P6, R4, R11, RZ ;  /* 0x0000000b04027210 */ /* 0x001fc40007fde0ff */
[----:B------:R-:W-:-:S03]  /*11c670*/  F2FP.SATFINITE.E4M3.F32.PACK_AB_MERGE_C R10, R23, R26, RZ ;  /* 0x0000001a170a723e */ /* 0x000fc600048070ff */
[----:B---3--:R-:W-:-:S05]  /*11c680*/  IMAD.X R3, R27, 0x1, R13, P6 ;  /* 0x000000011b037824 */ /* 0x008fca00030e060d */
[----:B------:R0:W-:Y:S02]  /*11c690*/  STL.64 [R1+0xed0], R2 ;  /* 0x000ed00201007387 */ /* 0x0001e40000100a00 */
[----:B0-----:R-:W-:Y:S02]  /*11c6a0*/  IADD3 R2, P6, R4, R12, RZ ;  /* 0x0000000c04027210 */ /* 0x001fe40007fde0ff */
[----:B------:R-:W3:Y:S03]  /*11c6b0*/  LDL.LU R4, [R1+0x5e08] ;  /* 0x005e080001047983 */ /* 0x000ee60000300800 */
        /* <DEDUP_REMOVED lines=8> */
[----:B------:R-:W2:Y:S04]  /*11c740*/  LDL.LU R17, [R1+0x1620] ;  /* 0x0016200001117983 */ /* 0x000ea80000300800 */
[----:B------:R3:W-:Y:S04]  /*11c750*/  STL [R1+0xe4], R12 ;  /* 0x0000e40c01007387 */ /* 0x0007e80000100800 */
[----:B------:R-:W2:Y:S01]  /*11c760*/  LDL.LU R16, [R1+0x1624] ;  /* 0x0016240001107983 */ /* 0x000ea20000300800 */
[----:B0-----:R-:W-:-:S05]  /*11c770*/  SHF.R.S32.HI R10, RZ, 0x1f, R15 ;  /* 0x0000001fff0a7819 */ /* 0x001fca000001140f */
[----:B------:R-:W-:Y:S01]  /*11c780*/  STL [R1+0xc], R10 ;  /* 0x00000c0a01007387 */ /* 0x000fe20000100800 */
[----:B---3--:R-:W-:-:S03]  /*11c790*/  IADD3 R12, P6, R15, R4, RZ ;  /* 0x000000040f0c7210 */ /* 0x008fc60007fde0ff */
[----:B--2---:R-:W-:Y:S04]  /*11c7a0*/  STL.64 [R1+0x5df8], R16 ;  /* 0x005df81001007387 */ /* 0x004fe80000100a00 */
[----:B------:R-:W2:Y:S04]  /*11c7b0*/  LDL.LU R27, [R1+0x1628] ;  /* 0x00162800011b7983 */ /* 0x000ea80000300800 */
[----:B------:R-:W2:Y:S04]  /*11c7c0*/  LDL.LU R26, [R1+0x162c] ;  /* 0x00162c00011a7983 */ /* 0x000ea80000300800 */
[----:B------:R-:W3:Y:S04]  /*11c7d0*/  LDL.LU R23, [R1+0x1610] ;  /* 0x0016100001177983 */ /* 0x000ee80000300800 */
[----:B------:R-:W3:Y:S04]  /*11c7e0*/  LDL.LU R28, [R1+0x1614] ;  /* 0x00161400011c7983 */ /* 0x000ee80000300800 */
[----:B------:R-:W3:Y:S04]  /*11c7f0*/  LDL.LU R18, [R1+0x1618] ;  /* 0x0016180001127983 */ /* 0x000ee80000300800 */
[----:B------:R-:W3:Y:S04]  /*11c800*/  LDL.LU R15, [R1+0x161c] ;  /* 0x00161c00010f7983 */ /* 0x000ee80000300800 */
[----:B------:R0:W-:Y:S04]  /*11c810*/  STL [R1+0x5dc8], R4 ;  /* 0x005dc80401007387 */ /* 0x0001e80000100800 */
[----:B0-----:R-:W2:Y:S01]  /*11c820*/  LDL.LU R4, [R1+0xc] ;  /* 0x00000c0001047983 */ /* 0x001ea20000300800 */
[----:B------:R-:W-:-:S02]  /*11c830*/  F2FP.SATFINITE.E4M3.F32.PACK_AB_MERGE_C R8, R8, R9, RZ ;  /* 0x000000090808723e */ /* 0x000fc400048070ff */
[----:B----4-:R-:W-:Y:S01]  /*11c840*/  F2FP.SATFINITE.E4M3.F32.PACK_AB_MERGE_C R7, R29, R7, RZ ;  /* 0x000000071d07723e */ /* 0x010fe200048070ff */
[----:B------:R0:W-:Y:S01]  /*11c850*/  STL [R1+0x5dcc], R20 ;  /* 0x005dcc1401007387 */ /* 0x0001e20000100800 */
[----:B--2---:R-:W-:-:S03]  /*11c860*/  IMAD.X R13, R4, 0x1, R20, P6 ;  /* 0x00000001040d7824 */ /* 0x004fc600030e0614 */
[----:B0-----:R-:W2:Y:S04]  /*11c870*/  LDL.LU R20, [R1+0x68] ;  /* 0x0000680001147983 */ /* 0x001ea80000300800 */
[----:B------:R-:W-:Y:S04]  /*11c880*/  STL.64 [R1+0xec8], R12 ;  /* 0x000ec80c01007387 */ /* 0x000fe80000100a00 */
[----:B------:R0:W-:Y:S04]  /*11c890*/  STL [R1+0x5c], R8 ;  /* 0x00005c0801007387 */ /* 0x0001e80000100800 */
[----:B------:R-:W-:Y:S04]  /*11c8a0*/  STL [R1+0x5df0], R22 ;  /* 0x005df01601007387 */ /* 0x000fe80000100800 */
[----:B------:R1:W-:Y:S04]  /*11c8b0*/  STL [R1+0x60], R7 ;  /* 0x0000600701007387 */ /* 0x0003e80000100800 */
[----:B0-----:R-:W4:Y:S04]  /*11c8c0*/  LDL.LU R8, [R1+0x1600] ;  /* 0x0016000001087983 */ /* 0x001f280000300800 */
[----:B-1----:R-:W4:Y:S04]  /*11c8d0*/  LDL.LU R7, [R1+0x1604] ;  /* 0x0016040001077983 */ /* 0x002f280000300800 */
[----:B------:R-:W3:Y:S01]  /*11c8e0*/  LDL.LU R10, [R1+0x15f0] ;  /* 0x0015f000010a7983 */ /* 0x000ee20000300800 */
[----:B--2---:R-:W-:-:S05]  /*11c8f0*/  IADD3 R16, P6, R20, R3, RZ ;  /* 0x0000000314107210 */ /* 0x004fca0007fde0ff */
[----:B------:R-:W-:Y:S01]  /*11c900*/  IMAD.X R17, R4, 0x1, R2, P6 ;  /* 0x0000000104117824 */ /* 0x000fe200030e0602 */
[----:B---3--:R0:W-:Y:S04]  /*11c910*/  STL.64 [R1+0x5de0], R10 ;  /* 0x005de00a01007387 */ /* 0x0081e80000100a00 */
[----:B0-----:R-:W2:Y:S04]  /*11c920*/  LDL.LU R10, [R1+0x1608] ;  /* 0x00160800010a7983 */ /* 0x001ea80000300800 */
[----:B------:R-:W2:Y:S04]  /*11c930*/  LDL.LU R11, [R1+0x160c] ;  /* 0x00160c00010b7983 */ /* 0x000ea80000300800 */
[----:B------:R-:W3:Y:S04]  /*11c940*/  LDL.LU R9, [R1+0x15f4] ;  /* 0x0015f40001097983 */ /* 0x000ee80000300800 */
[----:B------:R-:W3:Y:S04]  /*11c950*/  LDL.LU R12, [R1+0x15f8] ;  /* 0x0015f800010c7983 */ /* 0x000ee80000300800 */
[----:B------:R-:W3:Y:S04]  /*11c960*/  LDL.LU R13, [R1+0x15fc] ;  /* 0x0015fc00010d7983 */ /* 0x000ee80000300800 */
[----:B------:R0:W-:Y:S04]  /*11c970*/  STL.64 [R1+0xec0], R16 ;  /* 0x000ec01001007387 */ /* 0x0001e80000100a00 */
[----:B0-----:R-:W4:Y:S02]  /*11c980*/  LDL.LU.64 R16, [R1+0x5df8] ;  /* 0x005df80001107983 */ /* 0x001f240000300a00 */
[----:B----4-:R-:W-:-:S02]  /*11c990*/  F2FP.SATFINITE.E4M3.F32.PACK_AB_MERGE_C R22, R16, R17, RZ ;  /* 0x000000111016723e */ /* 0x010fc400048070ff */
[----:B------:R-:W4:Y:S04]  /*11c9a0*/  LDL.LU R17, [R1+0x15e8] ;  /* 0x0015e80001117983 */ /* 0x000f280000300800 */
[----:B------:R-:W4:Y:S04]  /*11c9b0*/  LDL.LU R16, [R1+0x15ec] ;  /* 0x0015ec0001107983 */ /* 0x000f280000300800 */
[----:B------:R0:W-:Y:S02]  /*11c9c0*/  STL [R1+0x50], R22 ;  /* 0x0000501601007387 */ /* 0x0001e40000100800 */
[----:B0-----:R-:W-:-:S02]  /*11c9d0*/  F2FP.SATFINITE.E4M3.F32.PACK_AB_MERGE_C R22, R26, R27, RZ ;  /* 0x0000001b1a16723e */ /* 0x001fc400048070ff */
[----:B------:R-:W-:-:S05]  /*11c9e0*/  IADD3 R26, P6, R20, R0, RZ ;  /* 0x00000000141a7210 */ /* 0x000fca0007fde0ff */
[----:B------:R-:W-:Y:S01]  /*11c9f0*/  IMAD.X R27, R4, 0x1, R21, P6 ;  /* 0x00000001041b7824 */ /* 0x000fe200030e0615 */
[----:B------:R-:W-:Y:S04]  /*11ca00*/  STL [R1+0x4c], R22 ;  /* 0x00004c1601007387 */ /* 0x000fe80000100800 */
[----:B------:R0:W-:Y:S04]  /*11ca10*/  STL.64 [R1+0xeb0], R26 ;  /* 0x000eb01a01007387 */ /* 0x0001e80000100a00 */
[----:B0-----:R-:W2:Y:S01]  /*11ca20*/  LDL.LU R27, [R1+0x5df4] ;  /* 0x005df400011b7983 */ /* 0x001ea20000300800 */
[----:B------:R-:W-:-:S02]  /*11ca30*/  F2FP.SATFINITE.E4M3.F32.PACK_AB_MERGE_C R22, R28, R23, RZ ;  /* 0x000000171c16723e */ /* 0x000fc400048070ff */
[----:B------:R-:W-:Y:S02]  /*11ca40*/  F2FP.SATFINITE.E4M3.F32.PACK_AB_MERGE_C R26, R15, R18, RZ ;  /* 0x000000120f1a723e */ /* 0x000fe400048070ff */
[----:B------:R-:W4:Y:S04]  /*11ca50*/  LDL.LU R18, [R1+0x15d8] ;  /* 0x0015d80001127983 */ /* 0x000f280000300800 */
[----:B------:R0:W-:Y:S04]  /*11ca60*/  STL [R1+0x34], R22 ;  /* 0x0000341601007387 */ /* 0x0001e80000100800 */
[----:B------:R-:W4:Y:S04]  /*11ca70*/  LDL.LU R15, [R1+0x15dc] ;  /* 0x0015dc00010f7983 */ /* 0x000f280000300800 */
[----:B------:R-:W4:Y:S01]  /*11ca80*/  LDL R28, [R1+0x6c] ;  /* 0x00006c00011c7983 */ /* 0x000f220000100800 */
[----:B0-----:R-:W-:-:S05]  /*11ca90*/  IADD3 R22, P6, R20, R5, RZ ;  /* 0x0000000514167210 */ /* 0x001fca0007fde0ff */
[----:B------:R-:W-:Y:S01]  /*11caa0*/  IMAD.X R23, R4, 0x1, R6, P6 ;  /* 0x0000000104177824 */ /* 0x000fe200030e0606 */
[----:B------:R-:W-:Y:S01]  /*11cab0*/  F2FP.SATFINITE.E4M3.F32.PACK_AB_MERGE_C R7, R7, R8, RZ ;  /* 0x000000080707723e */ /* 0x000fe200048070ff */
[----:B--2---:R0:W-:Y:S04]  /*11cac0*/  STL.64 [R1+0x5c48], R26 ;  /* 0x005c481a01007387 */ /* 0x0041e80000100a00 */
[----:B0-----:R-:W2:Y:S04]  /*11cad0*/  LDL.LU R26, [R1+0x15d0] ;  /* 0x0015d000011a7983 */ /* 0x001ea80000300800 */
[----:B------:R-:W2:Y:S04]  /*11cae0*/  LDL.LU R27, [R1+0x15d4] ;  /* 0x0015d400011b7983 */ /* 0x000ea80000300800 */
[----:B------:R0:W-:Y:S04]  /*11caf0*/  STL.64 [R1+0xeb8], R22 ;  /* 0x000eb81601007387 */ /* 0x0001e80000100a00 */
[----:B0-----:R-:W2:Y:S04]  /*11cb00*/  LDL.LU R22, [R1+0x5df0] ;  /* 0x005df00001167983 */ /* 0x001ea80000300800 */
[----:B------:R-:W2:Y:S04]  /*11cb10*/  LDL.LU R29, [R1+0x16a0] ;  /* 0x0016a000011d7983 */ /* 0x000ea80000300800 */
[----:B------:R-:W2:Y:S04]  /*11cb20*/  LDL.LU R23, [R1+0x16a4] ;  /* 0x0016a40001177983 */ /* 0x000ea80000300800 */
[----:B------:R-:W3:Y:S04]  /*11cb30*/  LDL.LU R8, [R1+0x5dec] ;  /* 0x005dec0001087983 */ /* 0x000ee80000300800 */
[----:B------:R0:W-:Y:S04]  /*11cb40*/  STL [R1+0x1600], R7 ;  /* 0x0016000701007387 */ /* 0x0001e80000100800 */
[----:B0-----:R-:W4:Y:S01]  /*11cb50*/  LDL.LU R7, [R1+0x5de8] ;  /* 0x005de80001077983 */ /* 0x001f220000300800 */
[----:B------:R-:W-:-:S05]  /*11cb60*/  F2FP.SATFINITE.E4M3.F32.PACK_AB_MERGE_C R11, R11, R10, RZ ;  /* 0x0000000a0b0b723e */ /* 0x000fca00048070ff */
[----:B------:R3:W-:Y:S01]  /*11cb70*/  STL [R1+0x1604], R11 ;  /* 0x0016040b01007387 */ /* 0x0007e20000100800 */
[----:B----4-:R-:W-:-:S03]  /*11cb80*/  IADD3 R10, P6, R20, R7, RZ ;  /* 0x00000007140a7210 */ /* 0x010fc60007fde0ff */
[----:B------:R0:W-:Y:S02]  /*11cb90*/  STL [R1+0x5db8], R7 ;  /* 0x005db80701007387 */ /* 0x0001e40000100800 */
[----:B---3--:R-:W-:Y:S02]  /*11cba0*/  IMAD.X R11, R4, 0x1, R8, P6 ;  /* 0x00000001040b7824 */ /* 0x008fe400030e0608 */
[----:B0-----:R-:W3:Y:S04]  /*11cbb0*/  LDL.LU R7, [R1+0x15e4] ;  /* 0x0015e40001077983 */ /* 0x001ee80000300800 */
        /* <DEDUP_REMOVED lines=9> */
[----:B------:R0:W-:Y:S02]  /*11cc50*/  STL.64 [R1+0x5dc0], R8 ;  /* 0x005dc00801007387 */ /* 0x0001e40000100a00 */
[----:B----4-:R-:W-:Y:S02]  /*11cc60*/  IMAD.X R13, R4, 0x1, R10, P6 ;  /* 0x00000001040d7824 */ /* 0x010fe400030e060a */
[----:B0-----:R-:W3:Y:S04]  /*11cc70*/  LDL.LU R9, [R1+0x15e0] ;  /* 0x0015e00001097983 */ /* 0x001ee80000300800 */
[----:B------:R0:W-:Y:S04]  /*11cc80*/  STL.64 [R1+0xea0], R12 ;  /* 0x000ea00c01007387 */ /* 0x0001e80000100a00 */
[----:B0-----:R-:W2:Y:S01]  /*11cc90*/  LDL.LU.64 R12, [R1+0x5dd0] ;  /* 0x005dd000010c7983 */ /* 0x001ea20000300a00 */
[----:B------:R-:W-:-:S02]  /*11cca0*/  F2FP.SATFINITE.E4M3.F32.PACK_AB_MERGE_C R8, R16, R17, RZ ;  /* 0x000000111008723e */ /* 0x000fc400048070ff */
[----:B---3--:R-:W-:Y:S02]  /*11ccb0*/  F2FP.SATFINITE.E4M3.F32.PACK_AB_MERGE_C R9, R7, R9, RZ ;  /* 0x000000090709723e */ /* 0x008fe400048070ff */
[----:B------:R-:W3:Y:S04]  /*11ccc0*/  LDL.LU R7, [R1+0x16a8] ;  /* 0x0016a80001077983 */ /* 0x000ee80000300800 */
[----:B------:R-:W-:Y:S04]  /*11ccd0*/  STL [R1+0x27dc], R9 ;  /* 0x0027dc0901007387 */ /* 0x000fe80000100800 */
[----:B------:R-:W3:Y:S04]  /*11cce0*/  LDL.LU R16, [R1+0x16ac] ;  /* 0x0016ac0001107983 */ /* 0x000ee80000300800 */
[----:B------:R0:W-:Y:S02]  /*11ccf0*/  STL [R1+0x27e4], R8 ;  /* 0x0027e40801007387 */ /* 0x0001e40000100800 */
[----:B0-----:R-:W-:-:S02]  /*11cd00*/  IADD3 R8, P6, R20, R11, RZ ;  /* 0x0000000b14087210 */ /* 0x001fc40007fde0ff */
[----:B------:R0:W-:Y:S03]  /*11cd10*/  STL.64 [R1+0x5db0], R10 ;  /* 0x005db00a01007387 */ /* 0x0001e60000100a00 */
[----:B--2---:R-:W-:-:S05]  /*11cd20*/  IMAD.X R9, R4, 0x1, R13, P6 ;  /* 0x0000000104097824 */ /* 0x004fca00030e060d */
[----:B------:R1:W-:Y:S01]  /*11cd30*/  STL.64 [R1+0xe90], R8 ;  /* 0x000e900801007387 */ /* 0x0003e20000100a00 */
[----:B0-----:R-:W-:-:S05]  /*11cd40*/  IADD3 R10, P6, R20, R12, RZ ;  /* 0x0000000c140a7210 */ /* 0x001fca0007fde0ff */
[----:B------:R-:W-:Y:S01]  /*11cd50*/  IMAD.X R11, R4, 0x1, R14, P6 ;  /* 0x00000001040b7824 */ /* 0x000fe200030e060e */
[----:B-1----:R-:W2:Y:S04]  /*11cd60*/  LDL.LU R8, [R1+0x1690] ;  /* 0x0016900001087983 */ /* 0x002ea80000300800 */
[----:B------:R-:W2:Y:S04]  /*11cd70*/  LDL.LU R17, [R1+0x1694] ;  /* 0x0016940001117983 */ /* 0x000ea80000300800 */
[----:B------:R-:W4:Y:S04]  /*11cd80*/  LDL.LU R20, [R1+0x5dcc] ;  /* 0x005dcc0001147983 */ /* 0x000f280000300800 */
[----:B------:R-:W-:Y:S04]  /*11cd90*/  STL.64 [R1+0x5da8], R12 ;  /* 0x005da80c01007387 */ /* 0x000fe80000100a00 */
[----:B------:R-:W3:Y:S01]  /*11cda0*/  LDL.LU R4, [R1+0x5dc8] ;  /* 0x005dc80001047983 */ /* 0x000ee20000300800 */
[----:B------:R-:W-:-:S03]  /*11cdb0*/  F2FP.SATFINITE.E4M3.F32.PACK_AB_MERGE_C R9, R15, R18, RZ ;  /* 0x000000120f09723e */ /* 0x000fc600048070ff */
[----:B------:R0:W-:Y:S04]  /*11cdc0*/  STL.64 [R1+0xe98], R10 ;  /* 0x000e980a01007387 */ /* 0x0001e80000100a00 */
[----:B------:R-:W2:Y:S01]  /*11cdd0*/  LDL.LU R18, [R1+0x1698] ;  /* 0x0016980001127983 */ /* 0x000ea20000300800 */
[----:B0-----:R-:W-:-:S05]  /*11cde0*/  F2FP.SATFINITE.E4M3.F32.PACK_AB_MERGE_C R10, R27, R26, RZ ;  /* 0x0000001a1b0a723e */ /* 0x001fca00048070ff */
[----:B------:R0:W-:Y:S04]  /*11cdf0*/  STL [R1+0x1614], R10 ;  /* 0x0016140a01007387 */ /* 0x0001e80000100800 */
[----:B------:R-:W2:Y:S04]  /*11ce00*/  LDL.LU R15, [R1+0x169c] ;  /* 0x00169c00010f7983 */ /* 0x000ea80000300800 */
[----:B------:R1:W-:Y:S01]  /*11ce10*/  STL [R1+0x1610], R9 ;  /* 0x0016100901007387 */ /* 0x0003e20000100800 */
[----:B0-----:R-:W-:Y:S02]  /*11ce20*/  F2FP.SATFINITE.E4M3.F32.PACK_AB_MERGE_C R10, R23, R29, RZ ;  /* 0x0000001d170a723e */ /* 0x001fe400048070ff */
[----:B-1----:R-:W-:-:S03]  /*11ce30*/  SHF.R.S32.HI R9, RZ, 0x1f, R28 ;  /* 0x0000001fff097819 */ /* 0x002fc6000001141c */
[----:B------:R-:W-:Y:S04]  /*11ce40*/  STL [R1+0x15fc], R10 ;  /* 0x0015fc0a01007387 */ /* 0x000fe80000100800 */
[----:B------:R0:W-:Y:S04]  /*11ce50*/  STL [R1+0xc], R9 ;  /* 0x00000c0901007387 */ /* 0x0001e80000100800 */
[----:B0-----:R-:W2:Y:S04]  /*11ce60*/  LDL.LU R9, [R1+0x15c0] ;  /* 0x0015c00001097983 */ /* 0x001ea80000300800 */
[----:B------:R-:W2:Y:S04]  /*11ce70*/  LDL.LU R26, [R1+0x15c4] ;  /* 0x0015c400011a7983 */ /* 0x000ea80000300800 */
[----:B------:R-:W2:Y:S04]  /*11ce80*/  LDL.LU R27, [R1+0x15c8] ;  /* 0x0015c800011b7983 */ /* 0x000ea80000300800 */
[----:B------:R-:W2:Y:S04]  /*11ce90*/  LDL.LU R29, [R1+0x15cc] ;  /* 0x0015cc00011d7983 */ /* 0x000ea80000300800 */
[----:B------:R-:W2:Y:S01]  /*11cea0*/  LDL.LU R23, [R1+0x1680] ;  /* 0x0016800001177983 */ /* 0x000ea20000300800 */
[----:B---3--:R-:W-:-:S03]  /*11ceb0*/  IADD3 R10, P6, R28, R4, RZ ;  /* 0x000000041c0a7210 */ /* 0x008fc60007fde0ff */
[----:B------:R-:W3:Y:S04]  /*11cec0*/  LDL.LU R28, [R1+0x1684] ;  /* 0x00168400011c7983 */ /* 0x000ee80000300800 */
[----:B------:R0:W-:Y:S04]  /*11ced0*/  STL [R1+0x5d98], R4 ;  /* 0x005d980401007387 */ /* 0x0001e80000100800 */
[----:B0-----:R-:W2:Y:S04]  /*11cee0*/  LDL.LU R4, [R1+0xc] ;  /* 0x00000c0001047983 */ /* 0x001ea80000300800 */
[----:B----4-:R0:W-:Y:S01]  /*11cef0*/  STL [R1+0x5d9c], R20 ;  /* 0x005d9c1401007387 */ /* 0x0101e20000100800 */
[----:B--2---:R-:W-:-:S03]  /*11cf00*/  IMAD.X R11, R4, 0x1, R20, P6 ;  /* 0x00000001040b7824 */ /* 0x004fc600030e0614 */
[----:B0-----:R-:W2:Y:S04]  /*11cf10*/  LDL.LU R20, [R1+0x6c] ;  /* 0x00006c0001147983 */ /* 0x001ea80000300800 */
[----:B------:R0:W-:Y:S02]  /*11cf20*/  STL.64 [R1+0xe88], R10 ;  /* 0x000e880a01007387 */ /* 0x0001e40000100a00 */
[----:B0-----:R-:W-:Y:S02]  /*11cf30*/  F2FP.SATFINITE.E4M3.F32.PACK_AB_MERGE_C R11, R16, R7, RZ ;  /* 0x00000007100b723e */ /* 0x001fe400048070ff */
[----:B------:R-:W4:Y:S04]  /*11cf40*/  LDL.LU R7, [R1+0x1688] ;  /* 0x0016880001077983 */ /* 0x000f280000300800 */
[----:B------:R-:W4:Y:S01]  /*11cf50*/  LDL.LU R10, [R1+0x168c] ;  /* 0x00168c00010a7983 */ /* 0x000f220000300800 */
[----:B------:R-:W-:-:S03]  /*11cf60*/  F2FP.SATFINITE.E4M3.F32.PACK_AB_MERGE_C R8, R17, R8, RZ ;  /* 0x000000081108723e */ /* 0x000fc600048070ff */
[----:B------:R0:W-:Y:S04]  /*11cf70*/  STL [R1+0x1608], R11 ;  /* 0x0016080b01007387 */ /* 0x0001e80000100800 */
[----:B0-----:R-:W4:Y:S04]  /*11cf80*/  LDL.LU R11, [R1+0x1670] ;  /* 0x00167000010b7983 */ /* 0x001f280000300800 */
[----:B------:R-:W4:Y:S04]  /*11cf90*/  LDL.LU R16, [R1+0x1674] ;  /* 0x0016740001107983 */ /* 0x000f280000300800 */
[----:B------:R0:W-:Y:S01]  /*11cfa0*/  STL [R1+0x30], R8 ;  /* 0x0000300801007387 */ /* 0x0001e20000100800 */
[----:B------:R-:W-:-:S02]  /*11cfb0*/  F2FP.SATFINITE.E4M3.F32.PACK_AB_MERGE_C R26, R26, R9, RZ ;  /* 0x000000091a1a723e */ /* 0x000fc400048070ff */
[----:B--2---:R-:W-:-:S05]  /*11cfc0*/  IADD3 R12, P6, R20, R3, RZ ;  /* 0x00000003140c7210 */ /* 0x004fca0007fde0ff */
[----:B------:R-:W-:-:S05]  /*11cfd0*/  IMAD.X R13, R4, 0x1, R2, P6 ;  /* 0x00000001040d7824 */ /* 0x000fca00030e0602 */
[----:B------:R1:W-:Y:S01]  /*11cfe0*/  STL.64 [R1+0xe80], R12 ;  /* 0x000e800c01007387 */ /* 0x0003e20000100a00 */
[----:B0-----:R-:W-:-:S03]  /*11cff0*/  IADD3 R8, P6, R20, R0, RZ ;  /* 0x0000000014087210 */ /* 0x001fc60007fde0ff */
[----:B-1----:R-:W2:Y:S04]  /*11d000*/  LDL.LU R12, [R1+0x1660] ;  /* 0x00166000010c7983 */ /* 0x002ea80000300800 */
[----:B------:R-:W2:Y:S04]  /*11d010*/  LDL.LU R13, [R1+0x1664] ;  /* 0x00166400010d7983 */ /* 0x000ea80000300800 */
[----:B------:R0:W-:Y:S01]  /*11d020*/  STL.64 [R1+0x5da0], R2 ;  /* 0x005da00201007387 */ /* 0x0001e20000100a00 */
[----:B------:R-:W-:Y:S01]  /*11d030*/  IMAD.X R9, R4, 0x1, R21, P6 ;  /* 0x0000000104097824 */ /* 0x000fe200030e0615 */
[----:B0-----:R-:W-:-:S02]  /*11d040*/  F2FP.SATFINITE.E4M3.F32.PACK_AB_MERGE_C R3, R15, R18, RZ ;  /* 0x000000120f03723e */ /* 0x001fc400048070ff */
[----:B------:R-:W2:Y:S04]  /*11d050*/  LDL.LU R2, [R1+0x167c] ;  /* 0x00167c0001027983 */ /* 0x000ea80000300800 */
[----:B------:R0:W-:Y:S04]  /*11d060*/  STL [R1+0x15d4], R3 ;  /* 0x0015d40301007387 */ /* 0x0001e80000100800 */
[----:B0-----:R-:W2:Y:S04]  /*11d070*/  LDL.LU R3, [R1+0x1668] ;  /* 0x0016680001037983 */ /* 0x001ea80000300800 */
[----:B------:R-:W2:Y:S04]  /*11d080*/  LDL.LU R18, [R1+0x166c] ;  /* 0x00166c0001127983 */ /* 0x000ea80000300800 */
[----:B------:R-:W2:Y:S04]  /*11d090*/  LDL.LU R17, [R1+0x1650] ;  /* 0x0016500001117983 */ /* 0x000ea80000300800 */
[----:B------:R-:W2:Y:S04]  /*11d0a0*/  LDL.LU R15, [R1+0x1654] ;  /* 0x00165400010f7983 */ /* 0x000ea80000300800 */
[----:B------:R0:W-:Y:S04]  /*11d0b0*/  STL [R1+0x5c80], R26 ;  /* 0x005c801a01007387 */ /* 0x0001e80000100800 */
[----:B0-----:R-:W2:Y:S04]  /*11d0c0*/  LDL.LU R26, [R1+0x1678] ;  /* 0x00167800011a7983 */ /* 0x001ea80000300800 */
[----:B------:R0:W-:Y:S02]  /*11d0d0*/  STL.64 [R1+0xe78], R8 ;  /* 0x000e780801007387 */ /* 0x0001e40000100a00 */
[----:B0-----:R-:W-:-:S02]  /*11d0e0*/  F2FP.SATFINITE.E4M3.F32.PACK_AB_MERGE_C R9, R29, R27, RZ ;  /* 0x0000001b1d09723e */ /* 0x001fc400048070ff */
[----:B---3--:R-:W-:Y:S01]  /*11d0f0*/  F2FP.SATFINITE.E4M3.F32.PACK_AB_MERGE_C R8, R28, R23, RZ ;  /* 0x000000171c08723e */ /* 0x008fe200048070ff */
[----:B------:R-:W3:Y:S04]  /*11d100*/  LDL.LU R27, [R1+0x1640] ;  /* 0x00164000011b7983 */ /* 0x000ee80000300800 */
[----:B------:R-:W-:Y:S04]  /*11d110*/  STL [R1+0x24], R9 ;  /* 0x0000240901007387 */ /* 0x000fe80000100800 */
[----:B------:R-:W3:Y:S04]  /*11d120*/  LDL.LU R29, [R1+0x1644] ;  /* 0x00164400011d7983 */ /* 0x000ee80000300800 */
[----:B------:R0:W-:Y:S01]  /*11d130*/  STL [R1+0x198], R8 ;  /* 0x0001980801007387 */ /* 0x0001e20000100800 */
[----:B----4-:R-:W-:-:S03]  /*11d140*/  F2FP.SATFINITE.E4M3.F32.PACK_AB_MERGE_C R10, R10, R7, RZ ;  /* 0x000000070a0a723e */ /* 0x010fc600048070ff */
[----:B------:R-:W4:Y:S04]  /*11d150*/  LDL.LU R23, [R1+0x1648] ;  /* 0x0016480001177983 */ /* 0x000f280000300800 */
[----:B------:R-:W4:Y:S01]  /*11d160*/  LDL.LU R28, [R1+0x164c] ;  /* 0x00164c00011c7983 */ /* 0x000f220000300800 */
[----:B0-----:R-:W-:-:S05]  /*11d170*/  IADD3 R8, P6, R20, R5, RZ ;  /* 0x0000000514087210 */ /* 0x001fca0007fde0ff */
[----:B------:R-:W-:-:S05]  /*11d180*/  IMAD.X R9, R4, 0x1, R6, P6 ;  /* 0x0000000104097824 */ /* 0x000fca00030e0606 */
[----:B------:R0:W-:Y:S04]  /*11d190*/  STL.64 [R1+0xe70], R8 ;  /* 0x000e700801007387 */ /* 0x0001e80000100a00 */
[----:B0-----:R-:W2:Y:S04]  /*11d1a0*/  LDL.LU.64 R8, [R1+0x5dc0] ;  /* 0x005dc00001087983 */ /* 0x001ea80000300a00 */
[----:B------:R-:W3:Y:S01]  /*11d1b0*/  LDL.LU R7, [R1+0x5db8] ;  /* 0x005db80001077983 */ /* 0x000ee20000300800 */
[----:B------:R-:W-:-:S03]  /*11d1c0*/  F2FP.SATFINITE.E4M3.F32.PACK_AB_MERGE_C R11, R16, R11, RZ ;  /* 0x0000000b100b723e */ /* 0x000fc600048070ff */
[----:B------:R-:W4:Y:S04]  /*11d1d0*/  LDL R16, [R1+0x70] ;  /* 0x0000700001107983 */ /* 0x000f280000100800 */
[----:B------:R3:W-:Y:S04]  /*11d1e0*/  STL [R1+0x19c], R10 ;  /* 0x00019c0a01007387 */ /* 0x0007e80000100800 */
[----:B------:R2:W-:Y:S01]  /*11d1f0*/  STL [R1+0x184], R11 ;  /* 0x0001840b01007387 */ /* 0x0005e20000100800 */
[----:B---3--:R-:W-:-:S03]  /*11d200*/  IADD3 R10, P6, R20, R7, RZ ;  /* 0x00000007140a7210 */ /* 0x008fc60007fde0ff */
[----:B------:R0:W-:Y:S02]  /*11d210*/  STL.64 [R1+0x5d90], R6 ;  /* 0x005d900601007387 */ /* 0x0001e40000100a00 */
[----:B--2---:R-:W-:Y:S02]  /*11d220*/  IMAD.X R11, R4, 0x1, R8, P6 ;  /* 0x00000001040b7824 */ /* 0x004fe400030e0608 */
[----:B0-----:R-:W2:Y:S04]  /*11d230*/  LDL.LU R6, [R1+0x165c] ;  /* 0x00165c0001067983 */ /* 0x001ea80000300800 */
[----:B------:R0:W-:Y:S04]  /*11d240*/  STL.64 [R1+0xe68], R10 ;  /* 0x000e680a01007387 */ /* 0x0001e80000100a00 */
[----:B0-----:R-:W3:Y:S01]  /*11d250*/  LDL.LU.64 R10, [R1+0x5db0] ;  /* 0x005db000010a7983 */ /* 0x001ee20000300a00 */
[----:B------:R-:W-:-:S02]  /*11d260*/  F2FP.SATFINITE.E4M3.F32.PACK_AB_MERGE_C R7, R2, R26, RZ ;  /* 0x0000001a0207723e */ /* 0x000fc400048070ff */
[----:B------:R-:W-:Y:S02]  /*11d270*/  F2FP.SATFINITE.E4M3.F32.PACK_AB_MERGE_C R2, R13, R12, RZ ;  /* 0x0000000c0d02723e */ /* 0x000fe400048070ff */
[----:B------:R-:W-:Y:S01]  /*11d280*/  IADD3 R12, P6, R20, R9, RZ ;  /* 0x00000009140c7210 */ /* 0x000fe20007fde0ff */
[----:B------:R-:W-:Y:S04]  /*11d290*/  STL [R1+0x188], R7 ;  /* 0x0001880701007387 */ /* 0x000fe80000100800 */
[----:B------:R0:W-:Y:S04]  /*11d2a0*/  STL.64 [R1+0x5d88], R8 ;  /* 0x005d880801007387 */ /* 0x0001e80000100a00 */
[----:B------:R-:W-:Y:S04]  /*11d2b0*/  STL [R1+0x174], R2 ;  /* 0x0001740201007387 */ /* 0x000fe80000100800 */
[----:B0-----:R-:W2:Y:S01]  /*11d2c0*/  LDL.LU R9, [R1+0x1658] ;  /* 0x0016580001097983 */ /* 0x001ea20000300800 */
[----:B---3--:R-:W-:-:S05]  /*11d2d0*/  IMAD.X R13, R4, 0x1, R10, P6 ;  /* 0x00000001040d7824 */ /* 0x008fca00030e060a */
[----:B------:R0:W-:Y:S04]  /*11d2e0*/  STL.64 [R1+0xe60], R12 ;  /* 0x000e600c01007387 */ /* 0x0001e80000100a00 */
[----:B0-----:R-:W3:Y:S01]  /*11d2f0*/  LDL.LU.64 R12, [R1+0x5da8] ;  /* 0x005da800010c7983 */ /* 0x001ee20000300a00 */
[----:B------:R-:W-:Y:S02]  /*11d300*/  F2FP.SATFINITE.E4M3.F32.PACK_AB_MERGE_C R2, R18, R3, RZ ;  /* 0x000000031202723e */ /* 0x000fe400048070ff */
[----:B------:R-:W-:-:S03]  /*11d310*/  F2FP.SATFINITE.E4M3.F32.PACK_AB_MERGE_C R17, R15, R17, RZ ;  /* 0x000000110f11723e */ /* 0x000fc600048070ff */
[----:B------:R0:W-:Y:S04]  /*11d320*/  STL [R1+0x178], R2 ;  /* 0x0001780201007387 */ /* 0x0001e80000100800 */
[----:B------:R-:W4:Y:S04]  /*11d330*/  LDL.LU R7, [R1+0x1740] ;  /* 0x0017400001077983 */ /* 0x000f280000300800 */
[----:B------:R-:W4:Y:S01]  /*11d340*/  LDL.LU R18, [R1+0x1744] ;  /* 0x0017440001127983 */ /* 0x000f220000300800 */
[----:B0-----:R-:W-:-:S03]  /*11d350*/  IADD3 R2, P6, R20, R11, RZ ;  /* 0x0000000b14027210 */ /* 0x001fc60007fde0ff */
[----:B------:R-:W-:Y:S04]  /*11d360*/  STL [R1+0x5b88], R17 ;  /* 0x005b881101007387 */ /* 0x000fe80000100800 */
[----:B------:R0:W-:Y:S01]  /*11d370*/  STL.64 [R1+0x5d80], R10 ;  /* 0x005d800a01007387 */ /* 0x0001e20000100a00 */
[----:B---3--:R-:W-:Y:S01]  /*11d380*/  IMAD.X R3, R4, 0x1, R13, P6 ;  /* 0x0000000104037824 */ /* 0x008fe200030e060d */
[----:B0-----:R-:W-:-:S04]  /*11d390*/  IADD3 R10, P6, R20, R12, RZ ;  /* 0x0000000c140a7210 */ /* 0x001fc80007fde0ff */
[----:B------:R0:W-:Y:S01]  /*11d3a0*/  STL.64 [R1+0xe58], R2 ;  /* 0x000e580201007387 */ /* 0x0001e20000100a00 */
[----:B------:R-:W-:-:S03]  /*11d3b0*/  IMAD.X R11, R4, 0x1, R14, P6 ;  /* 0x00000001040b7824 */ /* 0x000fc600030e060e */
[----:B0-----:R-:W3:Y:S04]  /*11d3c0*/  LDL.LU.64 R2, [R1+0x5da0] ;  /* 0x005da00001027983 */ /* 0x001ee80000300a00 */
[----:B------:R-:W3:Y:S04]  /*11d3d0*/  LDL.LU R26, [R1+0x1748] ;  /* 0x00174800011a7983 */ /* 0x000ee80000300800 */
[----:B------:R-:W3:Y:S04]  /*11d3e0*/  LDL.LU R15, [R1+0x174c] ;  /* 0x00174c00010f7983 */ /* 0x000ee80000300800 */
[----:B------:R-:W3:Y:S04]  /*11d3f0*/  LDL.LU R20, [R1+0x5d9c] ;  /* 0x005d9c0001147983 */ /* 0x000ee80000300800 */
[----:B------:R-:W3:Y:S01]  /*11d400*/  LDL.LU R4, [R1+0x5d98] ;  /* 0x005d980001047983 */ /* 0x000ee20000300800 */
[----:B--2---:R-:W-:-:S02]  /*11d410*/  F2FP.SATFINITE.E4M3.F32.PACK_AB_MERGE_C R8, R6, R9, RZ ;  /* 0x000000090608723e */ /* 0x004fc400048070ff */
[----:B------:R-:W-:Y:S01]  /*11d420*/  F2FP.SATFINITE.E4M3.F32.PACK_AB_MERGE_C R6, R29, R27, RZ ;  /* 0x0000001b1d06723e */ /* 0x000fe200048070ff */
[----:B------:R-:W-:Y:S01]  /*11d430*/  STL.64 [R1+0xe50], R10 ;  /* 0x000e500a01007387 */ /* 0x000fe20000100a00 */
[----:B----4-:R-:W-:-:S03]  /*11d440*/  F2FP.SATFINITE.E4M3.F32.PACK_AB_MERGE_C R17, R28, R23, RZ ;  /* 0x000000171c11723e */ /* 0x010fc600048070ff */
[----:B------:R-:W-:Y:S04]  /*11d450*/  STL [R1+0x6c], R8 ;  /* 0x00006c0801007387 */ /* 0x000fe80000100800 */
[----:B------:R-:W2:Y:S04]  /*11d460*/  LDL.LU R23, [R1+0x1734] ;  /* 0x0017340001177983 */ /* 0x000ea80000300800 */
[----:B------:R0:W-:Y:S04]  /*11d470*/  STL [R1+0x64], R6 ;  /* 0x0000640601007387 */ /* 0x0001e80000100800 */
[----:B------:R-:W4:Y:S04]  /*11d480*/  LDL.LU R27, [R1+0x1738] ;  /* 0x00173800011b7983 */ /* 0x000f280000300800 */
[----:B------:R-:W4:Y:S01]  /*11d490*/  LDL.LU R29, [R1+0x173c] ;  /* 0x00173c00011d7983 */ /* 0x000f220000300800 */
[----:B0-----:R-:W-:-:S03]  /*11d4a0*/  SHF.R.S32.HI R6, RZ, 0x1f, R16 ;  /* 0x0000001fff067819 */ /* 0x001fc60000011410 */
[----:B------:R-:W-:Y:S04]  /*11d4b0*/  STL [R1+0x5b98], R17 ;  /* 0x005b981101007387 */ /* 0x000fe80000100800 */
[----:B------:R-:W4:Y:S04]  /*11d4c0*/  LDL.LU R8, [R1+0x1724] ;  /* 0x0017240001087983 */ /* 0x000f280000300800 */
[----:B------:R-:W-:Y:S01]  /*11d4d0*/  STL [R1+0xc], R6 ;  /* 0x00000c0601007387 */ /* 0x000fe20000100800 */
[----:B---3--:R-:W-:-:S03]  /*11d4e0*/  IADD3 R10, P6, R16, R4, RZ ;  /* 0x00000004100a7210 */ /* 0x008fc60007fde0ff */
[----:B------:R0:W-:Y:S04]  /*11d4f0*/  STL [R1+0x5d70], R4 ;  /* 0x005d700401007387 */ /* 0x0001e80000100800 */
[----:B0-----:R-:W3:Y:S04]  /*11d500*/  LDL.LU R4, [R1+0xc] ;  /* 0x00000c0001047983 */ /* 0x001ee80000300800 */
[----:B------:R-:W2:Y:S04]  /*11d510*/  LDL.LU R9, [R1+0x1728] ;  /* 0x0017280001097983 */ /* 0x000ea80000300800 */
[----:B------:R-:W2:Y:S01]  /*11d520*/  LDL.LU R16, [R1+0x172c] ;  /* 0x00172c0001107983 */ /* 0x000ea20000300800 */
[----:B---3--:R-:W-:-:S05]  /*11d530*/  IMAD.X R11, R4, 0x1, R20, P6 ;  /* 0x00000001040b7824 */ /* 0x008fca00030e0614 */
[----:B------:R0:W-:Y:S04]  /*11d540*/  STL.64 [R1+0xe40], R10 ;  /* 0x000e400a01007387 */ /* 0x0001e80000100a00 */
[----:B------:R-:W3:Y:S04]  /*11d550*/  LDL.LU R17, [R1+0x1710] ;  /* 0x0017100001117983 */ /* 0x000ee80000300800 */
[----:B0-----:R-:W3:Y:S04]  /*11d560*/  LDL.LU R10, [R1+0x1714] ;  /* 0x00171400010a7983 */ /* 0x001ee80000300800 */
[----:B------:R-:W4:Y:S04]  /*11d570*/  LDL.LU R11, [R1+0x1718] ;  /* 0x00171800010b7983 */ /* 0x000f280000300800 */
[----:B------:R-:W4:Y:S04]  /*11d580*/  LDL.LU R28, [R1+0x171c] ;  /* 0x00171c00011c7983 */ /* 0x000f280000300800 */
[----:B------:R0:W-:Y:S04]  /*11d590*/  STL [R1+0x5d74], R20 ;  /* 0x005d741401007387 */ /* 0x0001e80000100800 */
[----:B0-----:R-:W2:Y:S01]  /*11d5a0*/  LDL.LU R20, [R1+0x70] ;  /* 0x0000700001147983 */ /* 0x001ea20000300800 */
[----:B------:R-:W-:-:S02]  /*11d5b0*/  F2FP.SATFINITE.E4M3.F32.PACK_AB_MERGE_C R18, R18, R7, RZ ;  /* 0x000000071212723e */ /* 0x000fc400048070ff */
[----:B------:R-:W-:-:S03]  /*11d5c0*/  F2FP.SATFINITE.E4M3.F32.PACK_AB_MERGE_C R15, R15, R26, RZ ;  /* 0x0000001a0f0f723e */ /* 0x000fc600048070ff */
[----:B------:R0:W-:Y:S04]  /*11d5d0*/  STL [R1+0x5bc8], R18 ;  /* 0x005bc81201007387 */ /* 0x0001e80000100800 */
[----:B0-----:R-:W4:Y:S04]  /*11d5e0*/  LDL.LU R18, [R1+0x1720] ;  /* 0x0017200001127983 */ /* 0x001f280000300800 */
[----:B------:R-:W-:Y:S01]  /*11d5f0*/  STL [R1+0x58], R15 ;  /* 0x0000580f01007387 */ /* 0x000fe20000100800 */
[----:B--2---:R-:W-:-:S05]  /*11d600*/  IADD3 R6, P6, R20, R3, RZ ;  /* 0x0000000314067210 */ /* 0x004fca0007fde0ff */
[----:B------:R-:W-:-:S05]  /*11d610*/  IMAD.X R7, R4, 0x1, R2, P6 ;  /* 0x0000000104077824 */ /* 0x000fca00030e0602 */
[----:B------:R0:W-:Y:S04]  /*11d620*/  STL.64 [R1+0xe38], R6 ;  /* 0x000e380601007387 */ /* 0x0001e80000100a00 */
[----:B0-----:R-:W2:Y:S04]  /*11d630*/  LDL.LU.64 R6, [R1+0x5d90] ;  /* 0x005d900001067983 */ /* 0x001ea80000300a00 */
[----:B------:R-:W2:Y:S04]  /*11d640*/  LDL.LU R26, [R1+0x1708] ;  /* 0x00170800011a7983 */ /* 0x000ea80000300800 */
[----:B------:R-:W2:Y:S04]  /*11d650*/  LDL.LU R15, [R1+0x170c] ;  /* 0x00170c00010f7983 */ /* 0x000ea80000300800 */
[----:B------:R0:W-:Y:S04]  /*11d660*/  STL.64 [R1+0x5d78], R2 ;  /* 0x005d780201007387 */ /* 0x0001e80000100a00 */
[----:B0-----:R-:W4:Y:S01]  /*11d670*/  LDL.LU R3, [R1+0x1730] ;  /* 0x0017300001037983 */ /* 0x001f220000300800 */
[----:B------:R-:W-:-:S02]  /*11d680*/  IADD3 R2, P6, R20, R0, RZ ;  /* 0x0000000014027210 */ /* 0x000fc40007fde0ff */
[----:B------:R-:W-:Y:S02]  /*11d690*/  F2FP.SATFINITE.E4M3.F32.PACK_AB_MERGE_C R16, R16, R9, RZ ;  /* 0x000000091010723e */ /* 0x000fe400048070ff */
[----:B---3--:R-:W-:Y:S02]  /*11d6a0*/  F2FP.SATFINITE.E4M3.F32.PACK_AB_MERGE_C R17, R10, R17, RZ ;  /* 0x000000110a11723e */ /* 0x008fe400048070ff */
[----:B----4-:R-:W-:-:S05]  /*11d6b0*/  F2FP.SATFINITE.E4M3.F32.PACK_AB_MERGE_C R23, R23, R3, RZ ;  /* 0x000000031717723e */ /* 0x010fca00048070ff */
[----:B------:R0:W-:Y:S01]  /*11d6c0*/  STL [R1+0x5c10], R23 ;  /* 0x005c101701007387 */ /* 0x0001e20000100800 */
[----:B------:R-:W-:Y:S01]  /*11d6d0*/  IMAD.X R3, R4, 0x1, R21, P6 ;  /* 0x0000000104037824 */ /* 0x000fe200030e0615 */
[----:B0-----:R-:W-:-:S05]  /*11d6e0*/  F2FP.SATFINITE.E4M3.F32.PACK_AB_MERGE_C R23, R29, R27, RZ ;  /* 0x0000001b1d17723e */ /* 0x001fca00048070ff */
[----:B------:R0:W-:Y:S04]  /*11d6f0*/  STL [R1+0x40], R23 ;  /* 0x0000401701007387 */ /* 0x0001e80000100800 */
[----:B------:R1:W-:Y:S01]  /*11d700*/  STL.64 [R1+0xe48], R2 ;  /* 0x000e480201007387 */ /* 0x0003e20000100a00 */
[----:B0-----:R-:W-:Y:S02]  /*11d710*/  F2FP.SATFINITE.E4M3.F32.PACK_AB_MERGE_C R23, R8, R18, RZ ;  /* 0x000000120817723e */ /* 0x001fe400048070ff */
[----:B------:R-:W-:Y:S01]  /*11d720*/  IADD3 R8, P6, R20, R5, RZ ;  /* 0x0000000514087210 */ /* 0x000fe20007fde0ff */
[----:B-1----:R-:W3:Y:S04]  /*11d730*/  LDL.LU R2, [R1+0x16f0] ;  /* 0x0016f00001027983 */ /* 0x002ee80000300800 */
[----:B--2---:R-:W-:Y:S01]  /*11d740*/  IMAD.X R9, R4, 0x1, R6, P6 ;  /* 0x0000000104097824 */ /* 0x004fe200030e0606 */
[----:B------:R-:W3:Y:S04]  /*11d750*/  LDL.LU R29, [R1+0x16f4] ;  /* 0x0016f400011d7983 */ /* 0x000ee80000300800 */
[----:B------:R-:W2:Y:S04]  /*11d760*/  LDL.LU R3, [R1+0x16f8] ;  /* 0x0016f80001037983 */ /* 0x000ea80000300800 */
[----:B------:R-:W2:Y:S04]  /*11d770*/  LDL.LU R27, [R1+0x16fc] ;  /* 0x0016fc00011b7983 */ /* 0x000ea80000300800 */
[----:B------:R0:W-:Y:S04]  /*11d780*/  STL [R1+0x5c18], R23 ;  /* 0x005c181701007387 */ /* 0x0001e80000100800 */
[----:B0-----:R-:W4:Y:S04]  /*11d790*/  LDL.LU R23, [R1+0x74] ;  /* 0x0000740001177983 */ /* 0x001f280000300800 */
[----:B------:R-:W-:Y:S04]  /*11d7a0*/  STL [R1+0x5c14], R16 ;  /* 0x005c141001007387 */ /* 0x000fe80000100800 */
[----:B------:R0:W-:Y:S04]  /*11d7b0*/  STL.64 [R1+0xe30], R8 ;  /* 0x000e300801007387 */ /* 0x0001e80000100a00 */
[----:B0-----:R-:W2:Y:S01]  /*11d7c0*/  LDL.LU.64 R8, [R1+0x5d88] ;  /* 0x005d880001087983 */ /* 0x001ea20000300a00 */
[----:B------:R-:W-:-:S03]  /*11d7d0*/  F2FP.SATFINITE.E4M3.F32.PACK_AB_MERGE_C R16, R28, R11, RZ ;  /* 0x0000000b1c10723e */ /* 0x000fc600048070ff */
[----:B------:R-:W4:Y:S04]  /*11d7e0*/  LDL.LU R18, [R1+0x17c0] ;  /* 0x0017c00001127983 */ /* 0x000f280000300800 */
[----:B------:R-:W4:Y:S04]  /*11d7f0*/  LDL.LU R28, [R1+0x17c4] ;  /* 0x0017c400011c7983 */ /* 0x000f280000300800 */
[----:B------:R0:W-:Y:S04]  /*11d800*/  STL.64 [R1+0x5c40], R16 ;  /* 0x005c401001007387 */ /* 0x0001e80000100a00 */
[----:B0-----:R-:W4:Y:S04]  /*11d810*/  LDL.LU R16, [R1+0x1700] ;  /* 0x0017000001107983 */ /* 0x001f280000300800 */
[----:B------:R-:W4:Y:S01]  /*11d820*/  LDL.LU R17, [R1+0x1704] ;  /* 0x0017040001117983 */ /* 0x000f220000300800 */
[----:B------:R-:W-:-:S03]  /*11d830*/  IADD3 R10, P6, R20, R7, RZ ;  /* 0x00000007140a7210 */ /* 0x000fc60007fde0ff */
[----:B------:R0:W-:Y:S04]  /*11d840*/  STL.64 [R1+0x5d68], R6 ;  /* 0x005d680601007387 */ /* 0x0001e80000100a00 */
[----:B0-----:R-:W4:Y:S01]  /*11d850*/  LDL.LU R7, [R1+0x16ec] ;  /* 0x0016ec0001077983 */ /* 0x001f220000300800 */
[----:B------:R-:W-:Y:S02]  /*11d860*/  F2FP.SATFINITE.E4M3.F32.PACK_AB_MERGE_C R6, R15, R26, RZ ;  /* 0x0000001a0f06723e */ /* 0x000fe400048070ff */
[----:B---3--:R-:W-:Y:S01]  /*11d870*/  F2FP.SATFINITE.E4M3.F32.PACK_AB_MERGE_C R29, R29, R2, RZ ;  /* 0x000000021d1d723e */ /* 0x008fe200048070ff */
[----:B--2---:R-:W-:-:S05]  /*11d880*/  IMAD.X R11, R4, 0x1, R8, P6 ;  /* 0x00000001040b7824 */ /* 0x004fca00030e0608 */
[----:B------:R0:W-:Y:S04]  /*11d890*/  STL.64 [R1+0xe18], R10 ;  /* 0x000e180a01007387 */ /* 0x0001e80000100a00 */
[----:B0-----:R-:W2:Y:S04]  /*11d8a0*/  LDL.LU.64 R10, [R1+0x5d80] ;  /* 0x005d8000010a7983 */ /* 0x001ea80000300a00 */
[----:B------:R-:W3:Y:S01]  /*11d8b0*/  LDL.LU R26, [R1+0x17c8] ;  /* 0x0017c800011a7983 */ /* 0x000ee20000300800 */
[----:B----4-:R-:W-:-:S05]  /*11d8c0*/  F2FP.SATFINITE.E4M3.F32.PACK_AB_MERGE_C R16, R17, R16, RZ ;  /* 0x000000101110723e */ /* 0x010fca00048070ff */
[----:B------:R0:W-:Y:S04]  /*11d8d0*/  STL [R1+0x15c8], R16 ;  /* 0x0015c81001007387 */ /* 0x0001e80000100800 */
[----:B------:R-:W3:Y:S04]  /*11d8e0*/  LDL.LU R15, [R1+0x17cc] ;  /* 0x0017cc00010f7983 */ /* 0x000ee80000300800 */
[----:B------:R-:W-:Y:S01]  /*11d8f0*/  STL [R1+0x15cc], R6 ;  /* 0x0015cc0601007387 */ /* 0x000fe20000100800 */
[----:B0-----:R-:W-:-:S03]  /*11d900*/  IADD3 R16, P6, R20, R9, RZ ;  /* 0x0000000914107210 */ /* 0x001fc60007fde0ff */
[----:B------:R0:W-:Y:S04]  /*11d910*/  STL.64 [R1+0x5d60], R8 ;  /* 0x005d600801007387 */ /* 0x0001e80000100a00 */
[----:B0-----:R-:W4:Y:S04]  /*11d920*/  LDL.LU R8, [R1+0x16e4] ;  /* 0x0016e40001087983 */ /* 0x001f280000300800 */
[----:B------:R-:W3:Y:S04]  /*11d930*/  LDL.LU R9, [R1+0x16e8] ;  /* 0x0016e80001097983 */ /* 0x000ee80000300800 */
[----:B------:R0:W-:Y:S04]  /*11d940*/  STL [R1+0x5708], R29 ;  /* 0x0057081d01007387 */ /* 0x0001e80000100800 */
[----:B0-----:R-:W4:Y:S01]  /*11d950*/  LDL.LU R29, [R1+0x16e0] ;  /* 0x0016e000011d7983 */ /* 0x001f220000300800 */
[----:B------:R-:W-:Y:S01]  /*11d960*/  F2FP.SATFINITE.E4M3.F32.PACK_AB_MERGE_C R2, R27, R3, RZ ;  /* 0x000000031b02723e */ /* 0x000fe200048070ff */
[----:B--2---:R-:W-:-:S05]  /*11d970*/  IMAD.X R17, R4, 0x1, R10, P6 ;  /* 0x0000000104117824 */ /* 0x004fca00030e060a */
[----:B------:R0:W-:Y:S04]  /*11d980*/  STL.64 [R1+0xe00], R16 ;  /* 0x000e001001007387 */ /* 0x0001e80000100a00 */
[----:B------:R-:W2:Y:S04]  /*11d990*/  LDL.LU R6, [R1+0x17b0] ;  /* 0x0017b00001067983 */ /* 0x000ea80000300800 */
[----:B0-----:R-:W2:Y:S04]  /*11d9a0*/  LDL.LU R16, [R1+0x17b4] ;  /* 0x0017b40001107983 */ /* 0x001ea80000300800 */
[----:B------:R0:W-:Y:S04]  /*11d9b0*/  STL [R1+0x16f4], R2 ;  /* 0x0016f40201007387 */ /* 0x0001e80000100800 */
[----:B------:R-:W2:Y:S04]  /*11d9c0*/  LDL.LU R17, [R1+0x17b8] ;  /* 0x0017b80001117983 */ /* 0x000ea80000300800 */
[----:B------:R-:W2:Y:S01]  /*11d9d0*/  LDL.LU R27, [R1+0x17bc] ;  /* 0x0017bc00011b7983 */ /* 0x000ea20000300800 */
[----:B0-----:R-:W-:-:S03]  /*11d9e0*/  IADD3 R2, P6, R20, R11, RZ ;  /* 0x0000000b14027210 */ /* 0x001fc60007fde0ff */
[----:B------:R0:W-:Y:S02]  /*11d9f0*/  STL.64 [R1+0x5d58], R10 ;  /* 0x005d580a01007387 */ /* 0x0001e40000100a00 */
[----:B------:R-:W-:-:S05]  /*11da00*/  IMAD.X R3, R4, 0x1, R13, P6 ;  /* 0x0000000104037824 */ /* 0x000fca00030e060d */
[----:B------:R1:W-:Y:S01]  /*11da10*/  STL.64 [R1+0xe10], R2 ;  /* 0x000e100201007387 */ /* 0x0003e20000100a00 */
[----:B0-----:R-:W-:-:S05]  /*11da20*/  IADD3 R10, P6, R20, R12, RZ ;  /* 0x0000000c140a7210 */ /* 0x001fca0007fde0ff */
[----:B------:R-:W-:Y:S01]  /*11da30*/  IMAD.X R11, R4, 0x1, R14, P6 ;  /* 0x00000001040b7824 */ /* 0x000fe200030e060e */
[----:B-1----:R-:W2:Y:S04]  /*11da40*/  LDL.LU.64 R2, [R1+0x5d78] ;  /* 0x005d780001027983 */ /* 0x002ea80000300a00 */
[----:B------:R-:W2:Y:S04]  /*11da50*/  LDL.LU R20, [R1+0x5d74] ;  /* 0x005d740001147983 */ /* 0x000ea80000300800 */
[----:B------:R-:W-:Y:S04]  /*11da60*/  STL.64 [R1+0x5d50], R12 ;  /* 0x005d500c01007387 */ /* 0x000fe80000100a00 */
[----:B------:R-:W2:Y:S01]  /*11da70*/  LDL.LU R4, [R1+0x5d70] ;  /* 0x005d700001047983 */ /* 0x000ea20000300800 */
[----:B----4-:R-:W-:-:S02]  /*11da80*/  F2FP.SATFINITE.E4M3.F32.PACK_AB_MERGE_C R8, R8, R29, RZ ;  /* 0x0000001d0808723e */ /* 0x010fc400048070ff */
[----:B---3--:R-:W-:-:S05]  /*11da90*/  F2FP.SATFINITE.E4M3.F32.PACK_AB_MERGE_C R29, R7, R9, RZ ;  /* 0x00000009071d723e */ /* 0x008fca00048070ff */
[----:B------:R-:W-:Y:S04]  /*11daa0*/  STL [R1+0x570c], R29 ;  /* 0x00570c1d01007387 */ /* 0x000fe80000100800 */
[----:B------:R-:W-:Y:S04]  /*11dab0*/  STL.64 [R1+0xe08], R10 ;  /* 0x000e080a01007387 */ /* 0x000fe80000100a00 */
[----:B------:R0:W-:Y:S04]  /*11dac0*/  STL [R1+0x1660], R8 ;  /* 0x0016600801007387 */ /* 0x0001e80000100800 */
[----:B------:R-:W3:Y:S01]  /*11dad0*/  LDL.LU R7, [R1+0x17a0] ;  /* 0x0017a00001077983 */ /* 0x000ee20000300800 */
[----:B0-----:R-:W-:-:S03]  /*11dae0*/  F2FP.SATFINITE.E4M3.F32.PACK_AB_MERGE_C R8, R28, R18, RZ ;  /* 0x000000121c08723e */ /* 0x001fc600048070ff */
[----:B------:R-:W3:Y:S01]  /*11daf0*/  LDL.LU R28, [R1+0x17a4] ;  /* 0x0017a400011c7983 */ /* 0x000ee20000300800 */
[----:B------:R-:W-:-:S03]  /*11db00*/  SHF.R.S32.HI R18, RZ, 0x1f, R23 ;  /* 0x0000001fff127819 */ /* 0x000fc60000011417 */
[----:B------:R2:W-:Y:S01]  /*11db10*/  STL [R1+0x161c], R8 ;  /* 0x00161c0801007387 */ /* 0x0005e20000100800 */
[----:B------:R-:W-:Y:S02]  /*11db20*/  F2FP.SATFINITE.E4M3.F32.PACK_AB_MERGE_C R29, R15, R26, RZ ;  /* 0x0000001a0f1d723e */ /* 0x000fe400048070ff */
[C---:B--2---:R-:W-:Y:S01]  /*11db30*/  IADD3 R8, P6, R23.reuse, R4, RZ ;  /* 0x0000000417087210 */ /* 0x044fe20007fde0ff */
[----:B------:R0:W-:Y:S04]  /*11db40*/  STL [R1+0x5d40], R4 ;  /* 0x005d400401007387 */ /* 0x0001e80000100800 */
[----:B------:R-:W-:Y:S01]  /*11db50*/  IMAD.X R9, R18, 0x1, R20, P6 ;  /* 0x0000000112097824 */ /* 0x000fe200030e0614 */
[----:B------:R-:W-:-:S04]  /*11db60*/  IADD3 R12, P6, R23, R3, RZ ;  /* 0x00000003170c7210 */ /* 0x000fc80007fde0ff */
[----:B------:R1:W-:Y:S01]  /*11db70*/  STL.64 [R1+0xdf0], R8 ;  /* 0x000df00801007387 */ /* 0x0003e20000100a00 */
[----:B0-----:R-:W-:Y:S01]  /*11db80*/  F2FP.SATFINITE.E4M3.F32.PACK_AB_MERGE_C R4, R16, R6, RZ ;  /* 0x000000061004723e */ /* 0x001fe200048070ff */
[----:B------:R-:W-:Y:S02]  /*11db90*/  IMAD.X R13, R18, 0x1, R2, P6 ;  /* 0x00000001120d7824 */ /* 0x000fe400030e0602 */
[----:B-1----:R-:W2:Y:S04]  /*11dba0*/  LDL.LU R8, [R1+0x16d0] ;  /* 0x0016d00001087983 */ /* 0x002ea80000300800 */
[----:B------:R-:W2:Y:S04]  /*11dbb0*/  LDL.LU R9, [R1+0x16d4] ;  /* 0x0016d40001097983 */ /* 0x000ea80000300800 */
[----:B------:R-:W4:Y:S04]  /*11dbc0*/  LDL.LU R10, [R1+0x16d8] ;  /* 0x0016d800010a7983 */ /* 0x000f280000300800 */
[----:B------:R-:W4:Y:S04]  /*11dbd0*/  LDL.LU R11, [R1+0x16dc] ;  /* 0x0016dc00010b7983 */ /* 0x000f280000300800 */
[----:B------:R-:W4:Y:S04]  /*11dbe0*/  LDL.LU R26, [R1+0x1790] ;  /* 0x00179000011a7983 */ /* 0x000f280000300800 */
[----:B------:R-:W4:Y:S04]  /*11dbf0*/  LDL.LU R15, [R1+0x1794] ;  /* 0x00179400010f7983 */ /* 0x000f280000300800 */
[----:B------:R0:W-:Y:S04]  /*11dc00*/  STL [R1+0x5710], R29 ;  /* 0x0057101d01007387 */ /* 0x0001e80000100800 */
[----:B------:R-:W-:Y:S04]  /*11dc10*/  STL [R1+0x15f4], R4 ;  /* 0x0015f40401007387 */ /* 0x000fe80000100800 */
[----:B------:R1:W-:Y:S01]  /*11dc20*/  STL.64 [R1+0x5d48], R2 ;  /* 0x005d480201007387 */ /* 0x0003e20000100a00 */
[----:B0-----:R-:W-:-:S02]  /*11dc30*/  F2FP.SATFINITE.E4M3.F32.PACK_AB_MERGE_C R29, R27, R17, RZ ;  /* 0x000000111b1d723e */ /* 0x001fc400048070ff */
[----:B---3--:R-:W-:Y:S01]  /*11dc40*/  F2FP.SATFINITE.E4M3.F32.PACK_AB_MERGE_C R28, R28, R7, RZ ;  /* 0x000000071c1c723e */ /* 0x008fe200048070ff */
[----:B-1----:R-:W3:Y:S04]  /*11dc50*/  LDL.LU R2, [R1+0x1798] ;  /* 0x0017980001027983 */ /* 0x002ee80000300800 */
[----:B------:R0:W-:Y:S04]  /*11dc60*/  STL.64 [R1+0xdd0], R12 ;  /* 0x000dd00c01007387 */ /* 0x0001e80000100a00 */
[----:B------:R-:W3:Y:S01]  /*11dc70*/  LDL.LU R4, [R1+0x179c] ;  /* 0x00179c0001047983 */ /* 0x000ee20000300800 */
[----:B------:R-:W-:-:S03]  /*11dc80*/  IADD3 R6, P6, R23, R0, RZ ;  /* 0x0000000017067210 */ /* 0x000fc60007fde0ff */
[----:B0-----:R-:W3:Y:S04]  /*11dc90*/  LDL.LU R12, [R1+0x1780] ;  /* 0x00178000010c7983 */ /* 0x001ee80000300800 */
[----:B------:R-:W3:Y:S04]  /*11dca0*/  LDL.LU R13, [R1+0x1784] ;  /* 0x00178400010d7983 */ /* 0x000ee80000300800 */
[----:B------:R-:W3:Y:S04]  /*11dcb0*/  LDL.LU R3, [R1+0x1788] ;  /* 0x0017880001037983 */ /* 0x000ee80000300800 */
[----:B------:R-:W3:Y:S04]  /*11dcc0*/  LDL.LU R16, [R1+0x178c] ;  /* 0x00178c0001107983 */ /* 0x000ee80000300800 */
[----:B------:R-:W3:Y:S04]  /*11dcd0*/  LDL.LU R17, [R1+0x1770] ;  /* 0x0017700001117983 */ /* 0x000ee80000300800 */
[----:B------:R-:W3:Y:S04]  /*11dce0*/  LDL.LU R27, [R1+0x1774] ;  /* 0x00177400011b7983 */ /* 0x000ee80000300800 */
[----:B------:R0:W-:Y:S01]  /*11dcf0*/  STL [R1+0x5714], R29 ;  /* 0x0057141d01007387 */ /* 0x0001e20000100800 */
[----:B------:R-:W-:-:S03]  /*11dd00*/  IMAD.X R7, R18, 0x1, R21, P6 ;  /* 0x0000000112077824 */ /* 0x000fc600030e0615 */
[----:B0-----:R-:W2:Y:S04]  /*11dd10*/  LDL.LU R29, [R1+0x17ac] ;  /* 0x0017ac00011d7983 */ /* 0x001ea80000300800 */
[----:B------:R0:W-:Y:S04]  /*11dd20*/  STL [R1+0x5844], R28 ;  /* 0x0058441c01007387 */ /* 0x0001e80000100800 */
[----:B0-----:R-:W2:Y:S04]  /*11dd30*/  LDL.LU R28, [R1+0x17a8] ;  /* 0x0017a800011c7983 */ /* 0x001ea80000300800 */
[----:B------:R0:W-:Y:S04]  /*11dd40*/  STL.64 [R1+0xde8], R6 ;  /* 0x000de80601007387 */ /* 0x0001e80000100a00 */
[----:B0-----:R-:W4:Y:S01]  /*11dd50*/  LDL.LU.64 R6, [R1+0x5d68] ;  /* 0x005d680001067983 */ /* 0x001f220000300a00 */
[----:B--2---:R-:W-:-:S02]  /*11dd60*/  F2FP.SATFINITE.E4M3.F32.PACK_AB_MERGE_C R29, R29, R28, RZ ;  /* 0x0000001c1d1d723e */ /* 0x004fc400048070ff */
[----:B------:R-:W-:Y:S02]  /*11dd70*/  F2FP.SATFINITE.E4M3.F32.PACK_AB_MERGE_C R28, R9, R8, RZ ;  /* 0x00000008091c723e */ /* 0x000fe400048070ff */
[----:B------:R-:W-:Y:S01]  /*11dd80*/  IADD3 R8, P6, R23, R5, RZ ;  /* 0x0000000517087210 */ /* 0x000fe20007fde0ff */
[----:B------:R0:W-:Y:S04]  /*11dd90*/  STL [R1+0x5718], R29 ;  /* 0x0057181d01007387 */ /* 0x0001e80000100800 */
[----:B0-----:R-:W2:Y:S01]  /*11dda0*/  LDL.LU R29, [R1+0x78] ;  /* 0x00007800011d7983 */ /* 0x001ea20000300800 */
[----:B----4-:R-:W-:-:S03]  /*11ddb0*/  IMAD.X R9, R18, 0x1, R6, P6 ;  /* 0x0000000112097824 */ /* 0x010fc600030e0606 */
[----:B------:R-:W-:Y:S04]  /*11ddc0*/  STL [R1+0x5c70], R28 ;  /* 0x005c701c01007387 */ /* 0x000fe80000100800 */
[----:B------:R0:W-:Y:S04]  /*11ddd0*/  STL.64 [R1+0xdf8], R8 ;  /* 0x000df80801007387 */ /* 0x0001e80000100a00 */
[----:B0-----:R-:W4:Y:S01]  /*11dde0*/  LDL.LU.64 R8, [R1+0x5d60] ;  /* 0x005d600001087983 */ /* 0x001f220000300a00 */
[----:B------:R-:W-:Y:S02]  /*11ddf0*/  F2FP.SATFINITE.E4M3.F32.PACK_AB_MERGE_C R28, R11, R10, RZ ;  /* 0x0000000a0b1c723e */ /* 0x000fe400048070ff */
[----:B------:R-:W-:-:S02]  /*11de00*/  IADD3 R10, P6, R23, R7, RZ ;  /* 0x00000007170a7210 */ /* 0x000fc40007fde0ff */
[----:B------:R-:W-:Y:S01]  /*11de10*/  F2FP.SATFINITE.E4M3.F32.PACK_AB_MERGE_C R15, R15, R26, RZ ;  /* 0x0000001a0f0f723e */ /* 0x000fe200048070ff */
[----:B------:R-:W-:Y:S04]  /*11de20*/  STL [R1+0x18], R28 ;  /* 0x0000181c01007387 */ /* 0x000fe80000100800 */
[----:B------:R-:W-:Y:S04]  /*11de30*/  STL [R1+0x5d30], R7 ;  /* 0x005d300701007387 */ /* 0x000fe80000100800 */
[----:B------:R-:W-:Y:S01]  /*11de40*/  STL [R1+0xb5c], R15 ;  /* 0x000b5c0f01007387 */ /* 0x000fe20000100800 */
[----:B----4-:R-:W-:-:S05]  /*11de50*/  IMAD.X R11, R18, 0x1, R8, P6 ;  /* 0x00000001120b7824 */ /* 0x010fca00030e0608 */
[----:B------:R0:W-:Y:S04]  /*11de60*/  STL.64 [R1+0xde0], R10 ;  /* 0x000de00a01007387 */ /* 0x0001e80000100a00 */
[----:B0-----:R-:W4:Y:S01]  /*11de70*/  LDL.LU.64 R10, [R1+0x5d58] ;  /* 0x005d5800010a7983 */ /* 0x001f220000300a00 */
[----:B---3--:R-:W-:-:S03]  /*11de80*/  F2FP.SATFINITE.E4M3.F32.PACK_AB_MERGE_C R2, R4, R2, RZ ;  /* 0x000000020402723e */ /* 0x008fc600048070ff */
[----:B------:R-:W3:Y:S04]  /*11de90*/  LDL.LU R26, [R1+0x1778] ;  /* 0x00177800011a7983 */ /* 0x000ee80000300800 */
[----:B------:R-:W3:Y:S04]  /*11dea0*/  LDL.LU R15, [R1+0x177c] ;  /* 0x00177c00010f7983 */ /* 0x000ee80000300800 */
[----:B------:R0:W-:Y:S04]  /*11deb0*/  STL [R1+0x5d34], R8 ;  /* 0x005d340801007387 */ /* 0x0001e80000100800 */
[----:B------:R-:W2:Y:S04]  /*11dec0*/  LDL.LU R28, [R1+0x176c] ;  /* 0x00176c00011c7983 */ /* 0x000ea80000300800 */
[----:B------:R1:W-:Y:S04]  /*11ded0*/  STL [R1+0xb58], R2 ;  /* 0x000b580201007387 */ /* 0x0003e80000100800 */
[----:B------:R-:W2:Y:S04]  /*11dee0*/  LDL.LU R4, [R1+0x1760] ;  /* 0x0017600001047983 */ /* 0x000ea80000300800 */
[----:B0-----:R-:W2:Y:S01]  /*11def0*/  LDL.LU R8, [R1+0x1858] ;  /* 0x0018580001087983 */ /* 0x001ea20000300800 */
[----:B-1----:R-:W-:-:S02]  /*11df00*/  F2FP.SATFINITE.E4M3.F32.PACK_AB_MERGE_C R2, R13, R12, RZ ;  /* 0x0000000c0d02723e */ /* 0x002fc400048070ff */
[----:B------:R-:W-:-:S03]  /*11df10*/  IADD3 R12, P6, R23, R9, RZ ;  /* 0x00000009170c7210 */ /* 0x000fc60007fde0ff */
[----:B------:R-:W-:Y:S04]  /*11df20*/  STL [R1+0xb00], R2 ;  /* 0x000b000201007387 */ /* 0x000fe80000100800 */
[----:B------:R-:W2:Y:S04]  /*11df30*/  LDL.LU R7, [R1+0x185c] ;  /* 0x00185c0001077983 */ /* 0x000ea80000300800 */
[----:B------:R-:W-:Y:S01]  /*11df40*/  STL [R1+0x5d24], R9 ;  /* 0x005d240901007387 */ /* 0x000fe20000100800 */
[----:B----4-:R-:W-:-:S05]  /*11df50*/  IMAD.X R13, R18, 0x1, R10, P6 ;  /* 0x00000001120d7824 */ /* 0x010fca00030e060a */
[----:B------:R0:W-:Y:S04]  /*11df60*/  STL.64 [R1+0xdc0], R12 ;  /* 0x000dc00c01007387 */ /* 0x0001e80000100a00 */
[----:B0-----:R-:W4:Y:S01]  /*11df70*/  LDL.LU.64 R12, [R1+0x5d50] ;  /* 0x005d5000010c7983 */ /* 0x001f220000300a00 */
[----:B------:R-:W-:Y:S02]  /*11df80*/  F2FP.SATFINITE.E4M3.F32.PACK_AB_MERGE_C R3, R16, R3, RZ ;  /* 0x000000031003723e */ /* 0x000fe400048070ff */
[----:B------:R-:W-:Y:S01]  /*11df90*/  F2FP.SATFINITE.E4M3.F32.PACK_AB_MERGE_C R2, R27, R17, RZ ;  /* 0x000000111b02723e */ /* 0x000fe200048070ff */
[----:B------:R-:W2:Y:S04]  /*11dfa0*/  LDL.LU R9, [R1+0x1840] ;  /* 0x0018400001097983 */ /* 0x000ea80000300800 */
[----:B------:R-:W-:Y:S04]  /*11dfb0*/  STL [R1+0xa84], R3 ;  /* 0x000a840301007387 */ /* 0x000fe80000100800 */
[----:B------:R-:W2:Y:S04]  /*11dfc0*/  LDL.LU R16, [R1+0x1844] ;  /* 0x0018440001107983 */ /* 0x000ea80000300800 */
[----:B------:R0:W-:Y:S04]  /*11dfd0*/  STL [R1+0x3f4], R2 ;  /* 0x0003f40201007387 */ /* 0x0001e80000100800 */
[----:B------:R-:W2:Y:S04]  /*11dfe0*/  LDL.LU R17, [R1+0x1848] ;  /* 0x0018480001117983 */ /* 0x000ea80000300800 */
[----:B------:R-:W2:Y:S01]  /*11dff0*/  LDL.LU R27, [R1+0x184c] ;  /* 0x00184c00011b7983 */ /* 0x000ea20000300800 */
[----:B0-----:R-:W-:-:S03]  /*11e000*/  IADD3 R2, P6, R23, R11, RZ ;  /* 0x0000000b17027210 */ /* 0x001fc60007fde0ff */
[----:B------:R0:W-:Y:S04]  /*11e010*/  STL.64 [R1+0x5d28], R10 ;  /* 0x005d280a01007387 */ /* 0x0001e80000100a00 */
[----:B0-----:R-:W2:Y:S04]  /*11e020*/  LDL.LU R10, [R1+0x1850] ;  /* 0x00185000010a7983 */ /* 0x001ea80000300800 */
[----:B------:R-:W2:Y:S01]  /*11e030*/  LDL.LU R11, [R1+0x1854] ;  /* 0x00185400010b7983 */ /* 0x000ea20000300800 */
[----:B----4-:R-:W-:-:S05]  /*11e040*/  IMAD.X R3, R18, 0x1, R13, P6 ;  /* 0x0000000112037824 */ /* 0x010fca00030e060d */
[----:B------:R0:W-:Y:S04]  /*11e050*/  STL.64 [R1+0xdd8], R2 ;  /* 0x000dd80201007387 */ /* 0x0001e80000100a00 */
[----:B------:R1:W-:Y:S01]  /*11e060*/  STL.64 [R1+0x5d38], R12 ;  /* 0x005d380c01007387 */ /* 0x0003e20000100a00 */
[----:B0-----:R-:W-:-:S03]  /*11e070*/  IADD3 R2, P6, R23, R12, RZ ;  /* 0x0000000c17027210 */ /* 0x001fc60007fde0ff */
[----:B-1----:R-:W2:Y:S02]  /*11e080*/  LDL.LU R12, [R1+0x1764] ;  /* 0x00176400010c7983 */ /* 0x002ea40000300800 */
[----:B------:R-:W-:Y:S01]  /*11e090*/  IMAD.X R3, R18, 0x1, R14, P6 ;  /* 0x0000000112037824 */ /* 0x000fe200030e060e */
[----:B---3--:R-:W-:Y:S01]  /*11e0a0*/  F2FP.SATFINITE.E4M3.F32.PACK_AB_MERGE_C R15, R15, R26, RZ ;  /* 0x0000001a0f0f723e */ /* 0x008fe200048070ff */
[----:B------:R-:W3:Y:S04]  /*11e0b0*/  LDL.LU R13, [R1+0x1768] ;  /* 0x00176800010d7983 */ /* 0x000ee80000300800 */
[----:B------:R0:W-:Y:S04]  /*11e0c0*/  STL.64 [R1+0xdc8], R2 ;  /* 0x000dc80201007387 */ /* 0x0001e80000100a00 */
[----:B0-----:R-:W4:Y:S04]  /*11e0d0*/  LDL.LU.64 R2, [R1+0x5d48] ;  /* 0x005d480001027983 */ /* 0x001f280000300a00 */
[----:B------:R-:W4:Y:S04]  /*11e0e0*/  LDL.LU R23, [R1+0x1830] ;  /* 0x0018300001177983 */ /* 0x000f280000300800 */
[----:B------:R-:W4:Y:S04]  /*11e0f0*/  LDL.LU R18, [R1+0x1834] ;  /* 0x0018340001127983 */ /* 0x000f280000300800 */
[----:B------:R0:W-:Y:S04]  /*11e100*/  STL [R1+0x84c], R15 ;  /* 0x00084c0f01007387 */ /* 0x0001e80000100800 */
[----:B------:R-:W4:Y:S04]  /*11e110*/  LDL.LU R26, [R1+0x1838] ;  /* 0x00183800011a7983 */ /* 0x000f280000300800 */
[----:B0-----:R-:W4:Y:S01]  /*11e120*/  LDL.LU R15, [R1+0x183c] ;  /* 0x00183c00010f7983 */ /* 0x001f220000300800 */
[----:B--2---:R-:W-:-:S03]  /*11e130*/  F2FP.SATFINITE.E4M3.F32.PACK_AB_MERGE_C R12, R12, R4, RZ ;  /* 0x000000040c0c723e */ /* 0x004fc600048070ff */
[----:B------:R-:W2:Y:S04]  /*11e140*/  LDL.LU R4, [R1+0x5d40] ;  /* 0x005d400001047983 */ /* 0x000ea80000300800 */
[----:B------:R3:W-:Y:S02]  /*11e150*/  STL [R1+0x3d4], R12 ;  /* 0x0003d40c01007387 */ /* 0x0007e40000100800 */
[----:B---3--:R-:W-:Y:S02]  /*11e160*/  F2FP.SATFINITE.E4M3.F32.PACK_AB_MERGE_C R12, R28, R13, RZ ;  /* 0x0000000d1c0c723e */ /* 0x008fe400048070ff */
[----:B------:R-:W-:-:S03]  /*11e170*/  SHF.R.S32.HI R28, RZ, 0x1f, R29 ;  /* 0x0000001fff1c7819 */ /* 0x000fc6000001141d */
[----:B------:R2:W-:Y:S01]  /*11e180*/  STL [R1+0x3e4], R12 ;  /* 0x0003e40c01007387 */ /* 0x0005e20000100800 */
[----:B------:R-:W-:Y:S02]  /*11e190*/  F2FP.SATFINITE.E4M3.F32.PACK_AB_MERGE_C R11, R11, R10, RZ ;  /* 0x0000000a0b0b723e */ /* 0x000fe400048070ff */
[----:B------:R-:W-:Y:S02]  /*11e1a0*/  F2FP.SATFINITE.E4M3.F32.PACK_AB_MERGE_C R10, R7, R8, RZ ;  /* 0x00000008070a723e */ /* 0x000fe400048070ff */
[----:B--2---:R-:W-:-:S05]  /*11e1b0*/  IADD3 R12, P6, R29, R4, RZ ;  /* 0x000000041d0c7210 */ /* 0x004fca0007fde0ff */
[----:B------:R-:W-:-:S05]  /*11e1c0*/  IMAD.X R13, R28, 0x1, R20, P6 ;  /* 0x000000011c0d7824 */ /* 0x000fca00030e0614 */
[----:B------:R4:W-:Y:S04]  /*11e1d0*/  STL.64 [R1+0xdb8], R12 ;  /* 0x000db80c01007387 */ /* 0x0009e80000100a00 */
[----:B------:R-:W-:Y:S04]  /*11e1e0*/  STL [R1+0x3c4], R11 ;  /* 0x0003c40b01007387 */ /* 0x000fe80000100800 */
[----:B------:R-:W2:Y:S04]  /*11e1f0*/  LDL.LU R8, [R1+0x1820] ;  /* 0x0018200001087983 */ /* 0x000ea80000300800 */
[----:B------:R-:W2:Y:S01]  /*11e200*/  LDL.LU R7, [R1+0x1824] ;  /* 0x0018240001077983 */ /* 0x000ea20000300800 */
[----:B----4-:R-:W-:-:S03]  /*11e210*/  IADD3 R12, P6, R29, R3, RZ ;  /* 0x000000031d0c7210 */ /* 0x010fc60007fde0ff */
[----:B------:R0:W-:Y:S02]  /*11e220*/  STL [R1+0x3c8], R10 ;  /* 0x0003c80a01007387 */ /* 0x0001e40000100800 */
[----:B------:R-:W-:Y:S02]  /*11e230*/  IMAD.X R13, R28, 0x1, R2, P6 ;  /* 0x000000011c0d7824 */ /* 0x000fe400030e0602 */
[----:B0-----:R-:W3:Y:S04]  /*11e240*/  LDL.LU R10, [R1+0x1828] ;  /* 0x00182800010a7983 */ /* 0x001ee80000300800 */
[----:B------:R-:W3:Y:S04]  /*11e250*/  LDL.LU R11, [R1+0x182c] ;  /* 0x00182c00010b7983 */ /* 0x000ee80000300800 */
[----:B------:R0:W-:Y:S04]  /*11e260*/  STL [R1+0x5d20], R3 ;  /* 0x005d200301007387 */ /* 0x0001e80000100800 */
[----:B------:R1:W-:Y:S01]  /*11e270*/  STL.64 [R1+0xdb0], R12 ;  /* 0x000db00c01007387 */ /* 0x0003e20000100a00 */
[----:B0-----:R-:W-:-:S03]  /*11e280*/  F2FP.SATFINITE.E4M3.F32.PACK_AB_MERGE_C R3, R16, R9, RZ ;  /* 0x000000091003723e */ /* 0x001fc600048070ff */
[----:B------:R-:W4:Y:S01]  /*11e290*/  LDL.LU R9, [R1+0x1810] ;  /* 0x0018100001097983 */ /* 0x000f220000300800 */
[----:B-1----:R-:W-:-:S03]  /*11e2a0*/  F2FP.SATFINITE.E4M3.F32.PACK_AB_MERGE_C R12, R27, R17, RZ ;  /* 0x000000111b0c723e */ /* 0x002fc600048070ff */
[----:B------:R0:W-:Y:S04]  /*11e2b0*/  STL [R1+0x3ac], R3 ;  /* 0x0003ac0301007387 */ /* 0x0001e80000100800 */
[----:B0-----:R-:W4:Y:S04]  /*11e2c0*/  LDL.LU R3, [R1+0x1808] ;  /* 0x0018080001037983 */ /* 0x001f280000300800 */
[----:B------:R0:W-:Y:S04]  /*11e2d0*/  STL [R1+0x3a8], R12 ;  /* 0x0003a80c01007387 */ /* 0x0001e80000100800 */
[----:B------:R-:W4:Y:S01]  /*11e2e0*/  LDL.LU R27, [R1+0x180c] ;  /* 0x00180c00011b7983 */ /* 0x000f220000300800 */
[----:B0-----:R-:W-:-:S03]  /*11e2f0*/  IADD3 R12, P6, R29, R0, RZ ;  /* 0x000000001d0c7210 */ /* 0x001fc60007fde0ff */
[----:B------:R0:W-:Y:S02]  /*11e300*/  STL [R1+0x5d10], R0 ;  /* 0x005d100001007387 */ /* 0x0001e40000100800 */
[----:B------:R-:W-:Y:S02]  /*11e310*/  IMAD.X R13, R28, 0x1, R21, P6 ;  /* 0x000000011c0d7824 */ /* 0x000fe400030e0615 */
[----:B0-----:R-:W4:Y:S04]  /*11e320*/  LDL.LU R0, [R1+0x1804] ;  /* 0x0018040001007983 */ /* 0x001f280000300800 */
[----:B------:R0:W-:Y:S04]  /*11e330*/  STL [R1+0x5d14], R21 ;  /* 0x005d141501007387 */ /* 0x0001e80000100800 */
[----:B0-----:R-:W4:Y:S04]  /*11e340*/  LDL.LU R21, [R1+0x1800] ;  /* 0x0018000001157983 */ /* 0x001f280000300800 */
[----:B------:R0:W-:Y:S04]  /*11e350*/  STL.64 [R1+0xda0], R12 ;  /* 0x000da00c01007387 */ /* 0x0001e80000100a00 */
[----:B------:R-:W4:Y:S01]  /*11e360*/  LDL.LU R16, [R1+0x17f0] ;  /* 0x0017f00001107983 */ /* 0x000f220000300800 */
[----:B0-----:R-:W-:-:S02]  /*11e370*/  F2FP.SATFINITE.E4M3.F32.PACK_AB_MERGE_C R13, R18, R23, RZ ;  /* 0x00000017120d723e */ /* 0x001fc400048070ff */
[----:B------:R-:W-:-:S03]  /*11e380*/  F2FP.SATFINITE.E4M3.F32.PACK_AB_MERGE_C R12, R15, R26, RZ ;  /* 0x0000001a0f0c723e */ /* 0x000fc600048070ff */
[----:B------:R-:W-:Y:S04]  /*11e390*/  STL [R1+0x3a0], R13 ;  /* 0x0003a00d01007387 */ /* 0x000fe80000100800 */
[----:B------:R-:W4:Y:S04]  /*11e3a0*/  LDL.LU R17, [R1+0x17f4] ;  /* 0x0017f40001117983 */ /* 0x000f280000300800 */
[----:B------:R0:W-:Y:S04]  /*11e3b0*/  STL [R1+0x39c], R12 ;  /* 0x00039c0c01007387 */ /* 0x0001e80000100800 */
[----:B------:R-:W4:Y:S04]  /*11e3c0*/  LDL.LU R23, [R1+0x17f8] ;  /* 0x0017f80001177983 */ /* 0x000f280000300800 */
[----:B------:R-:W4:Y:S01]  /*11e3d0*/  LDL.LU R18, [R1+0x17fc] ;  /* 0x0017fc0001127983 */ /* 0x000f220000300800 */
[----:B0-----:R-:W-:-:S03]  /*11e3e0*/  IADD3 R12, P6, R29, R5, RZ ;  /* 0x000000051d0c7210 */ /* 0x001fc60007fde0ff */
[----:B------:R-:W4:Y:S02]  /*11e3f0*/  LDL.LU R26, [R1+0x1890] ;  /* 0x00189000011a7983 */ /* 0x000f240000300800 */
[----:B------:R-:W-:Y:S02]  /*11e400*/  IMAD.X R13, R28, 0x1, R6, P6 ;  /* 0x000000011c0d7824 */ /* 0x000fe400030e0606 */
[----:B------:R-:W4:Y:S04]  /*11e410*/  LDL.LU R15, [R1+0x1894] ;  /* 0x00189400010f7983 */ /* 0x000f280000300800 */
[----:B------:R0:W-:Y:S04]  /*11e420*/  STL [R1+0x5d00], R5 ;  /* 0x005d000501007387 */ /* 0x0001e80000100800 */
[----:B0-----:R-:W4:Y:S04]  /*11e430*/  LDL.LU R5, [R1+0x181c] ;  /* 0x00181c0001057983 */ /* 0x001f280000300800 */
[----:B------:R0:W-:Y:S04]  /*11e440*/  STL.64 [R1+0xda8], R12 ;  /* 0x000da80c01007387 */ /* 0x0001e80000100a00 */
[----:B0-----:R-:W4:Y:S01]  /*11e450*/  LDL.LU.64 R12, [R1+0x5d38] ;  /* 0x005d3800010c7983 */ /* 0x001f220000300a00 */
[----:B--2---:R-:W-:-:S03]  /*11e460*/  F2FP.SATFINITE.E4M3.F32.PACK_AB_MERGE_C R7, R7, R8, RZ ;  /* 0x000000080707723e */ /* 0x004fc600048070ff */
[----:B------:R-:W2:Y:S04]  /*11e470*/  LDL.LU R8, [R1+0x5d34] ;  /* 0x005d340001087983 */ /* 0x000ea80000300800 */
[----:B------:R0:W-:Y:S04]  /*11e480*/  STL [R1+0x380], R7 ;  /* 0x0003800701007387 */ /* 0x0001e80000100800 */
[----:B0-----:R-:W4:Y:S01]  /*11e490*/  LDL.LU R7, [R1+0x5d30] ;  /* 0x005d300001077983 */ /* 0x001f220000300800 */
[----:B---3--:R-:W-:-:S05]  /*11e4a0*/  F2FP.SATFINITE.E4M3.F32.PACK_AB_MERGE_C R11, R11, R10, RZ ;  /* 0x0000000a0b0b723e */ /* 0x008fca00048070ff */
[----:B------:R-:W-:Y:S04]  /*11e4b0*/  STL [R1+0x37c], R11 ;  /* 0x00037c0b01007387 */ /* 0x000fe80000100800 */
[----:B----4-:R0:W-:Y:S04]  /*11e4c0*/  STL.64 [R1+0x5d08], R6 ;  /* 0x005d080601007387 */ /* 0x0101e80000100a00 */
[----:B0-----:R-:W3:Y:S01]  /*11e4d0*/  LDL.LU R6, [R1+0x1814] ;  /* 0x0018140001067983 */ /* 0x001ee20000300800 */
[----:B------:R-:W-:-:S03]  /*11e4e0*/  IADD3 R10, P6, R29, R7, RZ ;  /* 0x000000071d0a7210 */ /* 0x000fc60007fde0ff */
[----:B------:R-:W4:Y:S02]  /*11e4f0*/  LDL.LU R7, [R1+0x1818] ;  /* 0x0018180001077983 */ /* 0x000f240000300800 */
[----:B--2---:R-:W-:-:S05]  /*11e500*/  IMAD.X R11, R28, 0x1, R8, P6 ;  /* 0x000000011c0b7824 */ /* 0x004fca00030e0608 */
[----:B------:R0:W-:Y:S04]  /*11e510*/  STL.64 [R1+0xd98], R10 ;  /* 0x000d980a01007387 */ /* 0x0001e80000100a00 */
[----:B0-----:R-:W2:Y:S01]  /*11e520*/  LDL.LU.64 R10, [R1+0x5d28] ;  /* 0x005d2800010a7983 */ /* 0x001ea20000300a00 */
[----:B---3--:R-:W-:-:S03]  /*11e530*/  F2FP.SATFINITE.E4M3.F32.PACK_AB_MERGE_C R6, R6, R9, RZ ;  /* 0x000000090606723e */ /* 0x008fc600048070ff */
[----:B------:R-:W3:Y:S01]  /*11e540*/  LDL.LU R9, [R1+0x5d24] ;  /* 0x005d240001097983 */ /* 0x000ee20000300800 */
[----:B----4-:R-:W-:-:S03]  /*11e550*/  F2FP.SATFINITE.E4M3.F32.PACK_AB_MERGE_C R5, R5, R7, RZ ;  /* 0x000000070505723e */ /* 0x010fc600048070ff */
[----:B------:R3:W-:Y:S02]  /*11e560*/  STL [R1+0x338], R6 ;  /* 0x0003380601007387 */ /* 0x0007e40000100800 */
[----:B---3--:R-:W-:Y:S02]  /*11e570*/  IADD3 R6, P6, R29, R9, RZ ;  /* 0x000000091d067210 */ /* 0x008fe40007fde0ff */
[----:B------:R-:W-:Y:S03]  /*11e580*/  STL.64 [R1+0x5cf8], R8 ;  /* 0x005cf80801007387 */ /* 0x000fe60000100a00 */
[----:B--2---:R-:W-:Y:S01]  /*11e590*/  IMAD.X R7, R28, 0x1, R10, P6 ;  /* 0x000000011c077824 */ /* 0x004fe200030e060a */
[----:B------:R0:W-:Y:S02]  /*11e5a0*/  STL [R1+0x340], R5 ;  /* 0x0003400501007387 */ /* 0x0001e40000100800 */
[----:B0-----:R-:W-:-:S02]  /*11e5b0*/  F2FP.SATFINITE.E4M3.F32.PACK_AB_MERGE_C R5, R0, R21, RZ ;  /* 0x000000150005723e */ /* 0x001fc400048070ff */
[----:B------:R-:W-:Y:S02]  /*11e5c0*/  F2FP.SATFINITE.E4M3.F32.PACK_AB_MERGE_C R0, R27, R3, RZ ;  /* 0x000000031b00723e */ /* 0x000fe400048070ff */
[----:B------:R-:W2:Y:S04]  /*11e5d0*/  LDL R27, [R1+0x7c] ;  /* 0x00007c00011b7983 */ /* 0x000ea80000100800 */
[----:B------:R0:W-:Y:S04]  /*11e5e0*/  STL.64 [R1+0xd90], R6 ;  /* 0x000d900601007387 */ /* 0x0001e80000100a00 */
[----:B------:R-:W-:Y:S01]  /*11e5f0*/  STL [R1+0x15e4], R5 ;  /* 0x0015e40501007387 */ /* 0x000fe20000100800 */
[----:B0-----:R-:W-:-:S03]  /*11e600*/  IADD3 R6, P6, R29, R11, RZ ;  /* 0x0000000b1d067210 */ /* 0x001fc60007fde0ff */
[----:B------:R0:W-:Y:S02]  /*11e610*/  STL [R1+0x15e0], R0 ;  /* 0x0015e00001007387 */ /* 0x0001e40000100800 */
[----:B------:R-:W-:Y:S02]  /*11e620*/  IMAD.X R7, R28, 0x1, R13, P6 ;  /* 0x000000011c077824 */ /* 0x000fe400030e060d */
[----:B------:R-:W-:Y:S04]  /*11e630*/  STL.64 [R1+0x5d18], R10 ;  /* 0x005d180a01007387 */ /* 0x000fe80000100a00 */
[----:B------:R1:W-:Y:S01]  /*11e640*/  STL.64 [R1+0xd88], R6 ;  /* 0x000d880601007387 */ /* 0x0003e20000100a00 */
[----:B0-----:R-:W-:-:S03]  /*11e650*/  F2FP.SATFINITE.E4M3.F32.PACK_AB_MERGE_C R0, R17, R16, RZ ;  /* 0x000000101100723e */ /* 0x001fc600048070ff */
[----:B------:R-:W-:Y:S01]  /*11e660*/  STL.64 [R1+0x5cf0], R12 ;  /* 0x005cf00c01007387 */ /* 0x000fe20000100a00 */
[----:B------:R-:W-:-:S03]  /*11e670*/  F2FP.SATFINITE.E4M3.F32.PACK_AB_MERGE_C R5, R18, R23, RZ ;  /* 0x000000171205723e */ /* 0x000fc600048070ff */
[----:B------:R-:W3:Y:S01]  /*11e680*/  LDL.LU R3, [R1+0x1898] ;  /* 0x0018980001037983 */ /* 0x000ee20000300800 */
[----:B-1----:R-:W-:-:S03]  /*11e690*/  IADD3 R6, P6, R29, R12, RZ ;  /* 0x0000000c1d067210 */ /* 0x002fc60007fde0ff */
[----:B------:R-:W3:Y:S02]  /*11e6a0*/  LDL.LU R10, [R1+0x189c] ;  /* 0x00189c00010a7983 */ /* 0x000ee40000300800 */
[----:B------:R-:W-:-:S05]  /*11e6b0*/  IMAD.X R7, R28, 0x1, R14, P6 ;  /* 0x000000011c077824 */ /* 0x000fca00030e060e */
[----:B------:R-:W-:Y:S04]  /*11e6c0*/  STL.64 [R1+0xd80], R6 ;  /* 0x000d800601007387 */ /* 0x000fe80000100a00 */
[----:B------:R0:W-:Y:S04]  /*11e6d0*/  STL [R1+0x16e0], R0 ;  /* 0x0016e00001007387 */ /* 0x0001e80000100800 */
[----:B------:R-:W4:Y:S04]  /*11e6e0*/  LDL.LU R11, [R1+0x1880] ;  /* 0x00188000010b7983 */ /* 0x000f280000300800 */
[----:B------:R-:W4:Y:S01]  /*11e6f0*/  LDL.LU R17, [R1+0x1884] ;  /* 0x0018840001117983 */ /* 0x000f220000300800 */
[----:B0-----:R-:W-:-:S03]  /*11e700*/  F2FP.SATFINITE.E4M3.F32.PACK_AB_MERGE_C R0, R15, R26, RZ ;  /* 0x0000001a0f00723e */ /* 0x001fc600048070ff */
[----:B------:R-:W-:Y:S04]  /*11e710*/  STL [R1+0x16dc], R5 ;  /* 0x0016dc0501007387 */ /* 0x000fe80000100800 */
[----:B------:R0:W-:Y:S04]  /*11e720*/  STL [R1+0x16f8], R0 ;  /* 0x0016f80001007387 */ /* 0x0001e80000100800 */
        /* <DEDUP_REMOVED lines=13> */
[----:B--2---:R-:W-:-:S02]  /*11e800*/  IADD3 R26, P6, R27, R4, RZ ;  /* 0x000000041b1a7210 */ /* 0x004fc40007fde0ff */
[----:B---3--:R-:W-:Y:S01]  /*11e810*/  F2FP.SATFINITE.E4M3.F32.PACK_AB_MERGE_C R10, R10, R3, RZ ;  /* 0x000000030a0a723e */ /* 0x008fe200048070ff */
[----:B----4-:R0:W-:Y:S04]  /*11e820*/  STL [R1+0x5ce8], R23 ;  /* 0x005ce81701007387 */ /* 0x0101e80000100800 */
[----:B------:R1:W-:Y:S01]  /*11e830*/  STL [R1+0x5cec], R4 ;  /* 0x005cec0401007387 */ /* 0x0003e20000100800 */
[----:B0-----:R-:W-:-:S03]  /*11e840*/  SHF.R.S32.HI R23, RZ, 0x1f, R27 ;  /* 0x0000001fff177819 */ /* 0x001fc6000001141b */
[----:B-1----:R-:W2:Y:S02]  /*11e850*/  LDL.LU R4, [R1+0x7c] ;  /* 0x00007c0001047983 */ /* 0x002ea40000300800 */
[----:B------:R-:W-:Y:S02]  /*11e860*/  IMAD.X R27, R23, 0x1, R20, P6 ;  /* 0x00000001171b7824 */ /* 0x000fe400030e0614 */
[----:B------:R-:W3:Y:S04]  /*11e870*/  LDL.LU R16, [R1+0x17e8] ;  /* 0x0017e80001107983 */ /* 0x000ee80000300800 */
[----:B------:R-:W3:Y:S04]  /*11e880*/  LDL.LU R18, [R1+0x17ec] ;  /* 0x0017ec0001127983 */ /* 0x000ee80000300800 */
[----:B------:R0:W-:Y:S04]  /*11e890*/  STL.64 [R1+0xd78], R26 ;  /* 0x000d781a01007387 */ /* 0x0001e80000100a00 */
[----:B0-----:R-:W4:Y:S04]  /*11e8a0*/  LDL.LU R26, [R1+0x17d0] ;  /* 0x0017d000011a7983 */ /* 0x001f280000300800 */
[----:B------:R-:W4:Y:S04]  /*11e8b0*/  LDL.LU R27, [R1+0x17d4] ;  /* 0x0017d400011b7983 */ /* 0x000f280000300800 */
[----:B------:R-:W2:Y:S04]  /*11e8c0*/  LDL.LU R3, [R1+0x5d20] ;  /* 0x005d200001037983 */ /* 0x000ea80000300800 */
[----:B------:R2:W-:Y:S01]  /*11e8d0*/  STL [R1+0x16ec], R10 ;  /* 0x0016ec0a01007387 */ /* 0x0005e20000100800 */
[----:B------:R-:W-:-:S02]  /*11e8e0*/  F2FP.SATFINITE.E4M3.F32.PACK_AB_MERGE_C R17, R17, R11, RZ ;  /* 0x0000000b1111723e */ /* 0x000fc400048070ff */
[----:B------:R-:W-:-:S03]  /*11e8f0*/  F2FP.SATFINITE.E4M3.F32.PACK_AB_MERGE_C R0, R0, R21, RZ ;  /* 0x000000150000723e */ /* 0x000fc600048070ff */
[----:B------:R-:W-:Y:S01]  /*11e900*/  STL [R1+0x1708], R17 ;  /* 0x0017081101007387 */ /* 0x000fe20000100800 */
[----:B--2---:R-:W-:-:S05]  /*11e910*/  IADD3 R10, P6, R4, R3, RZ ;  /* 0x00000003040a7210 */ /* 0x004fca0007fde0ff */
[----:B------:R-:W-:-:S05]  /*11e920*/  IMAD.X R11, R23, 0x1, R2, P6 ;  /* 0x00000001170b7824 */ /* 0x000fca00030e0602 */
[----:B------:R0:W-:Y:S04]  /*11e930*/  STL.64 [R1+0xd70], R10 ;  /* 0x000d700a01007387 */ /* 0x0001e80000100a00 */
[----:B0-----:R-:W2:Y:S04]  /*11e940*/  LDL.LU.64 R10, [R1+0x5d18] ;  /* 0x005d1800010a7983 */ /* 0x001ea80000300a00 */
[----:B------:R-:W2:Y:S04]  /*11e950*/  LDL.LU R17, [R1+0x1754] ;  /* 0x0017540001117983 */ /* 0x000ea80000300800 */
[----:B------:R0:W-:Y:S04]  /*11e960*/  STL.64 [R1+0x5ce0], R2 ;  /* 0x005ce00201007387 */ /* 0x0001e80000100a00 */
[----:B0-----:R-:W2:Y:S04]  /*11e970*/  LDL.LU R2, [R1+0x17dc] ;  /* 0x0017dc0001027983 */ /* 0x001ea80000300800 */
[----:B------:R-:W2:Y:S04]  /*11e980*/  LDL.LU R3, [R1+0x1750] ;  /* 0x0017500001037983 */ /* 0x000ea80000300800 */
[----:B------:R-:W3:Y:S04]  /*11e990*/  LDL.LU R21, [R1+0x5d14] ;  /* 0x005d140001157983 */ /* 0x000ee80000300800 */
[----:B------:R0:W-:Y:S04]  /*11e9a0*/  STL [R1+0x1704], R0 ;  /* 0x0017040001007387 */ /* 0x0001e80000100800 */
[----:B0-----:R-:W4:Y:S01]  /*11e9b0*/  LDL.LU R0, [R1+0x5d10] ;  /* 0x005d100001007983 */ /* 0x001f220000300800 */
[----:B------:R-:W-:-:S05]  /*11e9c0*/  F2FP.SATFINITE.E4M3.F32.PACK_AB_MERGE_C R7, R7, R6, RZ ;  /* 0x000000060707723e */ /* 0x000fca00048070ff */
[----:B------:R3:W-:Y:S01]  /*11e9d0*/  STL [R1+0x1718], R7 ;  /* 0x0017180701007387 */ /* 0x0007e20000100800 */
[----:B------:R-:W-:Y:S02]  /*11e9e0*/  F2FP.SATFINITE.E4M3.F32.PACK_AB_MERGE_C R12, R12, R5, RZ ;  /* 0x000000050c0c723e */ /* 0x000fe400048070ff */
[----:B----4-:R-:W-:-:S05]  /*11e9f0*/  IADD3 R6, P6, R4, R0, RZ ;  /* 0x0000000004067210 */ /* 0x010fca0007fde0ff */
[----:B---3--:R-:W-:-:S05]  /*11ea00*/  IMAD.X R7, R23, 0x1, R21, P6 ;  /* 0x0000000117077824 */ /* 0x008fca00030e0615 */
[----:B------:R0:W-:Y:S04]  /*11ea10*/  STL.64 [R1+0xd68], R6 ;  /* 0x000d680601007387 */ /* 0x0001e80000100a00 */
[----:B0-----:R-:W3:Y:S04]  /*11ea20*/  LDL.LU.64 R6, [R1+0x5d08] ;  /* 0x005d080001067983 */ /* 0x001ee80000300a00 */
[----:B------:R-:W4:Y:S04]  /*11ea30*/  LDL.LU R5, [R1+0x5d00] ;  /* 0x005d000001057983 */ /* 0x000f280000300800 */
[----:B------:R0:W-:Y:S02]  /*11ea40*/  STL [R1+0x1714], R12 ;  /* 0x0017140c01007387 */ /* 0x0001e40000100800 */
[----:B0-----:R-:W-:-:S05]  /*11ea50*/  F2FP.SATFINITE.E4M3.F32.PACK_AB_MERGE_C R12, R9, R8, RZ ;  /* 0x00000008090c723e */ /* 0x001fca00048070ff */
[----:B------:R0:W-:Y:S01]  /*11ea60*/  STL [R1+0x1728], R12 ;  /* 0x0017280c01007387 */ /* 0x0001e20000100800 */
[----:B------:R-:W-:Y:S02]  /*11ea70*/  F2FP.SATFINITE.E4M3.F32.PACK_AB_MERGE_C R13, R28, R13, RZ ;  /* 0x0000000d1c0d723e */ /* 0x000fe400048070ff */
[----:B0-----:R-:W-:Y:S02]  /*11ea80*/  F2FP.SATFINITE.E4M3.F32.PACK_AB_MERGE_C R12, R15, R29, RZ ;  /* 0x0000001d0f0c723e */ /* 0x001fe400048070ff */
[----:B----4-:R-:W-:-:S05]  /*11ea90*/  IADD3 R8, P6, R4, R5, RZ ;  /* 0x0000000504087210 */ /* 0x010fca0007fde0ff */
[----:B---3--:R-:W-:-:S05]  /*11eaa0*/  IMAD.X R9, R23, 0x1, R6, P6 ;  /* 0x0000000117097824 */ /* 0x008fca00030e0606 */
[----:B------:R0:W-:Y:S04]  /*11eab0*/  STL.64 [R1+0xd60], R8 ;  /* 0x000d600801007387 */ /* 0x0001e80000100a00 */
[----:B0-----:R-:W3:Y:S04]  /*11eac0*/  LDL.LU.64 R8, [R1+0x5cf8] ;  /* 0x005cf80001087983 */ /* 0x001ee80000300a00 */
[----:B------:R-:W-:Y:S04]  /*11ead0*/  STL [R1+0x1724], R13 ;  /* 0x0017240d01007387 */ /* 0x000fe80000100800 */
[----:B------:R-:W4:Y:S04]  /*11eae0*/  LDL.LU R28, [R1+0x175c] ;  /* 0x00175c00011c7983 */ /* 0x000f280000300800 */
[----:B------:R0:W-:Y:S04]  /*11eaf0*/  STL [R1+0x1730], R12 ;  /* 0x0017300c01007387 */ /* 0x0001e80000100800 */
[----:B------:R-:W4:Y:S04]  /*11eb00*/  LDL.LU R29, [R1+0x16c0] ;  /* 0x0016c000011d7983 */ /* 0x000f280000300800 */
[----:B------:R-:W4:Y:S01]  /*11eb10*/  LDL.LU R15, [R1+0x16c4] ;  /* 0x0016c400010f7983 */ /* 0x000f220000300800 */
[----:B0-----:R-:W-:-:S03]  /*11eb20*/  IADD3 R12, P6, R4, R7, RZ ;  /* 0x00000007040c7210 */ /* 0x001fc60007fde0ff */
[----:B------:R0:W-:Y:S04]  /*11eb30*/  STL.64 [R1+0x5cd0], R6 ;  /* 0x005cd00601007387 */ /* 0x0001e80000100a00 */
[----:B0-----:R-:W4:Y:S01]  /*11eb40*/  LDL.LU R7, [R1+0x17d8] ;  /* 0x0017d80001077983 */ /* 0x001f220000300800 */
[----:B------:R-:W-:Y:S01]  /*11eb50*/  F2FP.SATFINITE.E4M3.F32.PACK_AB_MERGE_C R6, R27, R26, RZ ;  /* 0x0000001a1b06723e */ /* 0x000fe200048070ff */
[----:B---3--:R-:W-:-:S05]  /*11eb60*/  IMAD.X R13, R23, 0x1, R8, P6 ;  /* 0x00000001170d7824 */ /* 0x008fca00030e0608 */
[----:B------:R0:W-:Y:S02]  /*11eb70*/  STL.64 [R1+0xd58], R12 ;  /* 0x000d580c01007387 */ /* 0x0001e40000100a00 */
[----:B0-----:R-:W-:Y:S02]  /*11eb80*/  F2FP.SATFINITE.E4M3.F32.PACK_AB_MERGE_C R12, R18, R16, RZ ;  /* 0x00000010120c723e */ /* 0x001fe400048070ff */
[----:B------:R-:W3:Y:S04]  /*11eb90*/  LDL.LU R18, [R1+0x16c8] ;  /* 0x0016c80001127983 */ /* 0x000ee80000300800 */
[----:B------:R0:W-:Y:S04]  /*11eba0*/  STL [R1+0x172c], R12 ;  /* 0x00172c0c01007387 */ /* 0x0001e80000100800 */
[----:B------:R-:W3:Y:S01]  /*11ebb0*/  LDL.LU R27, [R1+0x16cc] ;  /* 0x0016cc00011b7983 */ /* 0x000ee20000300800 */
[----:B0-----:R-:W-:-:S03]  /*11ebc0*/  IADD3 R12, P6, R4, R9, RZ ;  /* 0x00000009040c7210 */ /* 0x001fc60007fde0ff */
[----:B------:R4:W-:Y:S02]  /*11ebd0*/  STL [R1+0x848], R6 ;  /* 0x0008480601007387 */ /* 0x0009e40000100800 */
[----:B--2---:R-:W-:Y:S02]  /*11ebe0*/  IMAD.X R13, R23, 0x1, R10, P6 ;  /* 0x00000001170d7824 */ /* 0x004fe400030e060a */
[----:B------:R-:W2:Y:S04]  /*11ebf0*/  LDL.LU R16, [R1+0x16b8] ;  /* 0x0016b80001107983 */ /* 0x000ea80000300800 */
[----:B------:R-:W2:Y:S01]  /*11ec00*/  LDL.LU R26, [R1+0x16bc] ;  /* 0x0016bc00011a7983 */ /* 0x000ea20000300800 */
[----:B----4-:R-:W-:-:S03]  /*11ec10*/  F2FP.SATFINITE.E4M3.F32.PACK_AB_MERGE_C R6, R2, R7, RZ ;  /* 0x000000070206723e */ /* 0x010fc600048070ff */
[----:B------:R-:W-:Y:S04]  /*11ec20*/  STL [R1+0x5cb8], R9 ;  /* 0x005cb80901007387 */ /* 0x000fe80000100800 */
[----:B------:R0:W-:Y:S04]  /*11ec30*/  STL.64 [R1+0xd50], R12 ;  /* 0x000d500c01007387 */ /* 0x0001e80000100a00 */
[----:B0-----:R-:W4:Y:S04]  /*11ec40*/  LDL.LU.64 R12, [R1+0x5cf0] ;  /* 0x005cf000010c7983 */ /* 0x001f280000300a00 */
[----:B------:R-:W-:Y:S04]  /*11ec50*/  STL [R1+0x930], R6 ;  /* 0x0009300601007387 */ /* 0x000fe80000100800 */
[----:B------:R-:W3:Y:S01]  /*11ec60*/  LDL.LU R9, [R1+0xc00] ;  /* 0x000c000001097983 */ /* 0x000ee20000300800 */
[----:B------:R-:W-:-:S05]  /*11ec70*/  F2FP.SATFINITE.E4M3.F32.PACK_AB_MERGE_C R2, R17, R3, RZ ;  /* 0x000000031102723e */ /* 0x000fca00048070ff */
[----:B------:R0:W-:Y:S02]  /*11ec80*/  STL [R1+0x3dc], R2 ;  /* 0x0003dc0201007387 */ /* 0x0001e40000100800 */
[----:B0-----:R-:W-:-:S05]  /*11ec90*/  IADD3 R2, P6, R4, R11, RZ ;  /* 0x0000000b04027210 */ /* 0x001fca0007fde0ff */
[----:B----4-:R-:W-:Y:S01]  /*11eca0*/  IMAD.X R3, R23, 0x1, R13, P6 ;  /* 0x0000000117037824 */ /* 0x010fe200030e060d */
[----:B---3--:R0:W-:Y:S04]  /*11ecb0*/  STL.64 [R1+0x5cd8], R8 ;  /* 0x005cd80801007387 */ /* 0x0081e80000100a00 */
[----:B0-----:R-:W3:Y:S04]  /*11ecc0*/  LDL.LU R8, [R1+0x16b0] ;  /* 0x0016b00001087983 */ /* 0x001ee80000300800 */
[----:B------:R-:W3:Y:S04]  /*11ecd0*/  LDL.LU R9, [R1+0x16b4] ;  /* 0x0016b40001097983 */ /* 0x000ee80000300800 */
[----:B------:R-:W4:Y:S04]  /*11ece0*/  LDL.LU R6, [R1+0xc04] ;  /* 0x000c040001067983 */ /* 0x000f280000300800 */
[----:B------:R-:W4:Y:S04]  /*11ecf0*/  LDL.LU R7, [R1+0xc08] ;  /* 0x000c080001077983 */ /* 0x000f280000300800 */
[----:B------:R-:W4:Y:S04]  /*11ed00*/  LDL.LU R17, [R1+0xc0c] ;  /* 0x000c0c0001117983 */ /* 0x000f280000300800 */
[----:B------:R0:W-:Y:S04]  /*11ed10*/  STL.64 [R1+0x5cc0], R10 ;  /* 0x005cc00a01007387 */ /* 0x0001e80000100a00 */
[----:B0-----:R-:W4:Y:S04]  /*11ed20*/  LDL.LU R11, [R1+0x1758] ;  /* 0x00175800010b7983 */ /* 0x001f280000300800 */
[----:B------:R0:W-:Y:S02]  /*11ed30*/  STL.64 [R1+0xd40], R2 ;  /* 0x000d400201007387 */ /* 0x0001e40000100a00 */
[----:B0-----:R-:W-:-:S02]  /*11ed40*/  IADD3 R2, P6, R4, R12, RZ ;  /* 0x0000000c04027210 */ /* 0x001fc40007fde0ff */
[----:B------:R-:W4:Y:S03]  /*11ed50*/  LDL.LU R4, [R1+0x5cec] ;  /* 0x005cec0001047983 */ /* 0x000f260000300800 */
[----:B------:R-:W-:Y:S01]  /*11ed60*/  IMAD.X R3, R23, 0x1, R14, P6 ;  /* 0x0000000117037824 */ /* 0x000fe200030e060e */
[----:B------:R-:W-:Y:S04]  /*11ed70*/  STL.64 [R1+0x5cc8], R12 ;  /* 0x005cc80c01007387 */ /* 0x000fe80000100a00 */
[----:B------:R-:W4:Y:S04]  /*11ed80*/  LDL.LU R23, [R1+0x5ce8] ;  /* 0x005ce80001177983 */ /* 0x000f280000300800 */
[----:B------:R0:W-:Y:S04]  /*11ed90*/  STL.64 [R1+0xd48], R2 ;  /* 0x000d480201007387 */ /* 0x0001e80000100a00 */
[----:B0-----:R-:W4:Y:S01]  /*11eda0*/  LDL.LU.64 R2, [R1+0x5ce0] ;  /* 0x005ce00001027983 */ /* 0x001f220000300a00 */
[----:B------:R-:W-:-:S03]  /*11edb0*/  F2FP.SATFINITE.E4M3.F32.PACK_AB_MERGE_C R10, R15, R29, RZ ;  /* 0x0000001d0f0a723e */ /* 0x000fc600048070ff */
[----:B------:R-:W4:Y:S01]  /*11edc0*/  LDL.LU R13, [R1+0xbd0] ;  /* 0x000bd000010d7983 */ /* 0x000f220000300800 */
[----:B------:R-:W-:Y:S02]  /*11edd0*/  F2FP.SATFINITE.E4M3.F32.PACK_AB_MERGE_C R12, R27, R18, RZ ;  /* 0x000000121b0c723e */ /* 0x000fe400048070ff */
[----:B---3--:R-:W-:Y:S02]  /*11ede0*/  F2FP.SATFINITE.E4M3.F32.PACK_AB_MERGE_C R9, R9, R8, RZ ;  /* 0x000000080909723e */ /* 0x008fe400048070ff */
[----:B--2---:R-:W-:Y:S02]  /*11edf0*/  F2FP.SATFINITE.E4M3.F32.PACK_AB_MERGE_C R8, R26, R16, RZ ;  /* 0x000000101a08723e */ /* 0x004fe400048070ff */
[----:B----4-:R-:W-:-:S05]  /*11ee00*/  F2FP.SATFINITE.E4M3.F32.PACK_AB_MERGE_C R11, R28, R11, RZ ;  /* 0x0000000b1c0b723e */ /* 0x010fca00048070ff */
[----:B------:R-:W-:Y:S04]  /*11ee10*/  STL [R1+0x934], R11 ;  /* 0x0009340b01007387 */ /* 0x000fe80000100800 */
[----:B------:R-:W2:Y:S04]  /*11ee20*/  LDL.LU R28, [R1+0xbd4] ;  /* 0x000bd400011c7983 */ /* 0x000ea80000300800 */
[----:B------:R0:W-:Y:S04]  /*11ee30*/  STL [R1+0x3c0], R10 ;  /* 0x0003c00a01007387 */ /* 0x0001e80000100800 */
[----:B------:R-:W3:Y:S04]  /*11ee40*/  LDL.LU R29, [R1+0xbd8] ;  /* 0x000bd800011d7983 */ /* 0x000ee80000300800 */
[----:B------:R-:W3:Y:S01]  /*11ee50*/  LDL.LU R15, [R1+0xbdc] ;  /* 0x000bdc00010f7983 */ /* 0x000ee20000300800 */
[----:B------:R-:W-:-:S02]  /*11ee60*/  SHF.R.S32.HI R27, RZ, 0x1f, R23 ;  /* 0x0000001fff1b7819 */ /* 0x000fc40000011417 */
[----:B0-----:R-:W-:Y:S01]  /*11ee70*/  IADD3 R10, P6, R23, R4, RZ ;  /* 0x00000004170a7210 */ /* 0x001fe20007fde0ff */
[----:B------:R-:W-:Y:S04]  /*11ee80*/  STL [R1+0x9b0], R12 ;  /* 0x0009b00c01007387 */ /* 0x000fe80000100800 */
[----:B------:R-:W-:Y:S01]  /*11ee90*/  IMAD.X R11, R27, 0x1, R20, P6 ;  /* 0x000000011b0b7824 */ /* 0x000fe200030e0614 */
[----:B------:R-:W4:Y:S04]  /*11eea0*/  LDL.LU R18, [R1+0x84] ;  /* 0x0000840001127983 */ /* 0x000f280000300800 */
[----:B------:R0:W-:Y:S04]  /*11eeb0*/  STL.64 [R1+0xd38], R10 ;  /* 0x000d380a01007387 */ /* 0x0001e80000100a00 */
[----:B------:R-:W-:Y:S04]  /*11eec0*/  STL [R1+0x3a4], R9 ;  /* 0x0003a40901007387 */ /* 0x000fe80000100800 */
[----:B0-----:R-:W4:Y:S04]  /*11eed0*/  LDL.LU R10, [R1+0x860] ;  /* 0x00086000010a7983 */ /* 0x001f280000300800 */
[----:B------:R0:W-:Y:S04]  /*11eee0*/  STL [R1+0x9b4], R8 ;  /* 0x0009b40801007387 */ /* 0x0001e80000100800 */
[----:B------:R-:W4:Y:S04]  /*11eef0*/  LDL.LU R11, [R1+0x864] ;  /* 0x00086400010b7983 */ /* 0x000f280000300800 */
[----:B------:R-:W4:Y:S01]  /*11ef00*/  LDL.LU R16, [R1+0x868] ;  /* 0x0008680001107983 */ /* 0x000f220000300800 */
[----:B0-----:R-:W-:-:S03]  /*11ef10*/  IADD3 R8, P6, R23, R3, RZ ;  /* 0x0000000317087210 */ /* 0x001fc60007fde0ff */
[----:B------:R-:W4:Y:S02]  /*11ef20*/  LDL.LU R26, [R1+0x86c] ;  /* 0x00086c00011a7983 */ /* 0x000f240000300800 */
[----:B------:R-:W-:-:S05]  /*11ef30*/  IMAD.X R9, R27, 0x1, R2, P6 ;  /* 0x000000011b097824 */ /* 0x000fca00030e0602 */
[----:B------:R0:W-:Y:S04]  /*11ef40*/  STL.64 [R1+0xd30], R8 ;  /* 0x000d300801007387 */ /* 0x0001e80000100a00 */
[----:B0-----:R-:W2:Y:S04]  /*11ef50*/  LDL.LU.64 R8, [R1+0x5cd8] ;  /* 0x005cd80001087983 */ /* 0x001ea80000300a00 */
[----:B------:R0:W-:Y:S02]  /*11ef60*/  STL.64 [R1+0x5cb0], R2 ;  /* 0x005cb00201007387 */ /* 0x0001e40000100a00 */
[----:B0-----:R-:W-:-:S02]  /*11ef70*/  F2FP.SATFINITE.E4M3.F32.PACK_AB_MERGE_C R2, R17, R7, RZ ;  /* 0x000000071102723e */ /* 0x001fc400048070ff */
[----:B--2---:R-:W-:Y:S02]  /*11ef80*/  F2FP.SATFINITE.E4M3.F32.PACK_AB_MERGE_C R3, R6, R9, RZ ;  /* 0x000000090603723e */ /* 0x004fe400048070ff */
[----:B------:R-:W-:-:S03]  /*11ef90*/  IADD3 R6, P6, R23, R0, RZ ;  /* 0x0000000017067210 */ /* 0x000fc60007fde0ff */
[----:B------:R-:W-:Y:S02]  /*11efa0*/  STL [R1+0x394], R3 ;  /* 0x0003940301007387 */ /* 0x000fe40000100800 */
[----:B------:R-:W-:Y:S02]  /*11efb0*/  IMAD.X R7, R27, 0x1, R21, P6 ;  /* 0x000000011b077824 */ /* 0x000fe400030e0615 */
[----:B------:R0:W-:Y:S04]  /*11efc0*/  STL [R1+0xa80], R2 ;  /* 0x000a800201007387 */ /* 0x0001e80000100800 */
[----:B------:R-:W2:Y:S04]  /*11efd0*/  LDL.LU R9, [R1+0x680] ;  /* 0x0006800001097983 */ /* 0x000ea80000300800 */
[----:B0-----:R-:W2:Y:S04]  /*11efe0*/  LDL.LU R2, [R1+0x638] ;  /* 0x0006380001027983 */ /* 0x001ea80000300800 */
[----:B------:R-:W2:Y:S04]  /*11eff0*/  LDL.LU R17, [R1+0x63c] ;  /* 0x00063c0001117983 */ /* 0x000ea80000300800 */
[----:B------:R0:W-:Y:S04]  /*11f000*/  STL [R1+0x5ca0], R0 ;  /* 0x005ca00001007387 */ /* 0x0001e80000100800 */
[----:B0-----:R-:W2:Y:S04]  /*11f010*/  LDL.LU R0, [R1+0x634] ;  /* 0x0006340001007983 */ /* 0x001ea80000300800 */
[----:B------:R0:W-:Y:S04]  /*11f020*/  STL.64 [R1+0xd20], R6 ;  /* 0x000d200601007387 */ /* 0x0001e80000100a00 */
[----:B0-----:R-:W2:Y:S01]  /*11f030*/  LDL.LU.64 R6, [R1+0x5cd0] ;  /* 0x005cd00001067983 */ /* 0x001ea20000300a00 */
[----:B------:R-:W-:-:S02]  /*11f040*/  F2FP.SATFINITE.E4M3.F32.PACK_AB_MERGE_C R13, R28, R13, RZ ;  /* 0x0000000d1c0d723e */ /* 0x000fc400048070ff */
[----:B---3--:R-:W-:Y:S01]  /*11f050*/  F2FP.SATFINITE.E4M3.F32.PACK_AB_MERGE_C R12, R15, R29, RZ ;  /* 0x0000001d0f0c723e */ /* 0x008fe200048070ff */
[----:B------:R0:W-:Y:S04]  /*11f060*/  STL [R1+0x5ca4], R21 ;  /* 0x005ca41501007387 */ /* 0x0001e80000100800 */
[----:B0-----:R-:W3:Y:S04]  /*11f070*/  LDL.LU R21, [R1+0x630] ;  /* 0x0006300001157983 */ /* 0x001ee80000300800 */
[----:B------:R-:W3:Y:S04]  /*11f080*/  LDL.LU R3, [R1+0x5f0] ;  /* 0x0005f00001037983 */ /* 0x000ee80000300800 */
[----:B------:R-:W-:Y:S04]  /*11f090*/  STL [R1+0x384], R13 ;  /* 0x0003840d01007387 */ /* 0x000fe80000100800 */
[----:B------:R-:W3:Y:S04]  /*11f0a0*/  LDL.LU R28, [R1+0x5f4] ;  /* 0x0005f400011c7983 */ /* 0x000ee80000300800 */
[----:B------:R0:W-:Y:S01]  /*11f0b0*/  STL [R1+0xb04], R12 ;  /* 0x000b040c01007387 */ /* 0x0001e20000100800 */
[----:B----4-:R-:W-:-:S03]  /*11f0c0*/  F2FP.SATFINITE.E4M3.F32.PACK_AB_MERGE_C R11, R11, R10, RZ ;  /* 0x0000000a0b0b723e */ /* 0x010fc600048070ff */
[----:B------:R-:W4:Y:S04]  /*11f0d0*/  LDL.LU R29, [R1+0x5f8] ;  /* 0x0005f800011d7983 */ /* 0x000f280000300800 */
[----:B------:R-:W4:Y:S01]  /*11f0e0*/  LDL.LU R15, [R1+0x5fc] ;  /* 0x0005fc00010f7983 */ /* 0x000f220000300800 */
[----:B0-----:R-:W-:-:S03]  /*11f0f0*/  IADD3 R12, P6, R23, R5, RZ ;  /* 0x00000005170c7210 */ /* 0x001fc60007fde0ff */
[----:B------:R0:W-:Y:S01]  /*11f100*/  STL [R1+0x5c90], R5 ;  /* 0x005c900501007387 */ /* 0x0001e20000100800 */
[----:B------:R-:W-:-:S03]  /*11f110*/  F2FP.SATFINITE.E4M3.F32.PACK_AB_MERGE_C R10, R26, R16, RZ ;  /* 0x000000101a0a723e */ /* 0x000fc600048070ff */
[----:B0-----:R-:W3:Y:S01]  /*11f120*/  LDL.LU R5, [R1+0x68c] ;  /* 0x00068c0001057983 */ /* 0x001ee20000300800 */
[----:B--2---:R-:W-:-:S05]  /*11f130*/  IMAD.X R13, R27, 0x1, R6, P6 ;  /* 0x000000011b0d7824 */ /* 0x004fca00030e0606 */
[----:B------:R0:W-:Y:S04]  /*11f140*/  STL.64 [R1+0xd28], R12 ;  /* 0x000d280c01007387 */ /* 0x0001e80000100a00 */
[----:B0-----:R-:W2:Y:S04]  /*11f150*/  LDL.LU.64 R12, [R1+0x5cc8] ;  /* 0x005cc800010c7983 */ /* 0x001ea80000300a00 */
[----:B------:R0:W-:Y:S04]  /*11f160*/  STL [R1+0x5c94], R6 ;  /* 0x005c940601007387 */ /* 0x0001e80000100800 */
[----:B0-----:R-:W3:Y:S04]  /*11f170*/  LDL.LU R6, [R1+0x688] ;  /* 0x0006880001067983 */ /* 0x001ee80000300800 */
[----:B------:R-:W-:Y:S04]  /*11f180*/  STL [R1+0x370], R11 ;  /* 0x0003700b01007387 */ /* 0x000fe80000100800 */
[----:B------:R-:W4:Y:S04]  /*11f190*/  LDL.LU R16, [R1+0x5a0] ;  /* 0x0005a00001107983 */ /* 0x000f280000300800 */
[----:B------:R0:W-:Y:S04]  /*11f1a0*/  STL [R1+0x15c0], R10 ;  /* 0x0015c00a01007387 */ /* 0x0001e80000100800 */
[----:B------:R-:W4:Y:S04]  /*11f1b0*/  LDL.LU R26, [R1+0x5a4] ;  /* 0x0005a400011a7983 */ /* 0x000f280000300800 */
[----:B------:R1:W-:Y:S01]  /*11f1c0*/  STL [R1+0x5c84], R7 ;  /* 0x005c840701007387 */ /* 0x0003e20000100800 */
[----:B0-----:R-:W-:-:S03]  /*11f1d0*/  IADD3 R10, P6, R23, R7, RZ ;  /* 0x00000007170a7210 */ /* 0x001fc60007fde0ff */
[----:B-1----:R-:W2:Y:S02]  /*11f1e0*/  LDL.LU R7, [R1+0x684] ;  /* 0x0006840001077983 */ /* 0x002ea40000300800 */
[----:B------:R-:W-:-:S05]  /*11f1f0*/  IMAD.X R11, R27, 0x1, R8, P6 ;  /* 0x000000011b0b7824 */ /* 0x000fca00030e0608 */
[----:B------:R0:W-:Y:S04]  /*11f200*/  STL.64 [R1+0xd18], R10 ;  /* 0x000d180a01007387 */ /* 0x0001e80000100a00 */
[----:B0-----:R-:W4:Y:S01]  /*11f210*/  LDL.LU.64 R10, [R1+0x5cc0] ;  /* 0x005cc000010a7983 */ /* 0x001f220000300a00 */
[----:B--2---:R-:W-:-:S03]  /*11f220*/  F2FP.SATFINITE.E4M3.F32.PACK_AB_MERGE_C R7, R7, R9, RZ ;  /* 0x000000090707723e */ /* 0x004fc600048070ff */
[----:B------:R-:W2:Y:S01]  /*11f230*/  LDL.LU R9, [R1+0x5cb8] ;  /* 0x005cb80001097983 */ /* 0x000ea20000300800 */
[----:B---3--:R-:W-:-:S03]  /*11f240*/  F2FP.SATFINITE.E4M3.F32.PACK_AB_MERGE_C R5, R5, R6, RZ ;  /* 0x000000060505723e */ /* 0x008fc600048070ff */
[----:B------:R4:W-:Y:S01]  /*11f250*/  STL [R1+0x334], R7 ;  /* 0x0003340701007387 */ /* 0x0009e20000100800 */
[----:B--2---:R-:W-:-:S03]  /*11f260*/  IADD3 R6, P6, R23, R9, RZ ;  /* 0x0000000917067210 */ /* 0x004fc60007fde0ff */
[----:B------:R-:W-:Y:S02]  /*11f270*/  STL.64 [R1+0x5c88], R8 ;  /* 0x005c880801007387 */ /* 0x000fe40000100a00 */
[----:B----4-:R-:W-:Y:S02]  /*11f280*/  IMAD.X R7, R27, 0x1, R10, P6 ;  /* 0x000000011b077824 */ /* 0x010fe400030e060a */
[----:B------:R0:W-:Y:S04]  /*11f290*/  STL [R1+0x330], R5 ;  /* 0x0003300501007387 */ /* 0x0001e80000100800 */
[----:B------:R1:W-:Y:S01]  /*11f2a0*/  STL.64 [R1+0xd10], R6 ;  /* 0x000d100601007387 */ /* 0x0003e20000100a00 */
[----:B0-----:R-:W-:Y:S02]  /*11f2b0*/  F2FP.SATFINITE.E4M3.F32.PACK_AB_MERGE_C R5, R0, R21, RZ ;  /* 0x000000150005723e */ /* 0x001fe400048070ff */
[----:B------:R-:W-:-:S02]  /*11f2c0*/  F2FP.SATFINITE.E4M3.F32.PACK_AB_MERGE_C R0, R17, R2, RZ ;  /* 0x000000021100723e */ /* 0x000fc400048070ff */
[----:B-1----:R-:W-:Y:S01]  /*11f2d0*/  IADD3 R6, P6, R23, R11, RZ ;  /* 0x0000000b17067210 */ /* 0x002fe20007fde0ff */
[----:B------:R-:W-:Y:S04]  /*11f2e0*/  STL [R1+0x1b8], R5 ;  /* 0x0001b80501007387 */ /* 0x000fe80000100800 */
[----:B------:R-:W-:Y:S01]  /*11f2f0*/  IMAD.X R7, R27, 0x1, R13, P6 ;  /* 0x000000011b077824 */ /* 0x000fe200030e060d */
[----:B------:R0:W-:Y:S04]  /*11f300*/  STL [R1+0x1bc], R0 ;  /* 0x0001bc0001007387 */ /* 0x0001e80000100800 */
[----:B------:R-:W-:Y:S04]  /*11f310*/  STL.64 [R1+0x5c78], R10 ;  /* 0x005c780a01007387 */ /* 0x000fe80000100a00 */
[----:B------:R1:W-:Y:S01]  /*11f320*/  STL.64 [R1+0xd00], R6 ;  /* 0x000d000601007387 */ /* 0x0003e20000100a00 */
[----:B0-----:R-:W-:-:S03]  /*11f330*/  F2FP.SATFINITE.E4M3.F32.PACK_AB_MERGE_C R0, R28, R3, RZ ;  /* 0x000000031c00723e */ /* 0x001fc600048070ff */
[----:B------:R-:W2:Y:S01]  /*11f340*/  LDL.LU R17, [R1+0x5a8] ;  /* 0x0005a80001117983 */ /* 0x000ea20000300800 */
[----:B-1----:R-:W-:-:S03]  /*11f350*/  IADD3 R6, P6, R23, R12, RZ ;  /* 0x0000000c17067210 */ /* 0x002fc60007fde0ff */
[----:B------:R-:W2:Y:S02]  /*11f360*/  LDL.LU R23, [R1+0x5ac] ;  /* 0x0005ac0001177983 */ /* 0x000ea40000300800 */
[----:B------:R-:W-:Y:S02]  /*11f370*/  IMAD.X R7, R27, 0x1, R14, P6 ;  /* 0x000000011b077824 */ /* 0x000fe400030e060e */
[----:B------:R-:W-:Y:S04]  /*11f380*/  STL.64 [R1+0x5c98], R12 ;  /* 0x005c980c01007387 */ /* 0x000fe80000100a00 */
[----:B------:R-:W3:Y:S04]  /*11f390*/  LDL.LU R27, [R1+0x544] ;  /* 0x00054400011b7983 */ /* 0x000ee80000300800 */
[----:B------:R-:W-:Y:S04]  /*11f3a0*/  STL.64 [R1+0xd08], R6 ;  /* 0x000d080601007387 */ /* 0x000fe80000100a00 */
[----:B------:R-:W4:Y:S04]  /*11f3b0*/  LDL.LU R21, [R1+0x548] ;  /* 0x0005480001157983 */ /* 0x000f280000300800 */
[----:B------:R0:W-:Y:S04]  /*11f3c0*/  STL [R1+0x15dc], R0 ;  /* 0x0015dc0001007387 */ /* 0x0001e80000100800 */
[----:B0-----:R-:W4:Y:S04]  /*11f3d0*/  LDL.LU R0, [R1+0x54c] ;  /* 0x00054c0001007983 */ /* 0x001f280000300800 */
[----:B------:R-:W2:Y:S04]  /*11f3e0*/  LDL.LU R12, [R1+0x520] ;  /* 0x00052000010c7983 */ /* 0x000ea80000300800 */
[----:B------:R-:W2:Y:S01]  /*11f3f0*/  LDL.LU R13, [R1+0x524] ;  /* 0x00052400010d7983 */ /* 0x000ea20000300800 */
[----:B------:R-:W-:-:S02]  /*11f400*/  F2FP.SATFINITE.E4M3.F32.PACK_AB_MERGE_C R15, R15, R29, RZ ;  /* 0x0000001d0f0f723e */ /* 0x000fc400048070ff */
[----:B------:R-:W-:Y:S01]  /*11f410*/  F2FP.SATFINITE.E4M3.F32.PACK_AB_MERGE_C R2, R26, R16, RZ ;  /* 0x000000101a02723e */ /* 0x000fe200048070ff */
[----:B--2---:R0:W-:Y:S04]  /*11f420*/  STL.64 [R1+0x5ca8], R12 ;  /* 0x005ca80c01007387 */ /* 0x0041e80000100a00 */
[----:B0-----:R-:W3:Y:S04]  /*11f430*/  LDL.LU R13, [R1+0x540] ;  /* 0x00054000010d7983 */ /* 0x001ee80000300800 */
[----:B------:R0:W-:Y:S04]  /*11f440*/  STL [R1+0x574c], R15 ;  /* 0x00574c0f01007387 */ /* 0x0001e80000100800 */
[----:B------:R-:W2:Y:S04]  /*11f450*/  LDL.LU R6, [R1+0x528] ;  /* 0x0005280001067983 */ /* 0x000ea80000300800 */
[----:B------:R1:W-:Y:S01]  /*11f460*/  STL [R1+0x16d0], R2 ;  /* 0x0016d00201007387 */ /* 0x0003e20000100800 */
[----:B0-----:R-:W-:-:S03]  /*11f470*/  SHF.R.S32.HI R15, RZ, 0x1f, R18 ;  /* 0x0000001fff0f7819 */ /* 0x001fc60000011412 */
[----:B------:R-:W2:Y:S04]  /*11f480*/  LDL.LU R5, [R1+0x52c] ;  /* 0x00052c0001057983 */ /* 0x000ea80000300800 */
[----:B------:R-:W2:Y:S01]  /*11f490*/  LDL.LU R8, [R1+0x510] ;  /* 0x0005100001087983 */ /* 0x000ea20000300800 */
[----:B-1----:R-:W-:-:S03]  /*11f4a0*/  IADD3 R2, P6, R18, R4, RZ ;  /* 0x0000000412027210 */ /* 0x002fc60007fde0ff */
[----:B------:R-:W2:Y:S02]  /*11f4b0*/  LDL.LU R9, [R1+0x514] ;  /* 0x0005140001097983 */ /* 0x000ea40000300800 */
[----:B------:R-:W-:Y:S02]  /*11f4c0*/  IMAD.X R3, R15, 0x1, R20, P6 ;  /* 0x000000010f037824 */ /* 0x000fe400030e0614 */
[----:B------:R-:W2:Y:S04]  /*11f4d0*/  LDL.LU R7, [R1+0x518] ;  /* 0x0005180001077983 */ /* 0x000ea80000300800 */
[----:B------:R-:W2:Y:S04]  /*11f4e0*/  LDL.LU R26, [R1+0x51c] ;  /* 0x00051c00011a7983 */ /* 0x000ea80000300800 */
[----:B------:R-:W2:Y:S04]  /*11f4f0*/  LDL.LU R10, [R1+0x500] ;  /* 0x00050000010a7983 */ /* 0x000ea80000300800 */
[----:B------:R-:W2:Y:S04]  /*11f500*/  LDL.LU R11, [R1+0x504] ;  /* 0x00050400010b7983 */ /* 0x000ea80000300800 */
[----:B------:R-:W2:Y:S04]  /*11f510*/  LDL.LU R28, [R1+0x490] ;  /* 0x00049000011c7983 */ /* 0x000ea80000300800 */
[----:B------:R-:W2:Y:S04]  /*11f520*/  LDL.LU R29, [R1+0x494] ;  /* 0x00049400011d7983 */ /* 0x000ea80000300800 */
[----:B------:R0:W-:Y:S04]  /*11f530*/  STL.64 [R1+0xcf8], R2 ;  /* 0x000cf80201007387 */ /* 0x0001e80000100a00 */
[----:B0-----:R-:W2:Y:S01]  /*11f540*/  LDL.LU.64 R2, [R1+0x5cb0] ;  /* 0x005cb00001027983 */ /* 0x001ea20000300a00 */
[----:B------:R-:W-:-:S03]  /*11f550*/  F2FP.SATFINITE.E4M3.F32.PACK_AB_MERGE_C R12, R23, R17, RZ ;  /* 0x00000011170c723e */ /* 0x000fc600048070ff */
[----:B------:R-:W2:Y:S04]  /*11f560*/  LDL.LU R16, [R1+0x498] ;  /* 0x0004980001107983 */ /* 0x000ea80000300800 */
[----:B------:R-:W2:Y:S04]  /*11f570*/  LDL.LU R17, [R1+0x49c] ;  /* 0x00049c0001117983 */ /* 0x000ea80000300800 */
[----:B------:R2:W-:Y:S04]  /*11f580*/  STL [R1+0x16cc], R12 ;  /* 0x0016cc0c01007387 */ /* 0x0005e80000100800 */
[----:B------:R-:W2:Y:S01]  /*11f590*/  LDL.LU R23, [R1+0x13c] ;  /* 0x00013c0001177983 */ /* 0x000ea20000300800 */
[----:B----4-:R-:W-:-:S02]  /*11f5a0*/  F2FP.SATFINITE.E4M3.F32.PACK_AB_MERGE_C R0, R0, R21, RZ ;  /* 0x000000150000723e */ /* 0x010fc400048070ff */
[----:B---3--:R-:W-:Y:S02]  /*11f5b0*/  F2FP.SATFINITE.E4M3.F32.PACK_AB_MERGE_C R13, R27, R13, RZ ;  /* 0x0000000d1b0d723e */ /* 0x008fe400048070ff */
[----:B------:R-:W3:Y:S04]  /*11f5c0*/  LDL.LU R27, [R1+0xd8] ;  /* 0x0000d800011b7983 */ /* 0x000ee80000300800 */
[----:B------:R0:W-:Y:S01]  /*11f5d0*/  STL [R1+0x16d8], R13 ;  /* 0x0016d80d01007387 */ /* 0x0001e20000100800 */
[----:B--2---:R-:W-:-:S03]  /*11f5e0*/  IADD3 R12, P6, R18, R3, RZ ;  /* 0x00000003120c7210 */ /* 0x004fc60007fde0ff */
[----:B------:R1:W-:Y:S02]  /*11f5f0*/  STL [R1+0x5c60], R3 ;  /* 0x005c600301007387 */ /* 0x0003e40000100800 */
[----:B0-----:R-:W-:Y:S02]  /*11f600*/  IMAD.X R13, R15, 0x1, R2, P6 ;  /* 0x000000010f0d7824 */ /* 0x001fe400030e0602 */
[----:B-1----:R-:W2:Y:S04]  /*11f610*/  LDL.LU R3, [R1+0x50c] ;  /* 0x00050c0001037983 */ /* 0x002ea80000300800 */
[----:B------:R0:W-:Y:S04]  /*11f620*/  STL.64 [R1+0xcf0], R12 ;  /* 0x000cf00c01007387 */ /* 0x0001e80000100a00 */
[----:B0-----:R-:W4:Y:S04]  /*11f630*/  LDL.LU.64 R12, [R1+0x5ca8] ;  /* 0x005ca800010c7983 */ /* 0x001f280000300a00 */
[----:B------:R-:W3:Y:S04]  /*11f640*/  LDL.LU R21, [R1+0x5ca4] ;  /* 0x005ca40001157983 */ /* 0x000ee80000300800 */
[----:B------:R0:W-:Y:S04]  /*11f650*/  STL [R1+0x16d4], R0 ;  /* 0x0016d40001007387 */ /* 0x0001e80000100800 */
[----:B0-----:R-:W2:Y:S01]  /*11f660*/  LDL.LU R0, [R1+0x5ca0] ;  /* 0x005ca00001007983 */ /* 0x001ea20000300800 */
[----:B------:R-:W-:-:S02]  /*11f670*/  F2FP.SATFINITE.E4M3.F32.PACK_AB_MERGE_C R5, R5, R6, RZ ;  /* 0x000000060505723e */ /* 0x000fc400048070ff */
[----:B----4-:R-:W-:-:S05]  /*11f680*/  F2FP.SATFINITE.E4M3.F32.PACK_AB_MERGE_C R13, R13, R12, RZ ;  /* 0x0000000c0d0d723e */ /* 0x010fca00048070ff */
[----:B------:R3:W-:Y:S01]  /*11f690*/  STL [R1+0x16e8], R13 ;  /* 0x0016e80d01007387 */ /* 0x0007e20000100800 */
[----:B--2---:R-:W-:-:S05]  /*11f6a0*/  IADD3 R12, P6, R18, R0, RZ ;  /* 0x00000000120c7210 */ /* 0x004fca0007fde0ff */
[----:B---3--:R-:W-:-:S05]  /*11f6b0*/  IMAD.X R13, R15, 0x1, R21, P6 ;  /* 0x000000010f0d7824 */ /* 0x008fca00030e0615 */
[----:B------:R0:W-:Y:S04]  /*11f6c0*/  STL.64 [R1+0xce0], R12 ;  /* 0x000ce00c01007387 */ /* 0x0001e80000100a00 */
[----:B0-----:R-:W2:Y:S04]  /*11f6d0*/  LDL.LU.64 R12, [R1+0x5c98] ;  /* 0x005c9800010c7983 */ /* 0x001ea80000300a00 */
[----:B------:R0:W-:Y:S04]  /*11f6e0*/  STL.64 [R1+0x5c68], R20 ;  /* 0x005c681401007387 */ /* 0x0001e80000100a00 */
[----:B0-----:R-:W3:Y:S04]  /*11f6f0*/  LDL.LU R20, [R1+0x508] ;  /* 0x0005080001147983 */ /* 0x001ee80000300800 */
[----:B------:R-:W4:Y:S04]  /*11f700*/  LDL.LU R6, [R1+0x5c94] ;  /* 0x005c940001067983 */ /* 0x000f280000300800 */
[----:B------:R0:W-:Y:S04]  /*11f710*/  STL [R1+0x16e4], R5 ;  /* 0x0016e40501007387 */ /* 0x0001e80000100800 */
[----:B0-----:R-:W2:Y:S01]  /*11f720*/  LDL.LU R5, [R1+0x5c90] ;  /* 0x005c900001057983 */ /* 0x001ea20000300800 */
[----:B------:R-:W-:-:S05]  /*11f730*/  F2FP.SATFINITE.E4M3.F32.PACK_AB_MERGE_C R9, R9, R8, RZ ;  /* 0x000000080909723e */ /* 0x000fca00048070ff */
[----:B------:R4:W-:Y:S01]  /*11f740*/  STL [R1+0x1700], R9 ;  /* 0x0017000901007387 */ /* 0x0009e20000100800 */
[----:B------:R-:W-:Y:S02]  /*11f750*/  F2FP.SATFINITE.E4M3.F32.PACK_AB_MERGE_C R26, R26, R7, RZ ;  /* 0x000000071a1a723e */ /* 0x000fe400048070ff */
[----:B--2---:R-:W-:-:S05]  /*11f760*/  IADD3 R8, P6, R18, R5, RZ ;  /* 0x0000000512087210 */ /* 0x004fca0007fde0ff */
[----:B----4-:R-:W-:-:S05]  /*11f770*/  IMAD.X R9, R15, 0x1, R6, P6 ;  /* 0x000000010f097824 */ /* 0x010fca00030e0606 */
[----:B------:R0:W-:Y:S04]  /*11f780*/  STL.64 [R1+0xcd8], R8 ;  /* 0x000cd80801007387 */ /* 0x0001e80000100a00 */
[----:B0-----:R-:W2:Y:S04]  /*11f790*/  LDL.LU.64 R8, [R1+0x5c88] ;  /* 0x005c880001087983 */ /* 0x001ea80000300a00 */
[----:B------:R-:W4:Y:S01]  /*11f7a0*/  LDL.LU R7, [R1+0x5c84] ;  /* 0x005c840001077983 */ /* 0x000f220000300800 */
[----:B------:R-:W-:-:S03]  /*11f7b0*/  F2FP.SATFINITE.E4M3.F32.PACK_AB_MERGE_C R11, R11, R10, RZ ;  /* 0x0000000a0b0b723e */ /* 0x000fc600048070ff */
[----:B------:R0:W-:Y:S04]  /*11f7c0*/  STL [R1+0x16fc], R26 ;  /* 0x0016fc1a01007387 */ /* 0x0001e80000100800 */
[----:B0-----:R-:W3:Y:S04]  /*11f7d0*/  LDL.LU R26, [R1+0x5c80] ;  /* 0x005c8000011a7983 */ /* 0x001ee80000300800 */
[----:B------:R2:W-:Y:S01]  /*11f7e0*/  STL [R1+0x1710], R11 ;  /* 0x0017100b01007387 */ /* 0x0005e20000100800 */
[----:B----4-:R-:W-:-:S05]  /*11f7f0*/  IADD3 R10, P6, R18, R7, RZ ;  /* 0x00000007120a7210 */ /* 0x010fca0007fde0ff */
[----:B--2---:R-:W-:-:S05]  /*11f800*/  IMAD.X R11, R15, 0x1, R8, P6 ;  /* 0x000000010f0b7824 */ /* 0x004fca00030e0608 */
[----:B------:R0:W-:Y:S04]  /*11f810*/  STL.64 [R1+0xcb8], R10 ;  /* 0x000cb80a01007387 */ /* 0x0001e80000100a00 */
[----:B0-----:R-:W2:Y:S01]  /*11f820*/  LDL.LU.64 R10, [R1+0x5c78] ;  /* 0x005c7800010a7983 */ /* 0x001ea20000300a00 */
[----:B---3--:R-:W-:-:S05]  /*11f830*/  F2FP.SATFINITE.E4M3.F32.PACK_AB_MERGE_C R3, R3, R20, RZ ;  /* 0x000000140303723e */ /* 0x008fca00048070ff */
[----:B------:R0:W-:Y:S02]  /*11f840*/  STL [R1+0x170c], R3 ;  /* 0x00170c0301007387 */ /* 0x0001e40000100800 */
[----:B0-----:R-:W-:Y:S02]  /*11f850*/  F2FP.SATFINITE.E4M3.F32.PACK_AB_MERGE_C R3, R29, R28, RZ ;  /* 0x0000001c1d03723e */ /* 0x001fe400048070ff */
[----:B------:R-:W-:Y:S01]  /*11f860*/  IADD3 R28, P6, R18, R9, RZ ;  /* 0x00000009121c7210 */ /* 0x000fe20007fde0ff */
[----:B------:R0:W-:Y:S01]  /*11f870*/  STL [R1+0x5c50], R9 ;  /* 0x005c500901007387 */ /* 0x0001e20000100800 */
[----:B------:R-:W-:-:S03]  /*11f880*/  LOP3.LUT R20, R23, 0xffff, RZ, 0xc0, !PT ;  /* 0x0000ffff17147812 */ /* 0x000fc600078ec0ff */
[----:B------:R-:W-:Y:S01]  /*11f890*/  STL [R1+0x1720], R3 ;  /* 0x0017200301007387 */ /* 0x000fe20000100800 */
[----:B0-----:R-:W-:Y:S02]  /*11f8a0*/  F2FP.SATFINITE.E4M3.F32.PACK_AB_MERGE_C R9, R17, R16, RZ ;  /* 0x000000101109723e */ /* 0x001fe400048070ff */
[----:B------:R-:W-:Y:S02]  /*11f8b0*/  LOP3.LUT R17, R27, 0xffff, RZ, 0xc0, !PT ;  /* 0x0000ffff1b117812 */ /* 0x000fe400078ec0ff */
[----:B------:R-:W-:Y:S02]  /*11f8c0*/  SHF.R.U32.HI R16, RZ, 0x8, R20 ;  /* 0x00000008ff107819 */ /* 0x000fe40000011614 */
[--C-:B------:R-:W-:Y:S02]  /*11f8d0*/  PRMT R20, R20, 0x3340, R17.reuse ;  /* 0x0000334014147816 */ /* 0x100fe40000000011 */
[----:B------:R-:W-:Y:S02]  /*11f8e0*/  SHF.R.U32.HI R17, RZ, 0x8, R17 ;  /* 0x00000008ff117819 */ /* 0x000fe40000011611 */
[----:B------:R-:W-:-:S02]  /*11f8f0*/  LOP3.LUT R16, R16, 0xffff, RZ, 0xc0, !PT ;  /* 0x0000ffff10107812 */ /* 0x000fc400078ec0ff */
[----:B------:R-:W-:Y:S01]  /*11f900*/  LOP3.LUT R17, R17, 0xffff, RZ, 0xc0, !PT ;  /* 0x0000ffff11117812 */ /* 0x000fe200078ec0ff */
[----:B--2---:R-:W-:-:S05]  /*11f910*/  IMAD.X R29, R15, 0x1, R10, P6 ;  /* 0x000000010f1d7824 */ /* 0x004fca00030e060a */
[----:B------:R0:W-:Y:S04]  /*11f920*/  STL.64 [R1+0xcb0], R28 ;  /* 0x000cb01c01007387 */ /* 0x0001e80000100a00 */
[----:B0-----:R-:W2:Y:S04]  /*11f930*/  LDL.LU R28, [R1+0x5c70] ;  /* 0x005c7000011c7983 */ /* 0x001ea80000300800 */
[----:B------:R0:W-:Y:S04]  /*11f940*/  STL [R1+0x5c54], R10 ;  /* 0x005c540a01007387 */ /* 0x0001e80000100800 */
[----:B------:R-:W3:Y:S04]  /*11f950*/  LDL.LU R3, [R1+0x140] ;  /* 0x0001400001037983 */ /* 0x000ee80000300800 */
[----:B------:R1:W-:Y:S01]  /*11f960*/  STL [R1+0x171c], R9 ;  /* 0x00171c0901007387 */ /* 0x0003e20000100800 */
[----:B0-----:R-:W-:-:S03]  /*11f970*/  IMAD.MOV.U32 R10, RZ, RZ, R15 ;  /* 0x000000ffff0a7224 */ /* 0x001fc600078e000f */
[----:B------:R-:W4:Y:S04]  /*11f980*/  LDL.LU R15, [R1+0x24] ;  /* 0x00002400010f7983 */ /* 0x000f280000300800 */
[----:B------:R-:W2:Y:S01]  /*11f990*/  LDL.LU R29, [R1+0xe0] ;  /* 0x0000e000011d7983 */ /* 0x000ea20000300800 */
[----:B-1----:R-:W-:-:S04]  /*11f9a0*/  LOP3.LUT R9, R26, 0xffff, RZ, 0xc0, !PT ;  /* 0x0000ffff1a097812 */ /* 0x002fc800078ec0ff */
[----:B------:R-:W-:-:S04]  /*11f9b0*/  PRMT R23, R9, 0x3340, R0 ;  /* 0x0000334009177816 */ /* 0x000fc80000000000 */
[----:B------:R-:W-:Y:S02]  /*11f9c0*/  PRMT R26, R20, 0x5410, R23 ;  /* 0x00005410141a7816 */ /* 0x000fe40000000017 */
[----:B------:R-:W-:Y:S01]  /*11f9d0*/  PRMT R20, R16, 0x3340, R17 ;  /* 0x0000334010147816 */ /* 0x000fe20000000011 */
[----:B------:R-:W2:Y:S01]  /*11f9e0*/  LDL.LU R23, [R1+0x10c] ;  /* 0x00010c0001177983 */ /* 0x000ea20000300800 */
[----:B------:R-:W-:-:S03]  /*11f9f0*/  IADD3 R16, P6, R18, R11, RZ ;  /* 0x0000000b12107210 */ /* 0x000fc60007fde0ff */
[----:B------:R0:W-:Y:S02]  /*11fa00*/  STL [R1+0x1774], R26 ;  /* 0x0017741a01007387 */ /* 0x0001e40000100800 */
[----:B------:R-:W-:Y:S02]  /*11fa10*/  IMAD.X R17, R10, 0x1, R13, P6 ;  /* 0x000000010a117824 */ /* 0x000fe400030e060d */
[----:B------:R1:W-:Y:S04]  /*11fa20*/  STL [R1+0x1754], R20 ;  /* 0x0017541401007387 */ /* 0x0003e80000100800 */
[----:B0-----:R-:W2:Y:S04]  /*11fa30*/  LDL.LU R26, [R1+0x44] ;  /* 0x00004400011a7983 */ /* 0x001ea80000300800 */
[----:B------:R-:W2:Y:S01]  /*11fa40*/  LDL.LU R27, [R1+0x2e4] ;  /* 0x0002e400011b7983 */ /* 0x000ea20000300800 */
[----:B-1----:R-:W-:-:S03]  /*11fa50*/  IADD3 R20, P6, R18, R12, RZ ;  /* 0x0000000c12147210 */ /* 0x002fc60007fde0ff */
[----:B------:R0:W-:Y:S04]  /*11fa60*/  STL.64 [R1+0xc78], R16 ;  /* 0x000c781001007387 */ /* 0x0001e80000100a00 */
[----:B0-----:R-:W2:Y:S04]  /*11fa70*/  LDL.LU R16, [R1+0x168] ;  /* 0x0001680001107983 */ /* 0x001ea80000300800 */
[----:B------:R-:W2:Y:S04]  /*11fa80*/  LDL.LU R17, [R1+0x288] ;  /* 0x0002880001117983 */ /* 0x000ea80000300800 */
[----:B------:R0:W-:Y:S04]  /*11fa90*/  STL.64 [R1+0x5c58], R12 ;  /* 0x005c580c01007387 */ /* 0x0001e80000100a00 */
[----:B------:R1:W-:Y:S01]  /*11faa0*/  STL [R1+0xca8], R20 ;  /* 0x000ca81401007387 */ /* 0x0003e20000100800 */
[----:B0-----:R-:W-:-:S02]  /*11fab0*/  IMAD.MOV.U32 R12, RZ, RZ, R20 ;  /* 0x000000ffff0c7224 */ /* 0x001fc400078e0014 */
[----:B------:R-:W-:Y:S02]  /*11fac0*/  IMAD.MOV.U32 R13, RZ, RZ, R21 ;  /* 0x000000ffff0d7224 */ /* 0x000fe400078e0015 */
[----:B-1----:R-:W2:Y:S04]  /*11fad0*/  LDL.LU.64 R20, [R1+0x5c68] ;  /* 0x005c680001147983 */ /* 0x002ea80000300a00 */
[----:B------:R-:W2:Y:S01]  /*11fae0*/  LDL.LU R18, [R1+0x88] ;  /* 0x0000880001127983 */ /* 0x000ea20000300800 */
[----:B------:R-:W-:Y:S01]  /*11faf0*/  SHF.R.U32.HI R9, RZ, 0x8, R9 ;  /* 0x00000008ff097819 */ /* 0x000fe20000011609 */
[----:B------:R-:W-:-:S03]  /*11fb00*/  IMAD.X R13, R10, 0x1, R14, P6 ;  /* 0x000000010a0d7824 */ /* 0x000fc600030e060e */
[----:B------:R-:W-:-:S04]  /*11fb10*/  LOP3.LUT R9, R9, 0xffff, RZ, 0xc0, !PT ;  /* 0x0000ffff09097812 */ /* 0x000fc800078ec0ff */
[----:B------:R-:W-:Y:S01]  /*11fb20*/  PRMT R10, R9, 0x3340, R0 ;  /* 0x00003340090a7816 */ /* 0x000fe20000000000 */
[----:B------:R-:W-:Y:S04]  /*11fb30*/  STL [R1+0xcac], R13 ;  /* 0x000cac0d01007387 */ /* 0x000fe80000100800 */
[----:B------:R2:W-:Y:S01]  /*11fb40*/  STL [R1+0x16c4], R10 ;  /* 0x0016c40a01007387 */ /* 0x0005e20000100800 */
[----:B---3--:R-:W-:Y:S02]  /*11fb50*/  LOP3.LUT R9, R3, 0xffff, RZ, 0xc0, !PT ;  /* 0x0000ffff03097812 */ /* 0x008fe400078ec0ff */
[----:B----4-:R-:W-:Y:S02]  /*11fb60*/  LOP3.LUT R3, R15, 0xffff, RZ, 0xc0, !PT ;  /* 0x0000ffff0f037812 */ /* 0x010fe400078ec0ff */
[----:B--2---:R-:W-:-:S04]  /*11fb70*/  LOP3.LUT R10, R29, 0xffff, RZ, 0xc0, !PT ;  /* 0x0000ffff1d0a7812 */ /* 0x004fc800078ec0ff */
[--C-:B------:R-:W-:Y:S02]  /*11fb80*/  PRMT R12, R9, 0x3340, R10.reuse ;  /* 0x00003340090c7816 */ /* 0x100fe4000000000a */
[----:B------:R-:W-:Y:S02]  /*11fb90*/  SHF.R.U32.HI R9, RZ, 0x8, R9 ;  /* 0x00000008ff097819 */ /* 0x000fe40000011609 */
[----:B------:R-:W-:Y:S02]  /*11fba0*/  SHF.R.U32.HI R10, RZ, 0x8, R10 ;  /* 0x00000008ff0a7819 */ /* 0x000fe4000001160a */
[----:B------:R-:W-:Y:S02]  /*11fbb0*/  PRMT R13, R3, 0x3340, R0 ;  /* 0x00003340030d7816 */ /* 0x000fe40000000000 */
[----:B------:R-:W-:Y:S02]  /*11fbc0*/  SHF.R.U32.HI R3, RZ, 0x8, R3 ;  /* 0x00000008ff037819 */ /* 0x000fe40000011603 */
[----:B------:R-:W-:-:S02]  /*11fbd0*/  LOP3.LUT R9, R9, 0xffff, RZ, 0xc0, !PT ;  /* 0x0000ffff09097812 */ /* 0x000fc400078ec0ff */
[----:B------:R-:W-:Y:S02]  /*11fbe0*/  LOP3.LUT R10, R10, 0xffff, RZ, 0xc0, !PT ;  /* 0x0000ffff0a0a7812 */ /* 0x000fe400078ec0ff */
[----:B------:R-:W-:Y:S02]  /*11fbf0*/  PRMT R12, R12, 0x5410, R13 ;  /* 0x000054100c0c7816 */ /* 0x000fe4000000000d */
[----:B------:R-:W-:Y:S02]  /*11fc00*/  LOP3.LUT R3, R3, 0xffff, RZ, 0xc0, !PT ;  /* 0x0000ffff03037812 */ /* 0x000fe400078ec0ff */
[----:B------:R-:W-:Y:S02]  /*11fc10*/  PRMT R9, R9, 0x3340, R10 ;  /* 0x0000334009097816 */ /* 0x000fe4000000000a */
[----:B------:R-:W-:Y:S02]  /*11fc20*/  LOP3.LUT R23, R23, 0xffff, RZ, 0xc0, !PT ;  /* 0x0000ffff17177812 */ /* 0x000fe400078ec0ff */
[----:B------:R-:W-:-:S02]  /*11fc30*/  LOP3.LUT R13, R28, 0xffff, RZ, 0xc0, !PT ;  /* 0x0000ffff1c0d7812 */ /* 0x000fc400078ec0ff */
[----:B------:R-:W-:Y:S01]  /*11fc40*/  LOP3.LUT R26, R26, 0xffff, RZ, 0xc0, !PT ;  /* 0x0000ffff1a1a7812 */ /* 0x000fe200078ec0ff */
[----:B------:R-:W-:Y:S01]  /*11fc50*/  STL [R1+0x1770], R12 ;  /* 0x0017700c01007387 */ /* 0x000fe20000100800 */
[--C-:B------:R-:W-:Y:S02]  /*11fc60*/  PRMT R3, R3, 0x3340, R0.reuse ;  /* 0x0000334003037816 */ /* 0x100fe40000000000 */
[----:B------:R-:W-:Y:S01]  /*11fc70*/  PRMT R10, R13, 0x3340, R0 ;  /* 0x000033400d0a7816 */ /* 0x000fe20000000000 */
[----:B------:R0:W-:Y:S01]  /*11fc80*/  STL [R1+0x1750], R9 ;  /* 0x0017500901007387 */ /* 0x0001e20000100800 */
[----:B------:R-:W-:-:S03]  /*11fc90*/  LOP3.LUT R27, R27, 0xffff, RZ, 0xc0, !PT ;  /* 0x0000ffff1b1b7812 */ /* 0x000fc600078ec0ff */
[----:B------:R1:W-:Y:S01]  /*11fca0*/  STL [R1+0x16c0], R3 ;  /* 0x0016c00301007387 */ /* 0x0003e20000100800 */
[----:B0-----:R-:W-:Y:S02]  /*11fcb0*/  PRMT R9, R23, 0x3340, R26 ;  /* 0x0000334017097816 */ /* 0x001fe4000000001a */
[----:B------:R-:W-:Y:S02]  /*11fcc0*/  LOP3.LUT R12, R16, 0xffff, RZ, 0xc0, !PT ;  /* 0x0000ffff100c7812 */ /* 0x000fe400078ec0ff */
[----:B------:R-:W-:Y:S02]  /*11fcd0*/  PRMT R15, R9, 0x5410, R10 ;  /* 0x00005410090f7816 */ /* 0x000fe4000000000a */
[----:B-1----:R-:W-:Y:S02]  /*11fce0*/  LOP3.LUT R3, R17, 0xffff, RZ, 0xc0, !PT ;  /* 0x0000ffff11037812 */ /* 0x002fe400078ec0ff */
[----:B------:R-:W-:Y:S01]  /*11fcf0*/  PRMT R10, R12, 0x3340, R0 ;  /* 0x000033400c0a7816 */ /* 0x000fe20000000000 */
[----:B------:R0:W-:Y:S01]  /*11fd00*/  STL [R1+0x176c], R15 ;  /* 0x00176c0f01007387 */ /* 0x0001e20000100800 */
[----:B------:R-:W-:-:S04]  /*11fd10*/  PRMT R9, R27, 0x3340, R3 ;  /* 0x000033401b097816 */ /* 0x000fc80000000003 */
[----:B------:R-:W-:Y:S02]  /*11fd20*/  PRMT R9, R9, 0x5410, R10 ;  /* 0x0000541009097816 */ /* 0x000fe4000000000a */
[----:B------:R-:W-:Y:S02]  /*11fd30*/  SHF.R.U32.HI R3, RZ, 0x8, R3 ;  /* 0x00000008ff037819 */ /* 0x000fe40000011603 */
[----:B------:R-:W-:Y:S01]  /*11fd40*/  SHF.R.U32.HI R27, RZ, 0x8, R27 ;  /* 0x00000008ff1b7819 */ /* 0x000fe2000001161b */
[----:B------:R1:W-:Y:S01]  /*11fd50*/  STL [R1+0x1768], R9 ;  /* 0x0017680901007387 */ /* 0x0003e20000100800 */
[----:B------:R-:W-:-:S03]  /*11fd60*/  LOP3.LUT R3, R3, 0xffff, RZ, 0xc0, !PT ;  /* 0x0000ffff03037812 */ /* 0x000fc600078ec0ff */
[----:B------:R-:W2:Y:S01]  /*11fd70*/  LDL.LU R10, [R1+0x110] ;  /* 0x00011000010a7983 */ /* 0x000ea20000300800 */
[----:B0-----:R-:W-:-:S03]  /*11fd80*/  SHF.R.S32.HI R15, RZ, 0x1f, R18 ;  /* 0x0000001fff0f7819 */ /* 0x001fc60000011412 */
[----:B-1----:R-:W3:Y:S01]  /*11fd90*/  LDL.LU R9, [R1+0x18] ;  /* 0x0000180001097983 */ /* 0x002ee20000300800 */
[----:B------:R-:W-:-:S05]  /*11fda0*/  IADD3 R16, P6, R18, R4, RZ ;  /* 0x0000000412107210 */ /* 0x000fca0007fde0ff */
[----:B------:R-:W-:Y:S01]  /*11fdb0*/  IMAD.X R17, R15, 0x1, R20, P6 ;  /* 0x000000010f117824 */ /* 0x000fe200030e0614 */
[----:B------:R-:W-:-:S04]  /*11fdc0*/  LOP3.LUT R27, R27, 0xffff, RZ, 0xc0, !PT ;  /* 0x0000ffff1b1b7812 */ /* 0x000fc800078ec0ff */
[----:B------:R0:W-:Y:S01]  /*11fdd0*/  STL.64 [R1+0xc00], R16 ;  /* 0x000c001001007387 */ /* 0x0001e20000100a00 */
[----:B------:R-:W-:-:S03]  /*11fde0*/  PRMT R27, R27, 0x3340, R3 ;  /* 0x000033401b1b7816 */ /* 0x000fc60000000003 */
[----:B0-----:R-:W4:Y:S04]  /*11fdf0*/  LDL.LU R16, [R1+0x48] ;  /* 0x0000480001107983 */ /* 0x001f280000300800 */
[----:B------:R-:W3:Y:S04]  /*11fe00*/  LDL.LU R28, [R1+0x2e8] ;  /* 0x0002e800011c7983 */ /* 0x000ee80000300800 */
[----:B------:R-:W3:Y:S04]  /*11fe10*/  LDL.LU R17, [R1+0x16c] ;  /* 0x00016c0001117983 */ /* 0x000ee80000300800 */
[----:B------:R-:W3:Y:S04]  /*11fe20*/  LDL.LU R29, [R1+0x294] ;  /* 0x00029400011d7983 */ /* 0x000ee80000300800 */
[----:B------:R-:W2:Y:S01]  /*11fe30*/  LDL.LU R3, [R1+0x5c60] ;  /* 0x005c600001037983 */ /* 0x000ea20000300800 */
[----:B------:R-:W-:-:S02]  /*11fe40*/  SHF.R.U32.HI R23, RZ, 0x8, R23 ;  /* 0x00000008ff177819 */ /* 0x000fc40000011617 */
[----:B------:R-:W-:Y:S02]  /*11fe50*/  SHF.R.U32.HI R26, RZ, 0x8, R26 ;  /* 0x00000008ff1a7819 */ /* 0x000fe4000001161a */
[----:B------:R-:W-:Y:S02]  /*11fe60*/  LOP3.LUT R23, R23, 0xffff, RZ, 0xc0, !PT ;  /* 0x0000ffff17177812 */ /* 0x000fe400078ec0ff */
[----:B------:R-:W-:Y:S02]  /*11fe70*/  LOP3.LUT R26, R26, 0xffff, RZ, 0xc0, !PT ;  /* 0x0000ffff1a1a7812 */ /* 0x000fe400078ec0ff */
[----:B------:R-:W-:Y:S02]  /*11fe80*/  SHF.R.U32.HI R13, RZ, 0x8, R13 ;  /* 0x00000008ff0d7819 */ /* 0x000fe4000001160d */
[----:B------:R-:W-:Y:S02]  /*11fe90*/  PRMT R23, R23, 0x3340, R26 ;  /* 0x0000334017177816 */ /* 0x000fe4000000001a */
[----:B------:R-:W-:Y:S01]  /*11fea0*/  SHF.R.U32.HI R12, RZ, 0x8, R12 ;  /* 0x00000008ff0c7819 */ /* 0x000fe2000001160c */
[----:B------:R0:W-:Y:S01]  /*11feb0*/  STL [R1+0x1748], R27 ;  /* 0x0017481b01007387 */ /* 0x0001e20000100800 */
[----:B------:R-:W-:-:S02]  /*11fec0*/  LOP3.LUT R13, R13, 0xffff, RZ, 0xc0, !PT ;  /* 0x0000ffff0d0d7812 */ /* 0x000fc400078ec0ff */
[----:B------:R-:W-:Y:S02]  /*11fed0*/  LOP3.LUT R12, R12, 0xffff, RZ, 0xc0, !PT ;  /* 0x0000ffff0c0c7812 */ /* 0x000fe400078ec0ff */
[--C-:B------:R-:W-:Y:S01]  /*11fee0*/  PRMT R13, R13, 0x3340, R0.reuse ;  /* 0x000033400d0d7816 */ /* 0x100fe20000000000 */
[----:B------:R1:W-:Y:S01]  /*11fef0*/  STL [R1+0x1744], R23 ;  /* 0x0017441701007387 */ /* 0x0003e20000100800 */
[----:B------:R-:W-:Y:S02]  /*11ff00*/  PRMT R12, R12, 0x3340, R0 ;  /* 0x000033400c0c7816 */ /* 0x000fe40000000000 */
[----:B--2---:R-:W-:-:S05]  /*11ff10*/  IADD3 R26, P6, R18, R3, RZ ;  /* 0x00000003121a7210 */ /* 0x004fca0007fde0ff */
[----:B0-----:R-:W-:-:S05]  /*11ff20*/  IMAD.X R27, R15, 0x1, R2, P6 ;  /* 0x000000010f1b7824 */ /* 0x001fca00030e0602 */
[----:B------:R0:W-:Y:S04]  /*11ff30*/  STL.64 [R1+0xbd8], R26 ;  /* 0x000bd81a01007387 */ /* 0x0001e80000100a00 */
[----:B-1----:R-:W2:Y:S04]  /*11ff40*/  LDL.LU R23, [R1+0x2bc] ;  /* 0x0002bc0001177983 */ /* 0x002ea80000300800 */
[----:B------:R1:W-:Y:S04]  /*11ff50*/  STL [R1+0x16bc], R13 ;  /* 0x0016bc0d01007387 */ /* 0x0003e80000100800 */
[----:B0-----:R-:W2:Y:S04]  /*11ff60*/  LDL.LU R26, [R1+0x164] ;  /* 0x00016400011a7983 */ /* 0x001ea80000300800 */
[----:B------:R3:W-:Y:S04]  /*11ff70*/  STL [R1+0x16b8], R12 ;  /* 0x0016b80c01007387 */ /* 0x0007e80000100800 */
[----:B------:R-:W2:Y:S01]  /*11ff80*/  LDL.LU R27, [R1+0x170] ;  /* 0x00017000011b7983 */ /* 0x000ea20000300800 */
[----:B-1----:R-:W-:-:S02]  /*11ff90*/  LOP3.LUT R13, R10, 0xffff, RZ, 0xc0, !PT ;  /* 0x0000ffff0a0d7812 */ /* 0x002fc400078ec0ff */
[----:B----4-:R-:W-:Y:S02]  /*11ffa0*/  LOP3.LUT R16, R16, 0xffff, RZ, 0xc0, !PT ;  /* 0x0000ffff10107812 */ /* 0x010fe400078ec0ff */
[----:B---3--:R-:W-:Y:S02]  /*11ffb0*/  LOP3.LUT R12, R9, 0xffff, RZ, 0xc0, !PT ;  /* 0x0000ffff090c7812 */ /* 0x008fe400078ec0ff */
[----:B------:R-:W-:Y:S02]  /*11ffc0*/  LOP3.LUT R9, R28, 0xffff, RZ, 0xc0, !PT ;  /* 0x0000ffff1c097812 */ /* 0x000fe400078ec0ff */
[----:B------:R-:W-:Y:S02]  /*11ffd0*/  LOP3.LUT R10, R17, 0xffff, RZ, 0xc0, !PT ;  /* 0x0000ffff110a7812 */ /* 0x000fe400078ec0ff */
[----:B------:R-:W-:Y:S02]  /*11ffe0*/  PRMT R28, R12, 0x3340, R0 ;  /* 0x000033400c1c7816 */ /* 0x000fe40000000000 */
[----:B------:R-:W-:Y:S01]  /*11fff0*/  PRMT R17, R13, 0x3340, R16 ;  /* 0x000033400d117816 */ /* 0x000fe20000000010 */
[----:B------:R0:W-:Y:S03]  /*120000*/  STL [R1+0x1778], R12 ;  /* 0x0017780c01007387 */ /* 0x0001e60000100800 */
[----:B------:R-:W-:-:S02]  /*120010*/  PRMT R17, R17, 0x5410, R28 ;  /* 0x0000541011117816 */ /* 0x000fc4000000001c */
[----:B------:R-:W-:Y:S02]  /*120020*/  PRMT R28, R10, 0x3340, R0 ;  /* 0x000033400a1c7816 */ /* 0x000fe40000000000 */
[----:B0-----:R-:W-:Y:S01]  /*120030*/  LOP3.LUT R12, R29, 0xffff, RZ, 0xc0, !PT ;  /* 0x0000ffff1d0c7812 */ /* 0x001fe200078ec0ff */
[----:B------:R0:W-:Y:S01]  /*120040*/  STL [R1+0x1764], R17 ;  /* 0x0017641101007387 */ /* 0x0001e20000100800 */
[----:B------:R-:W-:Y:S02]  /*120050*/  SHF.R.U32.HI R13, RZ, 0x8, R13 ;  /* 0x00000008ff0d7819 */ /* 0x000fe4000001160d */
[----:B------:R-:W-:Y:S02]  /*120060*/  SHF.R.U32.HI R16, RZ, 0x8, R16 ;  /* 0x00000008ff107819 */ /* 0x000fe40000011610 */
[----:B0-----:R-:W-:Y:S02]  /*120070*/  PRMT R17, R9, 0x3340, R12 ;  /* 0x0000334009117816 */ /* 0x001fe4000000000c */
[----:B------:R-:W-:-:S02]  /*120080*/  SHF.R.U32.HI R9, RZ, 0x8, R9 ;  /* 0x00000008ff097819 */ /* 0x000fc40000011609 */
[----:B------:R-:W-:Y:S02]  /*120090*/  PRMT R17, R17, 0x5410, R28 ;  /* 0x0000541011117816 */ /* 0x000fe4000000001c */
[----:B------:R-:W-:Y:S02]  /*1200a0*/  SHF.R.U32.HI R12, RZ, 0x8, R12 ;  /* 0x00000008ff0c7819 */ /* 0x000fe4000001160c */
[----:B------:R-:W-:Y:S02]  /*1200b0*/  IADD3 R28, P6, R18, R0, RZ ;  /* 0x00000000121c7210 */ /* 0x000fe40007fde0ff */
[----:B------:R-:W-:Y:S02]  /*1200c0*/  LOP3.LUT R13, R13, 0xffff, RZ, 0xc0, !PT ;  /* 0x0000ffff0d0d7812 */ /* 0x000fe400078ec0ff */
[----:B------:R-:W-:Y:S02]  /*1200d0*/  LOP3.LUT R16, R16, 0xffff, RZ, 0xc0, !PT ;  /* 0x0000ffff10107812 */ /* 0x000fe400078ec0ff */
[----:B------:R-:W-:-:S02]  /*1200e0*/  LOP3.LUT R9, R9, 0xffff, RZ, 0xc0, !PT ;  /* 0x0000ffff09097812 */ /* 0x000fc400078ec0ff */
[----:B------:R-:W-:Y:S01]  /*1200f0*/  LOP3.LUT R12, R12, 0xffff, RZ, 0xc0, !PT ;  /* 0x0000ffff0c0c7812 */ /* 0x000fe200078ec0ff */
[----:B------:R-:W-:Y:S01]  /*120100*/  IMAD.X R29, R15, 0x1, R21, P6 ;  /* 0x000000010f1d7824 */ /* 0x000fe200030e0615 */
[----:B------:R-:W-:Y:S02]  /*120110*/  PRMT R16, R13, 0x3340, R16 ;  /* 0x000033400d107816 */ /* 0x000fe40000000010 */
[----:B------:R-:W-:Y:S01]  /*120120*/  PRMT R9, R9, 0x3340, R12 ;  /* 0x0000334009097816 */ /* 0x000fe2000000000c */
[----:B------:R-:W-:Y:S04]  /*120130*/  STL [R1+0x1760], R17 ;  /* 0x0017601101007387 */ /* 0x000fe80000100800 */
[----:B------:R-:W-:Y:S04]  /*120140*/  STL.64 [R1+0xb90], R28 ;  /* 0x000b901c01007387 */ /* 0x000fe80000100a00 */
[----:B------:R-:W-:Y:S04]  /*120150*/  STL [R1+0x174c], R16 ;  /* 0x00174c1001007387 */ /* 0x000fe80000100800 */
[----:B------:R0:W-:Y:S04]  /*120160*/  STL [R1+0x173c], R9 ;  /* 0x00173c0901007387 */ /* 0x0001e80000100800 */
[----:B0-----:R-:W3:Y:S04]  /*120170*/  LDL.LU R9, [R1+0x14c] ;  /* 0x00014c0001097983 */ /* 0x001ee80000300800 */
[----:B------:R-:W4:Y:S04]  /*120180*/  LDL.LU R17, [R1+0x30] ;  /* 0x0000300001117983 */ /* 0x000f280000300800 */
[----:B------:R-:W4:Y:S04]  /*120190*/  LDL.LU R29, [R1+0xec] ;  /* 0x0000ec00011d7983 */ /* 0x000f280000300800 */
[----:B------:R-:W4:Y:S04]  /*1201a0*/  LDL.LU R16, [R1+0x2c0] ;  /* 0x0002c00001107983 */ /* 0x000f280000300800 */
[----:B------:R-:W4:Y:S01]  /*1201b0*/  LDL.LU R28, [R1+0x274] ;  /* 0x00027400011c7983 */ /* 0x000f220000300800 */
[----:B--2---:R-:W-:-:S02]  /*1201c0*/  LOP3.LUT R13, R23, 0xffff, RZ, 0xc0, !PT ;  /* 0x0000ffff170d7812 */ /* 0x004fc400078ec0ff */
[----:B------:R-:W-:Y:S02]  /*1201d0*/  LOP3.LUT R12, R26, 0xffff, RZ, 0xc0, !PT ;  /* 0x0000ffff1a0c7812 */ /* 0x000fe400078ec0ff */
[----:B------:R-:W-:Y:S02]  /*1201e0*/  LOP3.LUT R23, R27, 0xffff, RZ, 0xc0, !PT ;  /* 0x0000ffff1b177812 */ /* 0x000fe400078ec0ff */
[----:B------:R-:W-:Y:S02]  /*1201f0*/  PRMT R27, R12, 0x3340, R0 ;  /* 0x000033400c1b7816 */ /* 0x000fe40000000000 */
[----:B------:R-:W-:Y:S02]  /*120200*/  PRMT R26, R13, 0x3340, R23 ;  /* 0x000033400d1a7816 */ /* 0x000fe40000000017 */
[----:B------:R-:W-:Y:S02]  /*120210*/  SHF.R.U32.HI R13, RZ, 0x8, R13 ;  /* 0x00000008ff0d7819 */ /* 0x000fe4000001160d */
[----:B------:R-:W-:-:S02]  /*120220*/  SHF.R.U32.HI R23, RZ, 0x8, R23 ;  /* 0x00000008ff177819 */ /* 0x000fc40000011617 */
[----:B------:R-:W-:Y:S02]  /*120230*/  PRMT R27, R26, 0x5410, R27 ;  /* 0x000054101a1b7816 */ /* 0x000fe4000000001b */
[----:B------:R-:W-:Y:S02]  /*120240*/  SHF.R.U32.HI R12, RZ, 0x8, R12 ;  /* 0x00000008ff0c7819 */ /* 0x000fe4000001160c */
[----:B------:R-:W-:Y:S02]  /*120250*/  IADD3 R26, P6, R18, R5, RZ ;  /* 0x00000005121a7210 */ /* 0x000fe40007fde0ff */
[----:B------:R-:W-:Y:S02]  /*120260*/  LOP3.LUT R13, R13, 0xffff, RZ, 0xc0, !PT ;  /* 0x0000ffff0d0d7812 */ /* 0x000fe400078ec0ff */
[----:B------:R-:W-:Y:S01]  /*120270*/  LOP3.LUT R23, R23, 0xffff, RZ, 0xc0, !PT ;  /* 0x0000ffff17177812 */ /* 0x000fe200078ec0ff */
[----:B------:R0:W-:Y:S01]  /*120280*/  STL [R1+0x175c], R27 ;  /* 0x00175c1b01007387 */ /* 0x0001e20000100800 */
[----:B------:R-:W-:-:S02]  /*120290*/  LOP3.LUT R12, R12, 0xffff, RZ, 0xc0, !PT ;  /* 0x0000ffff0c0c7812 */ /* 0x000fc400078ec0ff */
[----:B------:R-:W-:Y:S02]  /*1202a0*/  PRMT R13, R13, 0x3340, R23 ;  /* 0x000033400d0d7816 */ /* 0x000fe40000000017 */
[----:B------:R-:W-:Y:S01]  /*1202b0*/  PRMT R12, R12, 0x3340, R0 ;  /* 0x000033400c0c7816 */ /* 0x000fe20000000000 */
[----:B0-----:R-:W-:-:S05]  /*1202c0*/  IMAD.X R27, R15, 0x1, R6, P6 ;  /* 0x000000010f1b7824 */ /* 0x001fca00030e0606 */
[----:B------:R0:W-:Y:S04]  /*1202d0*/  STL.64 [R1+0xbc8], R26 ;  /* 0x000bc81a01007387 */ /* 0x0001e80000100a00 */
[----:B------:R-:W-:Y:S04]  /*1202e0*/  STL [R1+0x1738], R13 ;  /* 0x0017380d01007387 */ /* 0x000fe80000100800 */
[----:B------:R1:W-:Y:S04]  /*1202f0*/  STL [R1+0x1698], R12 ;  /* 0x0016980c01007387 */ /* 0x0003e80000100800 */
[----:B------:R-:W2:Y:S04]  /*120300*/  LDL.LU R23, [R1+0x15c] ;  /* 0x00015c0001177983 */ /* 0x000ea80000300800 */
[----:B0-----:R-:W2:Y:S01]  /*120310*/  LDL.LU R26, [R1+0x34] ;  /* 0x00003400011a7983 */ /* 0x001ea20000300800 */
[----:B-1----:R-:W-:-:S03]  /*120320*/  IADD3 R12, P6, R18, R7, RZ ;  /* 0x00000007120c7210 */ /* 0x002fc60007fde0ff */
[----:B------:R0:W-:Y:S02]  /*120330*/  STL.64 [R1+0x5c30], R6 ;  /* 0x005c300601007387 */ /* 0x0001e40000100a00 */
[----:B------:R-:W-:Y:S01]  /*120340*/  IMAD.X R13, R15, 0x1, R8, P6 ;  /* 0x000000010f0d7824 */ /* 0x000fe200030e0608 */
[----:B0-----:R-:W-:-:S04]  /*120350*/  SHF.R.U32.HI R6, RZ, 0x8, R10 ;  /* 0x00000008ff067819 */ /* 0x001fc8000001160a */
[----:B------:R-:W-:Y:S01]  /*120360*/  LOP3.LUT R6, R6, 0xffff, RZ, 0xc0, !PT ;  /* 0x0000ffff06067812 */ /* 0x000fe200078ec0ff */
[----:B------:R0:W-:Y:S03]  /*120370*/  STL.64 [R1+0xbc0], R12 ;  /* 0x000bc00c01007387 */ /* 0x0001e60000100a00 */
[----:B------:R-:W-:Y:S02]  /*120380*/  PRMT R7, R6, 0x3340, R0 ;  /* 0x0000334006077816 */ /* 0x000fe40000000000 */
[----:B---3--:R-:W-:Y:S01]  /*120390*/  LOP3.LUT R6, R9, 0xffff, RZ, 0xc0, !PT ;  /* 0x0000ffff09067812 */ /* 0x008fe200078ec0ff */
[----:B0-----:R-:W3:Y:S01]  /*1203a0*/  LDL.LU.64 R12, [R1+0x5c58] ;  /* 0x005c5800010c7983 */ /* 0x001ee20000300a00 */
[----:B----4-:R-:W-:-:S03]  /*1203b0*/  LOP3.LUT R17, R17, 0xffff, RZ, 0xc0, !PT ;  /* 0x0000ffff11117812 */ /* 0x010fc600078ec0ff */
[----:B------:R-:W4:Y:S04]  /*1203c0*/  LDL.LU R27, [R1+0xfc] ;  /* 0x0000fc00011b7983 */ /* 0x000f280000300800 */
[----:B------:R-:W3:Y:S04]  /*1203d0*/  LDL.LU R10, [R1+0x5c54] ;  /* 0x005c5400010a7983 */ /* 0x000ee80000300800 */
[----:B------:R0:W-:Y:S01]  /*1203e0*/  STL [R1+0x1694], R7 ;  /* 0x0016940701007387 */ /* 0x0001e20000100800 */
[----:B------:R-:W-:Y:S02]  /*1203f0*/  PRMT R9, R17, 0x3340, R0 ;  /* 0x0000334011097816 */ /* 0x000fe40000000000 */
[----:B0-----:R-:W-:-:S02]  /*120400*/  LOP3.LUT R7, R29, 0xffff, RZ, 0xc0, !PT ;  /* 0x0000ffff1d077812 */ /* 0x001fc400078ec0ff */
[----:B------:R-:W-:Y:S02]  /*120410*/  LOP3.LUT R29, R16, 0xffff, RZ, 0xc0, !PT ;  /* 0x0000ffff101d7812 */ /* 0x000fe400078ec0ff */
[----:B------:R-:W-:-:S04]  /*120420*/  PRMT R16, R6, 0x3340, R7 ;  /* 0x0000334006107816 */ /* 0x000fc80000000007 */
[----:B------:R-:W-:Y:S02]  /*120430*/  PRMT R16, R16, 0x5410, R9 ;  /* 0x0000541010107816 */ /* 0x000fe40000000009 */
[----:B------:R-:W3:Y:S01]  /*120440*/  LDL.LU R9, [R1+0x5c50] ;  /* 0x005c500001097983 */ /* 0x000ee20000300800 */
[----:B------:R-:W-:-:S03]  /*120450*/  LOP3.LUT R28, R28, 0xffff, RZ, 0xc0, !PT ;  /* 0x0000ffff1c1c7812 */ /* 0x000fc600078ec0ff */
[----:B------:R0:W-:Y:S01]  /*120460*/  STL [R1+0x1758], R16 ;  /* 0x0017581001007387 */ /* 0x0001e20000100800 */
[----:B------:R-:W-:Y:S02]  /*120470*/  SHF.R.U32.HI R6, RZ, 0x8, R6 ;  /* 0x00000008ff067819 */ /* 0x000fe40000011606 */
[----:B------:R-:W-:Y:S02]  /*120480*/  SHF.R.U32.HI R7, RZ, 0x8, R7 ;  /* 0x00000008ff077819 */ /* 0x000fe40000011607 */
[----:B0-----:R-:W-:Y:S02]  /*120490*/  SHF.R.U32.HI R16, RZ, 0x8, R29 ;  /* 0x00000008ff107819 */ /* 0x001fe4000001161d */
[--C-:B------:R-:W-:Y:S02]  /*1204a0*/  PRMT R29, R29, 0x3340, R28.reuse ;  /* 0x000033401d1d7816 */ /* 0x100fe4000000001c */
[----:B------:R-:W-:Y:S02]  /*1204b0*/  SHF.R.U32.HI R28, RZ, 0x8, R28 ;  /* 0x00000008ff1c7819 */ /* 0x000fe4000001161c */
[----:B------:R-:W-:-:S02]  /*1204c0*/  LOP3.LUT R16, R16, 0xffff, RZ, 0xc0, !PT ;  /* 0x0000ffff10107812 */ /* 0x000fc400078ec0ff */
[----:B------:R-:W-:Y:S02]  /*1204d0*/  LOP3.LUT R28, R28, 0xffff, RZ, 0xc0, !PT ;  /* 0x0000ffff1c1c7812 */ /* 0x000fe400078ec0ff */
[----:B------:R-:W-:Y:S02]  /*1204e0*/  LOP3.LUT R6, R6, 0xffff, RZ, 0xc0, !PT ;  /* 0x0000ffff06067812 */ /* 0x000fe400078ec0ff */
[----:B------:R-:W-:Y:S02]  /*1204f0*/  LOP3.LUT R7, R7, 0xffff, RZ, 0xc0, !PT ;  /* 0x0000ffff07077812 */ /* 0x000fe400078ec0ff */
[----:B------:R-:W-:Y:S02]  /*120500*/  PRMT R16, R16, 0x3340, R28 ;  /* 0x0000334010107816 */ /* 0x000fe4000000001c */
[----:B------:R-:W-:Y:S01]  /*120510*/  PRMT R6, R6, 0x3340, R7 ;  /* 0x0000334006067816 */ /* 0x000fe20000000007 */
[----:B------:R0:W-:Y:S04]  /*120520*/  STL [R1+0x1628], R29 ;  /* 0x0016281d01007387 */ /* 0x0001e80000100800 */
[----:B------:R-:W-:Y:S04]  /*120530*/  STL [R1+0x1740], R16 ;  /* 0x0017401001007387 */ /* 0x000fe80000100800 */
[----:B------:R1:W-:Y:S01]  /*120540*/  STL [R1+0x1734], R6 ;  /* 0x0017340601007387 */ /* 0x0003e20000100800 */
[----:B------:R-:W-:-:S03]  /*120550*/  SHF.R.U32.HI R17, RZ, 0x8, R17 ;  /* 0x00000008ff117819 */ /* 0x000fc60000011611 */
[----:B0-----:R-:W3:Y:S01]  /*120560*/  LDL.LU R29, [R1+0x160] ;  /* 0x00016000011d7983 */ /* 0x001ee20000300800 */
[----:B------:R-:W-:-:S03]  /*120570*/  LOP3.LUT R17, R17, 0xffff, RZ, 0xc0, !PT ;  /* 0x0000ffff11117812 */ /* 0x000fc600078ec0ff */
[----:B------:R-:W3:Y:S01]  /*120580*/  LDL.LU R28, [R1+0x108] ;  /* 0x00010800011c7983 */ /* 0x000ee20000300800 */
[----:B------:R-:W-:Y:S02]  /*120590*/  PRMT R17, R17, 0x3340, R0 ;  /* 0x0000334011117816 */ /* 0x000fe40000000000 */
[----:B--2---:R-:W-:Y:S02]  /*1205a0*/  LOP3.LUT R7, R23, 0xffff, RZ, 0xc0, !PT ;  /* 0x0000ffff17077812 */ /* 0x004fe400078ec0ff */
[----:B-1----:R-:W-:-:S04]  /*1205b0*/  LOP3.LUT R6, R26, 0xffff, RZ, 0xc0, !PT ;  /* 0x0000ffff1a067812 */ /* 0x002fc800078ec0ff */
[----:B------:R-:W-:Y:S02]  /*1205c0*/  PRMT R26, R6, 0x3340, R0 ;  /* 0x00003340061a7816 */ /* 0x000fe40000000000 */
[----:B----4-:R-:W-:-:S04]  /*1205d0*/  LOP3.LUT R16, R27, 0xffff, RZ, 0xc0, !PT ;  /* 0x0000ffff1b107812 */ /* 0x010fc800078ec0ff */
[----:B------:R-:W-:Y:S02]  /*1205e0*/  PRMT R23, R7, 0x3340, R16 ;  /* 0x0000334007177816 */ /* 0x000fe40000000010 */
[----:B------:R-:W-:Y:S02]  /*1205f0*/  SHF.R.U32.HI R7, RZ, 0x8, R7 ;  /* 0x00000008ff077819 */ /* 0x000fe40000011607 */
[----:B------:R-:W-:Y:S02]  /*120600*/  PRMT R27, R23, 0x5410, R26 ;  /* 0x00005410171b7816 */ /* 0x000fe4000000001a */
[----:B------:R-:W-:Y:S01]  /*120610*/  SHF.R.U32.HI R16, RZ, 0x8, R16 ;  /* 0x00000008ff107819 */ /* 0x000fe20000011610 */
[----:B------:R-:W2:Y:S01]  /*120620*/  LDL.LU R23, [R1+0xd0] ;  /* 0x0000d00001177983 */ /* 0x000ea20000300800 */
[----:B------:R-:W-:Y:S02]  /*120630*/  LOP3.LUT R7, R7, 0xffff, RZ, 0xc0, !PT ;  /* 0x0000ffff07077812 */ /* 0x000fe400078ec0ff */
[----:B------:R-:W-:Y:S01]  /*120640*/  LOP3.LUT R16, R16, 0xffff, RZ, 0xc0, !PT ;  /* 0x0000ffff10107812 */ /* 0x000fe200078ec0ff */
[----:B------:R0:W-:Y:S03]  /*120650*/  STL [R1+0xa40], R27 ;  /* 0x000a401b01007387 */ /* 0x0001e60000100800 */
[----:B------:R-:W-:-:S02]  /*120660*/  PRMT R7, R7, 0x3340, R16 ;  /* 0x0000334007077816 */ /* 0x000fc40000000010 */
[----:B---3--:R-:W-:-:S05]  /*120670*/  IADD3 R26, P6, R18, R9, RZ ;  /* 0x00000009121a7210 */ /* 0x008fca0007fde0ff */
[----:B0-----:R-:W-:Y:S01]  /*120680*/  IMAD.X R27, R15, 0x1, R10, P6 ;  /* 0x000000010f1b7824 */ /* 0x001fe200030e060a */
[----:B------:R-:W-:-:S04]  /*120690*/  IADD3 R16, P6, R18, R11, RZ ;  /* 0x0000000b12107210 */ /* 0x000fc80007fde0ff */
[----:B------:R0:W-:Y:S04]  /*1206a0*/  STL.64 [R1+0xb88], R26 ;  /* 0x000b881a01007387 */ /* 0x0001e80000100a00 */
[----:B0-----:R-:W3:Y:S04]  /*1206b0*/  LDL.LU.64 R26, [R1+0x5c48] ;  /* 0x005c4800011a7983 */ /* 0x001ee80000300a00 */
[----:B------:R0:W-:Y:S04]  /*1206c0*/  STL [R1+0x1674], R17 ;  /* 0x0016741101007387 */ /* 0x0001e80000100800 */
[----:B------:R-:W-:Y:S01]  /*1206d0*/  STL [R1+0x630], R7 ;  /* 0x0006300701007387 */ /* 0x000fe20000100800 */
[----:B0-----:R-:W-:-:S05]  /*1206e0*/  IMAD.X R17, R15, 0x1, R13, P6 ;  /* 0x000000010f117824 */ /* 0x001fca00030e060d */
[----:B------:R0:W-:Y:S02]  /*1206f0*/  STL.64 [R1+0xb68], R16 ;  /* 0x000b681001007387 */ /* 0x0001e40000100a00 */
[----:B0-----:R-:W-:Y:S02]  /*120700*/  IADD3 R16, P6, R18, R12, RZ ;  /* 0x0000000c12107210 */ /* 0x001fe40007fde0ff */
[----:B------:R-:W-:Y:S03]  /*120710*/  STL.64 [R1+0x5c28], R12 ;  /* 0x005c280c01007387 */ /* 0x000fe60000100a00 */
[----:B------:R-:W-:-:S05]  /*120720*/  IMAD.X R17, R15, 0x1, R14, P6 ;  /* 0x000000010f117824 */ /* 0x000fca00030e060e */
[----:B------:R0:W-:Y:S04]  /*120730*/  STL.64 [R1+0xb80], R16 ;  /* 0x000b801001007387 */ /* 0x0001e80000100a00 */
[----:B0-----:R-:W4:Y:S04]  /*120740*/  LDL.LU.64 R16, [R1+0x5c40] ;  /* 0x005c400001107983 */ /* 0x001f280000300a00 */
[----:B------:R-:W4:Y:S01]  /*120750*/  LDL R18, [R1+0x8c] ;  /* 0x00008c0001127983 */ /* 0x000f220000100800 */
[----:B------:R-:W-:-:S04]  /*120760*/  SHF.R.U32.HI R6, RZ, 0x8, R6 ;  /* 0x00000008ff067819 */ /* 0x000fc80000011606 */
[----:B------:R-:W-:-:S04]  /*120770*/  LOP3.LUT R6, R6, 0xffff, RZ, 0xc0, !PT ;  /* 0x0000ffff06067812 */ /* 0x000fc800078ec0ff */
[--C-:B------:R-:W-:Y:S02]  /*120780*/  PRMT R6, R6, 0x3340, R0.reuse ;  /* 0x0000334006067816 */ /* 0x100fe40000000000 */
[----:B------:R-:W-:Y:S02]  /*120790*/  LOP3.LUT R12, R29, 0xffff, RZ, 0xc0, !PT ;  /* 0x0000ffff1d0c7812 */ /* 0x000fe400078ec0ff */
[----:B------:R-:W-:Y:S01]  /*1207a0*/  LOP3.LUT R13, R28, 0xffff, RZ, 0xc0, !PT ;  /* 0x0000ffff1c0d7812 */ /* 0x000fe200078ec0ff */
[----:B------:R4:W-:Y:S01]  /*1207b0*/  STL [R1+0x70], R6 ;  /* 0x0000700601007387 */ /* 0x0009e20000100800 */
[----:B--2---:R-:W-:Y:S02]  /*1207c0*/  LOP3.LUT R23, R23, 0xffff, RZ, 0xc0, !PT ;  /* 0x0000ffff17177812 */ /* 0x004fe400078ec0ff */
[----:B---3--:R-:W-:Y:S02]  /*1207d0*/  LOP3.LUT R7, R26, 0xffff, RZ, 0xc0, !PT ;  /* 0x0000ffff1a077812 */ /* 0x008fe400078ec0ff */
[----:B------:R-:W-:Y:S01]  /*1207e0*/  LOP3.LUT R15, R27, 0xffff, RZ, 0xc0, !PT ;  /* 0x0000ffff1b0f7812 */ /* 0x000fe200078ec0ff */
[----:B------:R-:W2:Y:S01]  /*1207f0*/  LDL.LU R26, [R1+0x5c38] ;  /* 0x005c3800011a7983 */ /* 0x000ea20000300800 */
[----:B------:R-:W-:-:S02]  /*120800*/  PRMT R27, R7, 0x3340, R0 ;  /* 0x00003340071b7816 */ /* 0x000fc40000000000 */
[----:B----4-:R-:W-:Y:S02]  /*120810*/  LOP3.LUT R6, R17, 0xffff, RZ, 0xc0, !PT ;  /* 0x0000ffff11067812 */ /* 0x010fe400078ec0ff */
[----:B------:R-:W-:-:S04]  /*120820*/  PRMT R17, R12, 0x3340, R13 ;  /* 0x000033400c117816 */ /* 0x000fc8000000000d */
[----:B------:R-:W-:Y:S02]  /*120830*/  PRMT R27, R17, 0x5410, R27 ;  /* 0x00005410111b7816 */ /* 0x000fe4000000001b */
[----:B------:R-:W3:Y:S01]  /*120840*/  LDL.LU R17, [R1+0x138] ;  /* 0x0001380001117983 */ /* 0x000ee20000300800 */
[----:B------:R-:W-:-:S03]  /*120850*/  PRMT R28, R6, 0x3340, R0 ;  /* 0x00003340061c7816 */ /* 0x000fc60000000000 */
[----:B------:R0:W-:Y:S01]  /*120860*/  STL [R1+0xa3c], R27 ;  /* 0x000a3c1b01007387 */ /* 0x0001e20000100800 */
[----:B------:R-:W-:Y:S02]  /*120870*/  SHF.R.U32.HI R12, RZ, 0x8, R12 ;  /* 0x00000008ff0c7819 */ /* 0x000fe4000001160c */
[----:B------:R-:W-:Y:S02]  /*120880*/  SHF.R.U32.HI R13, RZ, 0x8, R13 ;  /* 0x00000008ff0d7819 */ /* 0x000fe4000001160d */
[----:B0-----:R-:W-:Y:S02]  /*120890*/  PRMT R27, R15, 0x3340, R23 ;  /* 0x000033400f1b7816 */ /* 0x001fe40000000017 */
[----:B------:R-:W-:Y:S02]  /*1208a0*/  SHF.R.U32.HI R15, RZ, 0x8, R15 ;  /* 0x00000008ff0f7819 */ /* 0x000fe4000001160f */
[----:B------:R-:W-:Y:S02]  /*1208b0*/  SHF.R.U32.HI R23, RZ, 0x8, R23 ;  /* 0x00000008ff177819 */ /* 0x000fe40000011617 */
[----:B------:R-:W-:-:S02]  /*1208c0*/  PRMT R27, R27, 0x5410, R28 ;  /* 0x000054101b1b7816 */ /* 0x000fc4000000001c */
[----:B------:R-:W-:Y:S02]  /*1208d0*/  LOP3.LUT R15, R15, 0xffff, RZ, 0xc0, !PT ;  /* 0x0000ffff0f0f7812 */ /* 0x000fe400078ec0ff */
[----:B------:R-:W-:Y:S02]  /*1208e0*/  LOP3.LUT R23, R23, 0xffff, RZ, 0xc0, !PT ;  /* 0x0000ffff17177812 */ /* 0x000fe400078ec0ff */
[----:B------:R-:W-:Y:S02]  /*1208f0*/  LOP3.LUT R12, R12, 0xffff, RZ, 0xc0, !PT ;  /* 0x0000ffff0c0c7812 */ /* 0x000fe400078ec0ff */
[----:B------:R-:W-:Y:S01]  /*120900*/  LOP3.LUT R13, R13, 0xffff, RZ, 0xc0, !PT ;  /* 0x0000ffff0d0d7812 */ /* 0x000fe200078ec0ff */
[----:B------:R0:W-:Y:S02]  /*120910*/  STL [R1+0xa38], R27 ;  /* 0x000a381b01007387 */ /* 0x0001e40000100800 */
[----:B0-----:R-:W-:Y:S02]  /*120920*/  PRMT R27, R15, 0x3340, R23 ;  /* 0x000033400f1b7816 */ /* 0x001fe40000000017 */
[----:B------:R-:W-:-:S02]  /*120930*/  PRMT R15, R12, 0x3340, R13 ;  /* 0x000033400c0f7816 */ /* 0x000fc4000000000d */
[----:B------:R-:W-:-:S03]  /*120940*/  IADD3 R12, P6, R18, R4, RZ ;  /* 0x00000004120c7210 */ /* 0x000fc60007fde0ff */
[----:B------:R-:W-:Y:S04]  /*120950*/  STL [R1+0x5a98], R15 ;  /* 0x005a980f01007387 */ /* 0x000fe80000100800 */
[----:B------:R0:W-:Y:S04]  /*120960*/  STL [R1+0x5c1c], R4 ;  /* 0x005c1c0401007387 */ /* 0x0001e80000100800 */
[----:B0-----:R-:W4:Y:S01]  /*120970*/  LDL.LU R4, [R1+0x8c] ;  /* 0x00008c0001047983 */ /* 0x001f220000300800 */
[----:B------:R-:W-:Y:S02]  /*120980*/  SHF.R.S32.HI R23, RZ, 0x1f, R18 ;  /* 0x0000001fff177819 */ /* 0x000fe40000011412 */
[----:B------:R-:W-:-:S02]  /*120990*/  SHF.R.U32.HI R7, RZ, 0x8, R7 ;  /* 0x00000008ff077819 */ /* 0x000fc40000011607 */
[----:B------:R-:W-:Y:S01]  /*1209a0*/  SHF.R.U32.HI R6, RZ, 0x8, R6 ;  /* 0x00000008ff067819 */ /* 0x000fe20000011606 */
[----:B------:R-:W-:Y:S01]  /*1209b0*/  IMAD.X R13, R23, 0x1, R20, P6 ;  /* 0x00000001170d7824 */ /* 0x000fe200030e0614 */
[----:B------:R-:W-:Y:S02]  /*1209c0*/  LOP3.LUT R7, R7, 0xffff, RZ, 0xc0, !PT ;  /* 0x0000ffff07077812 */ /* 0x000fe400078ec0ff */
[----:B------:R-:W-:Y:S02]  /*1209d0*/  LOP3.LUT R6, R6, 0xffff, RZ, 0xc0, !PT ;  /* 0x0000ffff06067812 */ /* 0x000fe400078ec0ff */
[----:B------:R0:W-:Y:S01]  /*1209e0*/  STL.64 [R1+0xb60], R12 ;  /* 0x000b600c01007387 */ /* 0x0001e20000100a00 */
[--C-:B------:R-:W-:Y:S02]  /*1209f0*/  PRMT R7, R7, 0x3340, R0.reuse ;  /* 0x0000334007077816 */ /* 0x100fe40000000000 */
[--C-:B------:R-:W-:Y:S02]  /*120a00*/  PRMT R6, R6, 0x3340, R0.reuse ;  /* 0x0000334006067816 */ /* 0x100fe40000000000 */
[----:B------:R-:W-:Y:S01]  /*120a10*/  LOP3.LUT R16, R16, 0xffff, RZ, 0xc0, !PT ;  /* 0x0000ffff10107812 */ /* 0x000fe200078ec0ff */
[----:B0-----:R-:W4:Y:S04]  /*120a20*/  LDL.LU R13, [R1+0x2f8] ;  /* 0x0002f800010d7983 */ /* 0x001f280000300800 */
[----:B------:R-:W4:Y:S04]  /*120a30*/  LDL.LU R29, [R1+0x268] ;  /* 0x00026800011d7983 */ /* 0x000f280000300800 */
[----:B------:R-:W4:Y:S04]  /*120a40*/  LDL.LU R28, [R1+0x2b4] ;  /* 0x0002b400011c7983 */ /* 0x000f280000300800 */
[----:B------:R0:W-:Y:S04]  /*120a50*/  STL [R1+0x7c], R7 ;  /* 0x00007c0701007387 */ /* 0x0001e80000100800 */
[----:B------:R1:W-:Y:S01]  /*120a60*/  STL [R1+0x80], R6 ;  /* 0x0000800601007387 */ /* 0x0003e20000100800 */
[----:B0-----:R-:W-:-:S02]  /*120a70*/  PRMT R7, R16, 0x3340, R0 ;  /* 0x0000334010077816 */ /* 0x001fc40000000000 */
[----:B--2---:R-:W-:Y:S02]  /*120a80*/  LOP3.LUT R12, R26, 0xffff, RZ, 0xc0, !PT ;  /* 0x0000ffff1a0c7812 */ /* 0x004fe400078ec0ff */
[----:B---3--:R-:W-:-:S04]  /*120a90*/  LOP3.LUT R15, R17, 0xffff, RZ, 0xc0, !PT ;  /* 0x0000ffff110f7812 */ /* 0x008fc800078ec0ff */
[----:B-1----:R-:W-:-:S04]  /*120aa0*/  PRMT R6, R15, 0x3340, R12 ;  /* 0x000033400f067816 */ /* 0x002fc8000000000c */
[----:B------:R-:W-:-:S05]  /*120ab0*/  PRMT R17, R6, 0x5410, R7 ;  /* 0x0000541006117816 */ /* 0x000fca0000000007 */
[----:B------:R-:W-:Y:S01]  /*120ac0*/  STL [R1+0xa7c], R17 ;  /* 0x000a7c1101007387 */ /* 0x000fe20000100800 */
[----:B----4-:R-:W-:-:S05]  /*120ad0*/  IADD3 R6, P6, R4, R3, RZ ;  /* 0x0000000304067210 */ /* 0x010fca0007fde0ff */
[----:B------:R-:W-:-:S05]  /*120ae0*/  IMAD.X R7, R23, 0x1, R2, P6 ;  /* 0x0000000117077824 */ /* 0x000fca00030e0602 */
[----:B------:R0:W-:Y:S04]  /*120af0*/  STL.64 [R1+0xb38], R6 ;  /* 0x000b380601007387 */ /* 0x0001e80000100a00 */
[----:B0-----:R-:W2:Y:S04]  /*120b00*/  LDL.LU.64 R6, [R1+0x5c30] ;  /* 0x005c300001067983 */ /* 0x001ea80000300a00 */
[----:B------:R0:W-:Y:S02]  /*120b10*/  STL.64 [R1+0x5c20], R2 ;  /* 0x005c200201007387 */ /* 0x0001e40000100a00 */
[----:B0-----:R-:W-:-:S02]  /*120b20*/  SHF.R.U32.HI R2, RZ, 0x8, R16 ;  /* 0x00000008ff027819 */ /* 0x001fc40000011610 */
[----:B------:R-:W3:Y:S04]  /*120b30*/  LDL.LU R16, [R1+0x2d4] ;  /* 0x0002d40001107983 */ /* 0x000ee80000300800 */
[----:B------:R-:W4:Y:S04]  /*120b40*/  LDL.LU R18, [R1+0x258] ;  /* 0x0002580001127983 */ /* 0x000f280000300800 */
[----:B------:R-:W4:Y:S01]  /*120b50*/  LDL.LU R17, [R1+0x290] ;  /* 0x0002900001117983 */ /* 0x000f220000300800 */
[----:B------:R-:W-:Y:S02]  /*120b60*/  SHF.R.U32.HI R15, RZ, 0x8, R15 ;  /* 0x00000008ff0f7819 */ /* 0x000fe4000001160f */
[----:B------:R-:W-:-:S02]  /*120b70*/  SHF.R.U32.HI R12, RZ, 0x8, R12 ;  /* 0x00000008ff0c7819 */ /* 0x000fc4000001160c */
[----:B------:R-:W-:Y:S02]  /*120b80*/  LOP3.LUT R3, R15, 0xffff, RZ, 0xc0, !PT ;  /* 0x0000ffff0f037812 */ /* 0x000fe400078ec0ff */
[----:B------:R-:W-:Y:S02]  /*120b90*/  LOP3.LUT R12, R12, 0xffff, RZ, 0xc0, !PT ;  /* 0x0000ffff0c0c7812 */ /* 0x000fe400078ec0ff */
[----:B------:R-:W-:Y:S02]  /*120ba0*/  LOP3.LUT R2, R2, 0xffff, RZ, 0xc0, !PT ;  /* 0x0000ffff02027812 */ /* 0x000fe400078ec0ff */
[----:B------:R-:W-:Y:S02]  /*120bb0*/  PRMT R26, R3, 0x3340, R12 ;  /* 0x00003340031a7816 */ /* 0x000fe4000000000c */
[----:B------:R-:W-:-:S03]  /*120bc0*/  PRMT R3, R2, 0x3340, R0 ;  /* 0x0000334002037816 */ /* 0x000fc60000000000 */
[----:B------:R-:W-:Y:S01]  /*120bd0*/  STL.64 [R1+0x5a90], R26 ;  /* 0x005a901a01007387 */ /* 0x000fe20000100a00 */
[----:B------:R-:W-:Y:S02]  /*120be0*/  LOP3.LUT R12, R13, 0xffff, RZ, 0xc0, !PT ;  /* 0x0000ffff0d0c7812 */ /* 0x000fe400078ec0ff */
[----:B------:R-:W-:Y:S01]  /*120bf0*/  LOP3.LUT R2, R29, 0xffff, RZ, 0xc0, !PT ;  /* 0x0000ffff1d027812 */ /* 0x000fe200078ec0ff */
[----:B------:R0:W-:Y:S03]  /*120c00*/  STL [R1+0x170], R3 ;  /* 0x0001700301007387 */ /* 0x0001e60000100800 */
[----:B------:R-:W-:Y:S02]  /*120c10*/  PRMT R15, R2, 0x3340, R0 ;  /* 0x00003340020f7816 */ /* 0x000fe40000000000 */
[----:B0-----:R-:W-:Y:S02]  /*120c20*/  LOP3.LUT R3, R28, 0xffff, RZ, 0xc0, !PT ;  /* 0x0000ffff1c037812 */ /* 0x001fe400078ec0ff */
[----:B------:R-:W-:-:S02]  /*120c30*/  IADD3 R26, P6, R4, R0, RZ ;  /* 0x00000000041a7210 */ /* 0x000fc40007fde0ff */
[----:B------:R-:W-:-:S03]  /*120c40*/  PRMT R13, R12, 0x3340, R3 ;  /* 0x000033400c0d7816 */ /* 0x000fc60000000003 */
[----:B------:R-:W-:Y:S01]  /*120c50*/  IMAD.X R27, R23, 0x1, R21, P6 ;  /* 0x00000001171b7824 */ /* 0x000fe200030e0615 */
[----:B------:R-:W-:Y:S02]  /*120c60*/  PRMT R13, R13, 0x5410, R15 ;  /* 0x000054100d0d7816 */ /* 0x000fe4000000000f */
[----:B------:R-:W-:Y:S02]  /*120c70*/  SHF.R.U32.HI R12, RZ, 0x8, R12 ;  /* 0x00000008ff0c7819 */ /* 0x000fe4000001160c */
[----:B------:R-:W-:Y:S01]  /*120c80*/  SHF.R.U32.HI R3, RZ, 0x8, R3 ;  /* 0x00000008ff037819 */ /* 0x000fe20000011603 */
[----:B------:R0:W-:Y:S01]  /*120c90*/  STL [R1+0xa78], R13 ;  /* 0x000a780d01007387 */ /* 0x0001e20000100800 */
[----:B------:R-:W-:-:S03]  /*120ca0*/  SHF.R.U32.HI R2, RZ, 0x8, R2 ;  /* 0x00000008ff027819 */ /* 0x000fc60000011602 */
[----:B------:R1:W-:Y:S01]  /*120cb0*/  STL.64 [R1+0xb18], R26 ;  /* 0x000b181a01007387 */ /* 0x0003e20000100a00 */
[----:B------:R-:W-:Y:S02]  /*120cc0*/  LOP3.LUT R2, R2, 0xffff, RZ, 0xc0, !PT ;  /* 0x0000ffff02027812 */ /* 0x000fe400078ec0ff */
[----:B0-----:R-:W-:Y:S02]  /*120cd0*/  LOP3.LUT R13, R12, 0xffff, RZ, 0xc0, !PT ;  /* 0x0000ffff0c0d7812 */ /* 0x001fe400078ec0ff */
[----:B-1----:R-:W-:Y:S02]  /*120ce0*/  LOP3.LUT R26, R3, 0xffff, RZ, 0xc0, !PT ;  /* 0x0000ffff031a7812 */ /* 0x002fe400078ec0ff */
[----:B------:R-:W4:Y:S02]  /*120cf0*/  LDL.LU R3, [R1+0x2fc] ;  /* 0x0002fc0001037983 */ /* 0x000f240000300800 */
[----:B------:R-:W-:Y:S02]  /*120d00*/  PRMT R26, R13, 0x3340, R26 ;  /* 0x000033400d1a7816 */ /* 0x000fe4000000001a */
[----:B------:R-:W-:Y:S01]  /*120d10*/  PRMT R13, R2, 0x3340, R0 ;  /* 0x00003340020d7816 */ /* 0x000fe20000000000 */
[----:B------:R-:W4:Y:S04]  /*120d20*/  LDL.LU R15, [R1+0x26c] ;  /* 0x00026c00010f7983 */ /* 0x000f280000300800 */
[----:B------:R-:W4:Y:S04]  /*120d30*/  LDL.LU R12, [R1+0x2b8] ;  /* 0x0002b800010c7983 */ /* 0x000f280000300800 */
[----:B------:R0:W-:Y:S04]  /*120d40*/  STL [R1+0x680], R26 ;  /* 0x0006801a01007387 */ /* 0x0001e80000100800 */
[----:B------:R1:W-:Y:S01]  /*120d50*/  STL [R1+0x16c], R13 ;  /* 0x00016c0d01007387 */ /* 0x0003e20000100800 */
[----:B0-----:R-:W-:-:S05]  /*120d60*/  IADD3 R26, P6, R4, R5, RZ ;  /* 0x00000005041a7210 */ /* 0x001fca0007fde0ff */
[----:B--2---:R-:W-:Y:S01]  /*120d70*/  IMAD.X R27, R23, 0x1, R6, P6 ;  /* 0x00000001171b7824 */ /* 0x004fe200030e0606 */
[----:B---3--:R-:W-:Y:S02]  /*120d80*/  LOP3.LUT R16, R16, 0xffff, RZ, 0xc0, !PT ;  /* 0x0000ffff10107812 */ /* 0x008fe400078ec0ff */
[----:B----4-:R-:W-:Y:S02]  /*120d90*/  LOP3.LUT R2, R18, 0xffff, RZ, 0xc0, !PT ;  /* 0x0000ffff12027812 */ /* 0x010fe400078ec0ff */
[----:B-1----:R-:W-:Y:S02]  /*120da0*/  LOP3.LUT R13, R17, 0xffff, RZ, 0xc0, !PT ;  /* 0x0000ffff110d7812 */ /* 0x002fe400078ec0ff */
[----:B------:R-:W-:Y:S02]  /*120db0*/  PRMT R18, R2, 0x3340, R0 ;  /* 0x0000334002127816 */ /* 0x000fe40000000000 */
[----:B------:R-:W-:-:S04]  /*120dc0*/  PRMT R17, R16, 0x3340, R13 ;  /* 0x0000334010117816 */ /* 0x000fc8000000000d */
[----:B------:R-:W-:-:S05]  /*120dd0*/  PRMT R17, R17, 0x5410, R18 ;  /* 0x0000541011117816 */ /* 0x000fca0000000012 */
[----:B------:R0:W-:Y:S04]  /*120de0*/  STL [R1+0xa74], R17 ;  /* 0x000a741101007387 */ /* 0x0001e80000100800 */
[----:B------:R1:W-:Y:S01]  /*120df0*/  STL.64 [R1+0xaf8], R26 ;  /* 0x000af81a01007387 */ /* 0x0003e20000100a00 */
[----:B0-----:R-:W-:Y:S02]  /*120e00*/  SHF.R.U32.HI R17, RZ, 0x8, R16 ;  /* 0x00000008ff117819 */ /* 0x001fe40000011610 */
[----:B-1----:R-:W-:Y:S02]  /*120e10*/  SHF.R.U32.HI R27, RZ, 0x8, R13 ;  /* 0x00000008ff1b7819 */ /* 0x002fe4000001160d */
[----:B------:R-:W2:Y:S04]  /*120e20*/  LDL.LU R13, [R1+0x1e0] ;  /* 0x0001e000010d7983 */ /* 0x000ea80000300800 */
[----:B------:R-:W3:Y:S04]  /*120e30*/  LDL.LU R16, [R1+0x4c] ;  /* 0x00004c0001107983 */ /* 0x000ee80000300800 */
[----:B------:R-:W4:Y:S01]  /*120e40*/  LDL.LU R29, [R1+0x11c] ;  /* 0x00011c00011d7983 */ /* 0x000f220000300800 */
[----:B------:R-:W-:-:S03]  /*120e50*/  LOP3.LUT R26, R17, 0xffff, RZ, 0xc0, !PT ;  /* 0x0000ffff111a7812 */ /* 0x000fc600078ec0ff */
[----:B------:R-:W4:Y:S04]  /*120e60*/  LDL.LU R18, [R1+0x2d8] ;  /* 0x0002d80001127983 */ /* 0x000f280000300800 */
[----:B------:R-:W4:Y:S04]  /*120e70*/  LDL.LU R17, [R1+0x25c] ;  /* 0x00025c0001117983 */ /* 0x000f280000300800 */
[----:B------:R-:W4:Y:S01]  /*120e80*/  LDL.LU R28, [R1+0x29c] ;  /* 0x00029c00011c7983 */ /* 0x000f220000300800 */
[----:B------:R-:W-:Y:S02]  /*120e90*/  SHF.R.U32.HI R2, RZ, 0x8, R2 ;  /* 0x00000008ff027819 */ /* 0x000fe40000011602 */
[----:B------:R-:W-:-:S02]  /*120ea0*/  LOP3.LUT R27, R27, 0xffff, RZ, 0xc0, !PT ;  /* 0x0000ffff1b1b7812 */ /* 0x000fc400078ec0ff */
[----:B------:R-:W-:Y:S02]  /*120eb0*/  LOP3.LUT R2, R2, 0xffff, RZ, 0xc0, !PT ;  /* 0x0000ffff02027812 */ /* 0x000fe400078ec0ff */
[----:B------:R-:W-:Y:S02]  /*120ec0*/  PRMT R26, R26, 0x3340, R27 ;  /* 0x000033401a1a7816 */ /* 0x000fe4000000001b */
[----:B------:R-:W-:-:S03]  /*120ed0*/  PRMT R2, R2, 0x3340, R0 ;  /* 0x0000334002027816 */ /* 0x000fc60000000000 */
[----:B------:R-:W-:Y:S01]  /*120ee0*/  STL [R1+0x6a4], R26 ;  /* 0x0006a41a01007387 */ /* 0x000fe20000100800 */
[----:B------:R-:W-:-:S03]  /*120ef0*/  LOP3.LUT R3, R3, 0xffff, RZ, 0xc0, !PT ;  /* 0x0000ffff03037812 */ /* 0x000fc600078ec0ff */
[----:B------:R0:W-:Y:S01]  /*120f00*/  STL [R1+0x168], R2 ;  /* 0x0001680201007387 */ /* 0x0001e20000100800 */
[----:B------:R-:W-:Y:S02]  /*120f10*/  LOP3.LUT R12, R12, 0xffff, RZ, 0xc0, !PT ;  /* 0x0000ffff0c0c7812 */ /* 0x000fe400078ec0ff */
[----:B0-----:R-:W-:Y:S02]  /*120f20*/  LOP3.LUT R2, R15, 0xffff, RZ, 0xc0, !PT ;  /* 0x0000ffff0f027812 */ /* 0x001fe400078ec0ff */
        /* <DEDUP_REMOVED lines=8> */
[----:B------:R-:W-:Y:S02]  /*120fb0*/  LOP3.LUT R12, R12, 0xffff, RZ, 0xc0, !PT ;  /* 0x0000ffff0c0c7812 */ /* 0x000fe400078ec0ff */
[----:B------:R-:W-:Y:S01]  /*120fc0*/  LOP3.LUT R2, R2, 0xffff, RZ, 0xc0, !PT ;  /* 0x0000ffff02027812 */ /* 0x000fe200078ec0ff */
[----:B------:R-:W-:Y:S01]  /*120fd0*/  IMAD.X R27, R23, 0x1, R8, P6 ;  /* 0x00000001171b7824 */ /* 0x000fe200030e0608 */
[----:B------:R-:W-:-:S02]  /*120fe0*/  PRMT R12, R3, 0x3340, R12 ;  /* 0x00003340030c7816 */ /* 0x000fc4000000000c */
[----:B------:R-:W-:Y:S01]  /*120ff0*/  PRMT R3, R2, 0x3340, R0 ;  /* 0x0000334002037816 */ /* 0x000fe20000000000 */
[----:B------:R-:W-:Y:S04]  /*121000*/  STL [R1+0xa70], R15 ;  /* 0x000a700f01007387 */ /* 0x000fe80000100800 */
[----:B------:R-:W-:Y:S04]  /*121010*/  STL.64 [R1+0xaf0], R26 ;  /* 0x000af01a01007387 */ /* 0x000fe80000100a00 */
[----:B------:R-:W-:Y:S04]  /*121020*/  STL [R1+0x6a0], R12 ;  /* 0x0006a00c01007387 */ /* 0x000fe80000100800 */
[----:B------:R4:W-:Y:S01]  /*121030*/  STL [R1+0x164], R3 ;  /* 0x0001640301007387 */ /* 0x0009e20000100800 */
[----:B--2---:R-:W-:-:S02]  /*121040*/  LOP3.LUT R2, R13, 0xffff, RZ, 0xc0, !PT ;  /* 0x0000ffff0d027812 */ /* 0x004fc400078ec0ff */
[----:B---3--:R-:W-:Y:S02]  /*121050*/  LOP3.LUT R16, R16, 0xffff, RZ, 0xc0, !PT ;  /* 0x0000ffff10107812 */ /* 0x008fe400078ec0ff */
[----:B----4-:R-:W-:Y:S02]  /*121060*/  LOP3.LUT R3, R29, 0xffff, RZ, 0xc0, !PT ;  /* 0x0000ffff1d037812 */ /* 0x010fe400078ec0ff */
[----:B------:R-:W-:Y:S01]  /*121070*/  PRMT R13, R16, 0x3340, R0 ;  /* 0x00003340100d7816 */ /* 0x000fe20000000000 */
[----:B------:R-:W2:Y:S01]  /*121080*/  LDL.LU R29, [R1+0x1ec] ;  /* 0x0001ec00011d7983 */ /* 0x000ea20000300800 */
[----:B------:R-:W-:Y:S02]  /*121090*/  PRMT R12, R2, 0x3340, R3 ;  /* 0x00003340020c7816 */ /* 0x000fe40000000003 */
[----:B------:R-:W-:Y:S02]  /*1210a0*/  LOP3.LUT R27, R18, 0xffff, RZ, 0xc0, !PT ;  /* 0x0000ffff121b7812 */ /* 0x000fe400078ec0ff */
[----:B------:R-:W-:Y:S01]  /*1210b0*/  PRMT R12, R12, 0x5410, R13 ;  /* 0x000054100c0c7816 */ /* 0x000fe2000000000d */
[----:B------:R-:W3:Y:S01]  /*1210c0*/  LDL.LU R18, [R1+0x50] ;  /* 0x0000500001127983 */ /* 0x000ee20000300800 */
[----:B------:R-:W-:-:S02]  /*1210d0*/  LOP3.LUT R15, R17, 0xffff, RZ, 0xc0, !PT ;  /* 0x0000ffff110f7812 */ /* 0x000fc400078ec0ff */
[----:B------:R-:W-:Y:S01]  /*1210e0*/  LOP3.LUT R26, R28, 0xffff, RZ, 0xc0, !PT ;  /* 0x0000ffff1c1a7812 */ /* 0x000fe200078ec0ff */
[----:B------:R-:W4:Y:S01]  /*1210f0*/  LDL.LU R17, [R1+0x120] ;  /* 0x0001200001117983 */ /* 0x000f220000300800 */
[----:B------:R-:W-:-:S03]  /*121100*/  PRMT R13, R15, 0x3340, R0 ;  /* 0x000033400f0d7816 */ /* 0x000fc60000000000 */
[----:B------:R0:W-:Y:S02]  /*121110*/  STL [R1+0xaac], R12 ;  /* 0x000aac0c01007387 */ /* 0x0001e40000100800 */
[----:B0-----:R-:W-:-:S04]  /*121120*/  PRMT R12, R27, 0x3340, R26 ;  /* 0x000033401b0c7816 */ /* 0x001fc8000000001a */
[----:B------:R-:W-:Y:S02]  /*121130*/  PRMT R28, R12, 0x5410, R13 ;  /* 0x000054100c1c7816 */ /* 0x000fe4000000000d */
[----:B------:R-:W-:Y:S01]  /*121140*/  IADD3 R12, P6, R4, R9, RZ ;  /* 0x00000009040c7210 */ /* 0x000fe20007fde0ff */
[----:B------:R-:W-:Y:S04]  /*121150*/  STL [R1+0x5aa8], R15 ;  /* 0x005aa80f01007387 */ /* 0x000fe80000100800 */
[----:B------:R-:W-:Y:S01]  /*121160*/  IMAD.X R13, R23, 0x1, R10, P6 ;  /* 0x00000001170d7824 */ /* 0x000fe200030e060a */
[----:B------:R-:W-:Y:S04]  /*121170*/  STL [R1+0x5848], R28 ;  /* 0x0058481c01007387 */ /* 0x000fe80000100800 */
[----:B------:R-:W-:Y:S04]  /*121180*/  STL.64 [R1+0x5c08], R8 ;  /* 0x005c080801007387 */ /* 0x000fe80000100a00 */
[----:B------:R0:W-:Y:S04]  /*121190*/  STL.64 [R1+0xae8], R12 ;  /* 0x000ae80c01007387 */ /* 0x0001e80000100a00 */
[----:B0-----:R-:W4:Y:S01]  /*1211a0*/  LDL.LU.64 R12, [R1+0x5c28] ;  /* 0x005c2800010c7983 */ /* 0x001f220000300a00 */
[----:B------:R-:W-:-:S02]  /*1211b0*/  SHF.R.U32.HI R8, RZ, 0x8, R27 ;  /* 0x00000008ff087819 */ /* 0x000fc4000001161b */
[----:B------:R-:W-:Y:S02]  /*1211c0*/  SHF.R.U32.HI R9, RZ, 0x8, R26 ;  /* 0x00000008ff097819 */ /* 0x000fe4000001161a */
[----:B------:R-:W-:Y:S02]  /*1211d0*/  SHF.R.U32.HI R2, RZ, 0x8, R2 ;  /* 0x00000008ff027819 */ /* 0x000fe40000011602 */
[----:B------:R-:W-:Y:S02]  /*1211e0*/  SHF.R.U32.HI R3, RZ, 0x8, R3 ;  /* 0x00000008ff037819 */ /* 0x000fe40000011603 */
[----:B------:R-:W-:Y:S02]  /*1211f0*/  LOP3.LUT R8, R8, 0xffff, RZ, 0xc0, !PT ;  /* 0x0000ffff08087812 */ /* 0x000fe400078ec0ff */
[----:B------:R-:W-:Y:S02]  /*121200*/  LOP3.LUT R9, R9, 0xffff, RZ, 0xc0, !PT ;  /* 0x0000ffff09097812 */ /* 0x000fe400078ec0ff */
[----:B------:R-:W-:-:S02]  /*121210*/  LOP3.LUT R2, R2, 0xffff, RZ, 0xc0, !PT ;  /* 0x0000ffff02027812 */ /* 0x000fc400078ec0ff */
[----:B------:R-:W-:Y:S02]  /*121220*/  LOP3.LUT R3, R3, 0xffff, RZ, 0xc0, !PT ;  /* 0x0000ffff03037812 */ /* 0x000fe400078ec0ff */
[----:B------:R-:W-:Y:S02]  /*121230*/  PRMT R28, R8, 0x3340, R9 ;  /* 0x00003340081c7816 */ /* 0x000fe40000000009 */
[----:B------:R-:W-:-:S03]  /*121240*/  PRMT R2, R2, 0x3340, R3 ;  /* 0x0000334002027816 */ /* 0x000fc60000000003 */
[----:B------:R-:W-:Y:S04]  /*121250*/  STL [R1+0x584c], R28 ;  /* 0x00584c1c01007387 */ /* 0x000fe80000100800 */
[----:B------:R-:W4:Y:S04]  /*121260*/  LDL.LU R26, [R1+0x1b0] ;  /* 0x0001b000011a7983 */ /* 0x000f280000300800 */
[----:B------:R0:W-:Y:S04]  /*121270*/  STL [R1+0x6e0], R2 ;  /* 0x0006e00201007387 */ /* 0x0001e80000100800 */
[----:B------:R-:W4:Y:S01]  /*121280*/  LDL.LU R27, [R1+0xf8] ;  /* 0x0000f800011b7983 */ /* 0x000f220000300800 */
[----:B--2---:R-:W-:-:S02]  /*121290*/  LOP3.LUT R9, R29, 0xffff, RZ, 0xc0, !PT ;  /* 0x0000ffff1d097812 */ /* 0x004fc400078ec0ff */
[----:B---3--:R-:W-:Y:S02]  /*1212a0*/  LOP3.LUT R8, R18, 0xffff, RZ, 0xc0, !PT ;  /* 0x0000ffff12087812 */ /* 0x008fe400078ec0ff */
[----:B------:R-:W2:Y:S01]  /*1212b0*/  LDL.LU R18, [R1+0x158] ;  /* 0x0001580001127983 */ /* 0x000ea20000300800 */
[----:B----4-:R-:W-:Y:S02]  /*1212c0*/  LOP3.LUT R15, R17, 0xffff, RZ, 0xc0, !PT ;  /* 0x0000ffff110f7812 */ /* 0x010fe400078ec0ff */
[----:B------:R-:W-:Y:S01]  /*1212d0*/  PRMT R3, R8, 0x3340, R0 ;  /* 0x0000334008037816 */ /* 0x000fe20000000000 */
[----:B------:R-:W3:Y:S01]  /*1212e0*/  LDL.LU R17, [R1+0xf4] ;  /* 0x0000f40001117983 */ /* 0x000ee20000300800 */
[----:B0-----:R-:W-:-:S03]  /*1212f0*/  PRMT R2, R9, 0x3340, R15 ;  /* 0x0000334009027816 */ /* 0x001fc6000000000f */
[----:B------:R-:W4:Y:S01]  /*121300*/  LDL.LU R29, [R1+0x90] ;  /* 0x00009000011d7983 */ /* 0x000f220000300800 */
[----:B------:R-:W-:-:S05]  /*121310*/  PRMT R2, R2, 0x5410, R3 ;  /* 0x0000541002027816 */ /* 0x000fca0000000003 */
[----:B------:R0:W-:Y:S04]  /*121320*/  STL [R1+0xaa8], R2 ;  /* 0x000aa80201007387 */ /* 0x0001e80000100800 */
[----:B------:R1:W-:Y:S01]  /*121330*/  STL.64 [R1+0x5bf8], R10 ;  /* 0x005bf80a01007387 */ /* 0x0003e20000100a00 */
[----:B0-----:R-:W-:Y:S02]  /*121340*/  IADD3 R2, P6, R4, R11, RZ ;  /* 0x0000000b04027210 */ /* 0x001fe40007fde0ff */
[----:B------:R-:W-:-:S04]  /*121350*/  SHF.R.U32.HI R9, RZ, 0x8, R9 ;  /* 0x00000008ff097819 */ /* 0x000fc80000011609 */
[----:B------:R-:W-:Y:S01]  /*121360*/  LOP3.LUT R9, R9, 0xffff, RZ, 0xc0, !PT ;  /* 0x0000ffff09097812 */ /* 0x000fe200078ec0ff */
[----:B------:R-:W-:Y:S01]  /*121370*/  IMAD.X R3, R23, 0x1, R13, P6 ;  /* 0x0000000117037824 */ /* 0x000fe200030e060d */
[----:B-1----:R-:W-:-:S04]  /*121380*/  IADD3 R10, P6, R4, R12, RZ ;  /* 0x0000000c040a7210 */ /* 0x002fc80007fde0ff */
[----:B------:R0:W-:Y:S01]  /*121390*/  STL.64 [R1+0xae0], R2 ;  /* 0x000ae00201007387 */ /* 0x0001e20000100a00 */
[----:B------:R-:W-:-:S03]  /*1213a0*/  IMAD.X R11, R23, 0x1, R14, P6 ;  /* 0x00000001170b7824 */ /* 0x000fc600030e060e */
[----:B0-----:R-:W4:Y:S04]  /*1213b0*/  LDL.LU.64 R2, [R1+0x5c20] ;  /* 0x005c200001027983 */ /* 0x001f280000300a00 */
[----:B------:R-:W4:Y:S04]  /*1213c0*/  LDL.LU R4, [R1+0x5c1c] ;  /* 0x005c1c0001047983 */ /* 0x000f280000300800 */
[----:B------:R-:W-:Y:S04]  /*1213d0*/  STL.64 [R1+0x5bf0], R12 ;  /* 0x005bf00c01007387 */ /* 0x000fe80000100a00 */
[----:B------:R-:W4:Y:S04]  /*1213e0*/  LDL.LU R23, [R1+0x5c18] ;  /* 0x005c180001177983 */ /* 0x000f280000300800 */
[----:B------:R0:W-:Y:S02]  /*1213f0*/  STL.64 [R1+0xad8], R10 ;  /* 0x000ad80a01007387 */ /* 0x0001e40000100a00 */
[----:B0-----:R-:W-:-:S04]  /*121400*/  SHF.R.U32.HI R10, RZ, 0x8, R15 ;  /* 0x00000008ff0a7819 */ /* 0x001fc8000001160f */
[----:B------:R-:W-:-:S04]  /*121410*/  LOP3.LUT R10, R10, 0xffff, RZ, 0xc0, !PT ;  /* 0x0000ffff0a0a7812 */ /* 0x000fc800078ec0ff */
[----:B------:R-:W-:Y:S02]  /*121420*/  PRMT R10, R9, 0x3340, R10 ;  /* 0x00003340090a7816 */ /* 0x000fe4000000000a */
[----:B------:R-:W-:Y:S02]  /*121430*/  SHF.R.U32.HI R9, RZ, 0x8, R8 ;  /* 0x00000008ff097819 */ /* 0x000fe40000011608 */
[----:B------:R-:W-:Y:S01]  /*121440*/  SHF.R.U32.HI R8, RZ, 0x8, R16 ;  /* 0x00000008ff087819 */ /* 0x000fe20000011610 */
[----:B------:R0:W-:Y:S04]  /*121450*/  STL [R1+0x2f8], R10 ;  /* 0x0002f80a01007387 */ /* 0x0001e80000100800 */
[----:B------:R-:W4:Y:S01]  /*121460*/  LDL.LU R16, [R1+0x5c14] ;  /* 0x005c140001107983 */ /* 0x000f220000300800 */
[----:B------:R-:W-:-:S02]  /*121470*/  LOP3.LUT R9, R9, 0xffff, RZ, 0xc0, !PT ;  /* 0x0000ffff09097812 */ /* 0x000fc400078ec0ff */
[----:B------:R-:W-:Y:S02]  /*121480*/  LOP3.LUT R8, R8, 0xffff, RZ, 0xc0, !PT ;  /* 0x0000ffff08087812 */ /* 0x000fe400078ec0ff */
[--C-:B------:R-:W-:Y:S02]  /*121490*/  PRMT R9, R9, 0x3340, R0.reuse ;  /* 0x0000334009097816 */ /* 0x100fe40000000000 */
[----:B------:R-:W-:-:S03]  /*1214a0*/  PRMT R8, R8, 0x3340, R0 ;  /* 0x0000334008087816 */ /* 0x000fc60000000000 */
[----:B------:R-:W-:Y:S01]  /*1214b0*/  STL [R1+0x160], R9 ;  /* 0x0001600901007387 */ /* 0x000fe20000100800 */
[----:B0-----:R-:W-:-:S03]  /*1214c0*/  LOP3.LUT R10, R26, 0xffff, RZ, 0xc0, !PT ;  /* 0x0000ffff1a0a7812 */ /* 0x001fc600078ec0ff */
[----:B------:R0:W-:Y:S02]  /*1214d0*/  STL [R1+0x15c], R8 ;  /* 0x00015c0801007387 */ /* 0x0001e40000100800 */
[----:B0-----:R-:W-:-:S04]  /*1214e0*/  LOP3.LUT R8, R27, 0xffff, RZ, 0xc0, !PT ;  /* 0x0000ffff1b087812 */ /* 0x001fc800078ec0ff */
[--C-:B------:R-:W-:Y:S02]  /*1214f0*/  PRMT R13, R10, 0x3340, R8.reuse ;  /* 0x000033400a0d7816 */ /* 0x100fe40000000008 */
[----:B--2---:R-:W-:Y:S02]  /*121500*/  LOP3.LUT R11, R18, 0xffff, RZ, 0xc0, !PT ;  /* 0x0000ffff120b7812 */ /* 0x004fe400078ec0ff */
[----:B---3--:R-:W-:Y:S02]  /*121510*/  LOP3.LUT R15, R17, 0xffff, RZ, 0xc0, !PT ;  /* 0x0000ffff110f7812 */ /* 0x008fe400078ec0ff */
[----:B----4-:R-:W-:Y:S02]  /*121520*/  SHF.R.S32.HI R28, RZ, 0x1f, R29 ;  /* 0x0000001fff1c7819 */ /* 0x010fe4000001141d */
[----:B------:R-:W-:-:S04]  /*121530*/  SHF.R.U32.HI R18, RZ, 0x8, R8 ;  /* 0x00000008ff127819 */ /* 0x000fc80000011608 */
[----:B------:R-:W-:Y:S02]  /*121540*/  LOP3.LUT R18, R18, 0xffff, RZ, 0xc0, !PT ;  /* 0x0000ffff12127812 */ /* 0x000fe400078ec0ff */
[----:B------:R-:W-:Y:S02]  /*121550*/  LOP3.LUT R9, R23, 0xffff, RZ, 0xc0, !PT ;  /* 0x0000ffff17097812 */ /* 0x000fe400078ec0ff */
[----:B------:R-:W2:Y:S01]  /*121560*/  LDL.LU R23, [R1+0x5c10] ;  /* 0x005c100001177983 */ /* 0x000ea20000300800 */
[----:B------:R-:W-:Y:S02]  /*121570*/  LOP3.LUT R12, R16, 0xffff, RZ, 0xc0, !PT ;  /* 0x0000ffff100c7812 */ /* 0x000fe400078ec0ff */
[----:B------:R-:W-:-:S04]  /*121580*/  PRMT R16, R9, 0x3340, R0 ;  /* 0x0000334009107816 */ /* 0x000fc80000000000 */
[----:B------:R-:W-:Y:S02]  /*121590*/  PRMT R17, R13, 0x5410, R16 ;  /* 0x000054100d117816 */ /* 0x000fe40000000010 */
[----:B------:R-:W-:Y:S02]  /*1215a0*/  PRMT R16, R12, 0x3340, R0 ;  /* 0x000033400c107816 */ /* 0x000fe40000000000 */
[----:B------:R-:W-:-:S04]  /*1215b0*/  PRMT R13, R11, 0x3340, R15 ;  /* 0x000033400b0d7816 */ /* 0x000fc8000000000f */
[----:B------:R-:W-:Y:S02]  /*1215c0*/  PRMT R13, R13, 0x5410, R16 ;  /* 0x000054100d0d7816 */ /* 0x000fe40000000010 */
[----:B------:R-:W-:Y:S01]  /*1215d0*/  IADD3 R16, P6, R29, R4, RZ ;  /* 0x000000041d107210 */ /* 0x000fe20007fde0ff */
[----:B------:R0:W-:Y:S04]  /*1215e0*/  STL [R1+0xaa4], R17 ;  /* 0x000aa41101007387 */ /* 0x0001e80000100800 */
[----:B------:R1:W-:Y:S01]  /*1215f0*/  STL [R1+0xaa0], R13 ;  /* 0x000aa00d01007387 */ /* 0x0003e20000100800 */
[----:B0-----:R-:W-:-:S05]  /*121600*/  IMAD.X R17, R28, 0x1, R20, P6 ;  /* 0x000000011c117824 */ /* 0x001fca00030e0614 */
[----:B------:R0:W-:Y:S01]  /*121610*/  STL.64 [R1+0xa68], R16 ;  /* 0x000a681001007387 */ /* 0x0001e20000100a00 */
[----:B-1----:R-:W-:Y:S02]  /*121620*/  SHF.R.U32.HI R13, RZ, 0x8, R11 ;  /* 0x00000008ff0d7819 */ /* 0x002fe4000001160b */
[----:B------:R-:W-:Y:S02]  /*121630*/  SHF.R.U32.HI R15, RZ, 0x8, R15 ;  /* 0x00000008ff0f7819 */ /* 0x000fe4000001160f */
[----:B0-----:R-:W-:Y:S02]  /*121640*/  SHF.R.U32.HI R16, RZ, 0x8, R10 ;  /* 0x00000008ff107819 */ /* 0x001fe4000001160a */
[----:B------:R-:W3:Y:S04]  /*121650*/  LDL.LU R10, [R1+0x33c] ;  /* 0x00033c00010a7983 */ /* 0x000ee80000300800 */
[----:B------:R-:W4:Y:S04]  /*121660*/  LDL.LU R8, [R1+0x27c] ;  /* 0x00027c0001087983 */ /* 0x000f280000300800 */
[----:B------:R-:W2:Y:S01]  /*121670*/  LDL.LU R11, [R1+0x2cc] ;  /* 0x0002cc00010b7983 */ /* 0x000ea20000300800 */
[----:B------:R-:W-:-:S02]  /*121680*/  LOP3.LUT R16, R16, 0xffff, RZ, 0xc0, !PT ;  /* 0x0000ffff10107812 */ /* 0x000fc400078ec0ff */
[----:B------:R-:W-:Y:S02]  /*121690*/  LOP3.LUT R13, R13, 0xffff, RZ, 0xc0, !PT ;  /* 0x0000ffff0d0d7812 */ /* 0x000fe400078ec0ff */
[----:B------:R-:W-:Y:S01]  /*1216a0*/  LOP3.LUT R15, R15, 0xffff, RZ, 0xc0, !PT ;  /* 0x0000ffff0f0f7812 */ /* 0x000fe200078ec0ff */
[----:B------:R-:W-:Y:S01]  /*1216b0*/  IMAD.MOV.U32 R17, RZ, RZ, R25 ;  /* 0x000000ffff117224 */ /* 0x000fe200078e0019 */
[----:B------:R-:W-:Y:S01]  /*1216c0*/  IADD3 R26, P6, R29, R3, RZ ;  /* 0x000000031d1a7210 */ /* 0x000fe20007fde0ff */
[----:B------:R-:W-:Y:S01]  /*1216d0*/  IMAD.MOV.U32 R20, RZ, RZ, R24 ;  /* 0x000000ffff147224 */ /* 0x000fe200078e0018 */
[----:B------:R-:W-:Y:S02]  /*1216e0*/  PRMT R25, R16, 0x3340, R18 ;  /* 0x0000334010197816 */ /* 0x000fe40000000012 */
[----:B------:R-:W-:Y:S01]  /*1216f0*/  PRMT R24, R13, 0x3340, R15 ;  /* 0x000033400d187816 */ /* 0x000fe2000000000f */
[----:B------:R-:W-:Y:S01]  /*121700*/  IMAD.X R27, R28, 0x1, R2, P6 ;  /* 0x000000011c1b7824 */ /* 0x000fe200030e0602 */
[----:B------:R-:W-:Y:S01]  /*121710*/  SHF.R.U32.HI R13, RZ, 0x8, R12 ;  /* 0x00000008ff0d7819 */ /* 0x000fe2000001160c */
[----:B------:R-:W-:Y:S01]  /*121720*/  STL [R1+0x5a70], R25 ;  /* 0x005a701901007387 */ /* 0x000fe20000100800 */
[----:B------:R-:W-:-:S03]  /*121730*/  SHF.R.U32.HI R12, RZ, 0x8, R9 ;  /* 0x00000008ff0c7819 */ /* 0x000fc60000011609 */
[----:B------:R-:W-:Y:S04]  /*121740*/  STL [R1+0x5a78], R24 ;  /* 0x005a781801007387 */ /* 0x000fe80000100800 */
[----:B------:R-:W2:Y:S04]  /*121750*/  LDL.LU R9, [R1+0x348] ;  /* 0x0003480001097983 */ /* 0x000ea80000300800 */
[----:B------:R0:W-:Y:S04]  /*121760*/  STL.64 [R1+0xa90], R26 ;  /* 0x000a901a01007387 */ /* 0x0001e80000100a00 */
[----:B------:R-:W2:Y:S04]  /*121770*/  LDL.LU R15, [R1+0x280] ;  /* 0x00028000010f7983 */ /* 0x000ea80000300800 */
[----:B------:R-:W2:Y:S04]  /*121780*/  LDL.LU R16, [R1+0x2d0] ;  /* 0x0002d00001107983 */ /* 0x000ea80000300800 */
[----:B0-----:R-:W2:Y:S04]  /*121790*/  LDL.LU R26, [R1+0x2e0] ;  /* 0x0002e000011a7983 */ /* 0x001ea80000300800 */
[----:B------:R-:W2:Y:S04]  /*1217a0*/  LDL.LU R27, [R1+0x260] ;  /* 0x00026000011b7983 */ /* 0x000ea80000300800 */
[----:B------:R-:W2:Y:S01]  /*1217b0*/  LDL.LU R18, [R1+0x2a8] ;  /* 0x0002a80001127983 */ /* 0x000ea20000300800 */
[----:B------:R-:W-:-:S02]  /*1217c0*/  LOP3.LUT R13, R13, 0xffff, RZ, 0xc0, !PT ;  /* 0x0000ffff0d0d7812 */ /* 0x000fc400078ec0ff */
[----:B------:R-:W-:Y:S02]  /*1217d0*/  LOP3.LUT R12, R12, 0xffff, RZ, 0xc0, !PT ;  /* 0x0000ffff0c0c7812 */ /* 0x000fe400078ec0ff */
[--C-:B------:R-:W-:Y:S02]  /*1217e0*/  PRMT R25, R13, 0x3340, R0.reuse ;  /* 0x000033400d197816 */ /* 0x100fe40000000000 */
[----:B------:R-:W-:-:S03]  /*1217f0*/  PRMT R12, R12, 0x3340, R0 ;  /* 0x000033400c0c7816 */ /* 0x000fc60000000000 */
[----:B------:R-:W-:Y:S04]  /*121800*/  STL [R1+0x5aac], R25 ;  /* 0x005aac1901007387 */ /* 0x000fe80000100800 */
[----:B------:R0:W-:Y:S01]  /*121810*/  STL [R1+0x158], R12 ;  /* 0x0001580c01007387 */ /* 0x0001e20000100800 */
[----:B---3--:R-:W-:Y:S02]  /*121820*/  LOP3.LUT R10, R10, 0xffff, RZ, 0xc0, !PT ;  /* 0x0000ffff0a0a7812 */ /* 0x008fe400078ec0ff */
[----:B----4-:R-:W-:Y:S02]  /*121830*/  LOP3.LUT R8, R8, 0xffff, RZ, 0xc0, !PT ;  /* 0x0000ffff08087812 */ /* 0x010fe400078ec0ff */
[----:B--2---:R-:W-:Y:S02]  /*121840*/  LOP3.LUT R11, R11, 0xffff, RZ, 0xc0, !PT ;  /* 0x0000ffff0b0b7812 */ /* 0x004fe400078ec0ff */
[----:B------:R-:W-:-:S02]  /*121850*/  PRMT R13, R8, 0x3340, R0 ;  /* 0x00003340080d7816 */ /* 0x000fc40000000000 */
[----:B0-----:R-:W-:Y:S02]  /*121860*/  PRMT R12, R10, 0x3340, R11 ;  /* 0x000033400a0c7816 */ /* 0x001fe4000000000b */
[----:B------:R-:W-:Y:S02]  /*121870*/  SHF.R.U32.HI R10, RZ, 0x8, R10 ;  /* 0x00000008ff0a7819 */ /* 0x000fe4000001160a */
[----:B------:R-:W-:Y:S02]  /*121880*/  PRMT R24, R12, 0x5410, R13 ;  /* 0x000054100c187816 */ /* 0x000fe4000000000d */
[----:B------:R-:W-:Y:S02]  /*121890*/  IADD3 R12, P6, R29, R0, RZ ;  /* 0x000000001d0c7210 */ /* 0x000fe40007fde0ff */
[----:B------:R-:W-:Y:S02]  /*1218a0*/  SHF.R.U32.HI R11, RZ, 0x8, R11 ;  /* 0x00000008ff0b7819 */ /* 0x000fe4000001160b */
[----:B------:R-:W-:Y:S01]  /*1218b0*/  SHF.R.U32.HI R8, RZ, 0x8, R8 ;  /* 0x00000008ff087819 */ /* 0x000fe20000011608 */
[----:B------:R-:W-:Y:S01]  /*1218c0*/  IMAD.X R13, R28, 0x1, R21, P6 ;  /* 0x000000011c0d7824 */ /* 0x000fe200030e0615 */
[----:B------:R-:W-:-:S02]  /*1218d0*/  LOP3.LUT R10, R10, 0xffff, RZ, 0xc0, !PT ;  /* 0x0000ffff0a0a7812 */ /* 0x000fc400078ec0ff */
[----:B------:R-:W-:Y:S02]  /*1218e0*/  LOP3.LUT R11, R11, 0xffff, RZ, 0xc0, !PT ;  /* 0x0000ffff0b0b7812 */ /* 0x000fe400078ec0ff */
[----:B------:R-:W-:Y:S01]  /*1218f0*/  LOP3.LUT R8, R8, 0xffff, RZ, 0xc0, !PT ;  /* 0x0000ffff08087812 */ /* 0x000fe200078ec0ff */
[----:B------:R-:W-:Y:S01]  /*121900*/  STL [R1+0xb20], R24 ;  /* 0x000b201801007387 */ /* 0x000fe20000100800 */
[----:B------:R-:W-:Y:S02]  /*121910*/  PRMT R10, R10, 0x3340, R11 ;  /* 0x000033400a0a7816 */ /* 0x000fe4000000000b */
[----:B------:R-:W-:Y:S01]  /*121920*/  PRMT R8, R8, 0x3340, R0 ;  /* 0x0000334008087816 */ /* 0x000fe20000000000 */
[----:B------:R0:W-:Y:S01]  /*121930*/  STL.64 [R1+0xa88], R12 ;  /* 0x000a880c01007387 */ /* 0x0001e20000100a00 */
[----:B------:R-:W-:-:S03]  /*121940*/  LOP3.LUT R25, R9, 0xffff, RZ, 0xc0, !PT ;  /* 0x0000ffff09197812 */ /* 0x000fc600078ec0ff */
[----:B------:R-:W-:Y:S01]  /*121950*/  STL [R1+0x2d8], R10 ;  /* 0x0002d80a01007387 */ /* 0x000fe20000100800 */
[----:B------:R-:W-:Y:S02]  /*121960*/  LOP3.LUT R16, R16, 0xffff, RZ, 0xc0, !PT ;  /* 0x0000ffff10107812 */ /* 0x000fe400078ec0ff */
[----:B0-----:R-:W-:Y:S01]  /*121970*/  LOP3.LUT R12, R15, 0xffff, RZ, 0xc0, !PT ;  /* 0x0000ffff0f0c7812 */ /* 0x001fe200078ec0ff */
[----:B------:R0:W-:Y:S03]  /*121980*/  STL [R1+0x14c], R8 ;  /* 0x00014c0801007387 */ /* 0x0001e60000100800 */
[----:B------:R-:W-:Y:S02]  /*121990*/  PRMT R9, R12, 0x3340, R0 ;  /* 0x000033400c097816 */ /* 0x000fe40000000000 */
[----:B0-----:R-:W-:Y:S02]  /*1219a0*/  PRMT R8, R25, 0x3340, R16 ;  /* 0x0000334019087816 */ /* 0x001fe40000000010 */
[----:B------:R-:W-:-:S02]  /*1219b0*/  LOP3.LUT R10, R26, 0xffff, RZ, 0xc0, !PT ;  /* 0x0000ffff1a0a7812 */ /* 0x000fc400078ec0ff */
[----:B------:R-:W-:Y:S02]  /*1219c0*/  PRMT R8, R8, 0x5410, R9 ;  /* 0x0000541008087816 */ /* 0x000fe40000000009 */
[----:B------:R-:W-:Y:S02]  /*1219d0*/  LOP3.LUT R24, R27, 0xffff, RZ, 0xc0, !PT ;  /* 0x0000ffff1b187812 */ /* 0x000fe400078ec0ff */
[----:B------:R-:W-:Y:S01]  /*1219e0*/  LOP3.LUT R11, R18, 0xffff, RZ, 0xc0, !PT ;  /* 0x0000ffff120b7812 */ /* 0x000fe200078ec0ff */
[----:B------:R0:W-:Y:S01]  /*1219f0*/  STL [R1+0xa9c], R8 ;  /* 0x000a9c0801007387 */ /* 0x0001e20000100800 */
[----:B------:R-:W-:Y:S01]  /*121a00*/  PRMT R9, R24, 0x3340, R0 ;  /* 0x0000334018097816 */ /* 0x000fe20000000000 */
[----:B------:R-:W-:Y:S02]  /*121a10*/  IMAD.MOV.U32 R18, RZ, RZ, R17 ;  /* 0x000000ffff127224 */ /* 0x000fe400078e0011 */
[----:B------:R-:W2:Y:S01]  /*121a20*/  LDL.LU R26, [R1+0x2f0] ;  /* 0x0002f000011a7983 */ /* 0x000ea20000300800 */
[----:B------:R-:W-:-:S03]  /*121a30*/  IMAD.MOV.U32 R17, RZ, RZ, R20 ;  /* 0x000000ffff117224 */ /* 0x000fc600078e0014 */
[----:B------:R-:W3:Y:S01]  /*121a40*/  LDL.LU R15, [R1+0x264] ;  /* 0x00026400010f7983 */ /* 0x000ee20000300800 */
[----:B0-----:R-:W-:-:S03]  /*121a50*/  PRMT R8, R10, 0x3340, R11 ;  /* 0x000033400a087816 */ /* 0x001fc6000000000b */
[----:B------:R-:W4:Y:S01]  /*121a60*/  LDL.LU R20, [R1+0x2b0] ;  /* 0x0002b00001147983 */ /* 0x000f220000300800 */
[----:B------:R-:W-:Y:S02]  /*121a70*/  PRMT R9, R8, 0x5410, R9 ;  /* 0x0000541008097816 */ /* 0x000fe40000000009 */
[----:B------:R-:W-:Y:S01]  /*121a80*/  IADD3 R8, P6, R29, R5, RZ ;  /* 0x000000051d087210 */ /* 0x000fe20007fde0ff */
[----:B------:R-:W4:Y:S04]  /*121a90*/  LDL.LU R13, [R1+0x208] ;  /* 0x00020800010d7983 */ /* 0x000f280000300800 */
[----:B------:R-:W4:Y:S04]  /*121aa0*/  LDL.LU R27, [R1+0x5c] ;  /* 0x00005c00011b7983 */ /* 0x000f280000300800 */
[----:B------:R0:W-:Y:S02]  /*121ab0*/  STL [R1+0xa98], R9 ;  /* 0x000a980901007387 */ /* 0x0001e40000100800 */
[----:B0-----:R-:W-:-:S05]  /*121ac0*/  IMAD.X R9, R28, 0x1, R6, P6 ;  /* 0x000000011c097824 */ /* 0x001fca00030e0606 */
[----:B------:R0:W-:Y:S04]  /*121ad0*/  STL.64 [R1+0xa60], R8 ;  /* 0x000a600801007387 */ /* 0x0001e80000100a00 */
[----:B0-----:R-:W2:Y:S01]  /*121ae0*/  LDL.LU.64 R8, [R1+0x5c08] ;  /* 0x005c080001087983 */ /* 0x001ea20000300a00 */
[----:B------:R-:W-:Y:S02]  /*121af0*/  SHF.R.U32.HI R25, RZ, 0x8, R25 ;  /* 0x00000008ff197819 */ /* 0x000fe40000011619 */
[----:B------:R-:W-:Y:S02]  /*121b00*/  SHF.R.U32.HI R16, RZ, 0x8, R16 ;  /* 0x00000008ff107819 */ /* 0x000fe40000011610 */
[----:B------:R-:W-:Y:S02]  /*121b10*/  LOP3.LUT R25, R25, 0xffff, RZ, 0xc0, !PT ;  /* 0x0000ffff19197812 */ /* 0x000fe400078ec0ff */
[----:B------:R-:W-:-:S02]  /*121b20*/  LOP3.LUT R16, R16, 0xffff, RZ, 0xc0, !PT ;  /* 0x0000ffff10107812 */ /* 0x000fc400078ec0ff */
[----:B------:R-:W-:Y:S02]  /*121b30*/  SHF.R.U32.HI R10, RZ, 0x8, R10 ;  /* 0x00000008ff0a7819 */ /* 0x000fe4000001160a */
[----:B------:R-:W-:Y:S02]  /*121b40*/  SHF.R.U32.HI R11, RZ, 0x8, R11 ;  /* 0x00000008ff0b7819 */ /* 0x000fe4000001160b */
[----:B------:R-:W-:Y:S02]  /*121b50*/  PRMT R25, R25, 0x3340, R16 ;  /* 0x0000334019197816 */ /* 0x000fe40000000010 */
[----:B------:R-:W-:Y:S01]  /*121b60*/  LOP3.LUT R10, R10, 0xffff, RZ, 0xc0, !PT ;  /* 0x0000ffff0a0a7812 */ /* 0x000fe200078ec0ff */
[----:B------:R-:W4:Y:S01]  /*121b70*/  LDL.LU R16, [R1+0x5c00] ;  /* 0x005c000001107983 */ /* 0x000f220000300800 */
[----:B------:R-:W-:-:S03]  /*121b80*/  LOP3.LUT R11, R11, 0xffff, RZ, 0xc0, !PT ;  /* 0x0000ffff0b0b7812 */ /* 0x000fc600078ec0ff */
[----:B------:R0:W-:Y:S02]  /*121b90*/  STL [R1+0x2d0], R25 ;  /* 0x0002d01901007387 */ /* 0x0001e40000100800 */
[----:B0-----:R-:W-:Y:S02]  /*121ba0*/  PRMT R25, R10, 0x3340, R11 ;  /* 0x000033400a197816 */ /* 0x001fe4000000000b */
[----:B------:R-:W-:Y:S01]  /*121bb0*/  IADD3 R10, P6, R29, R7, RZ ;  /* 0x000000071d0a7210 */ /* 0x000fe20007fde0ff */
[----:B------:R-:W-:Y:S04]  /*121bc0*/  STL.64 [R1+0x5be0], R6 ;  /* 0x005be00601007387 */ /* 0x000fe80000100a00 */
[----:B------:R-:W-:Y:S01]  /*121bd0*/  STL [R1+0x2c0], R25 ;  /* 0x0002c01901007387 */ /* 0x000fe20000100800 */
[----:B--2---:R-:W-:-:S05]  /*121be0*/  IMAD.X R11, R28, 0x1, R8, P6 ;  /* 0x000000011c0b7824 */ /* 0x004fca00030e0608 */
[----:B------:R0:W-:Y:S04]  /*121bf0*/  STL.64 [R1+0xa58], R10 ;  /* 0x000a580a01007387 */ /* 0x0001e80000100a00 */
[----:B0-----:R-:W2:Y:S01]  /*121c00*/  LDL.LU.64 R10, [R1+0x5bf8] ;  /* 0x005bf800010a7983 */ /* 0x001ea20000300a00 */
[----:B------:R-:W-:Y:S02]  /*121c10*/  SHF.R.U32.HI R7, RZ, 0x8, R24 ;  /* 0x00000008ff077819 */ /* 0x000fe40000011618 */
[----:B------:R-:W-:Y:S02]  /*121c20*/  SHF.R.U32.HI R6, RZ, 0x8, R12 ;  /* 0x00000008ff067819 */ /* 0x000fe4000001160c */
[----:B------:R-:W-:Y:S02]  /*121c30*/  LOP3.LUT R7, R7, 0xffff, RZ, 0xc0, !PT ;  /* 0x0000ffff07077812 */ /* 0x000fe400078ec0ff */
[----:B------:R-:W-:-:S02]  /*121c40*/  LOP3.LUT R6, R6, 0xffff, RZ, 0xc0, !PT ;  /* 0x0000ffff06067812 */ /* 0x000fc400078ec0ff */
[--C-:B------:R-:W-:Y:S02]  /*121c50*/  PRMT R7, R7, 0x3340, R0.reuse ;  /* 0x0000334007077816 */ /* 0x100fe40000000000 */
[----:B------:R-:W-:Y:S02]  /*121c60*/  PRMT R6, R6, 0x3340, R0 ;  /* 0x0000334006067816 */ /* 0x000fe40000000000 */
[----:B------:R-:W-:Y:S01]  /*121c70*/  LOP3.LUT R26, R26, 0xffff, RZ, 0xc0, !PT ;  /* 0x0000ffff1a1a7812 */ /* 0x000fe200078ec0ff */
[----:B------:R0:W-:Y:S01]  /*121c80*/  STL [R1+0xfc], R7 ;  /* 0x0000fc0701007387 */ /* 0x0001e20000100800 */
[----:B---3--:R-:W-:Y:S02]  /*121c90*/  LOP3.LUT R15, R15, 0xffff, RZ, 0xc0, !PT ;  /* 0x0000ffff0f0f7812 */ /* 0x008fe400078ec0ff */
[----:B----4-:R-:W-:Y:S01]  /*121ca0*/  LOP3.LUT R20, R20, 0xffff, RZ, 0xc0, !PT ;  /* 0x0000ffff14147812 */ /* 0x010fe200078ec0ff */
[----:B------:R1:W-:Y:S01]  /*121cb0*/  STL [R1+0xf4], R6 ;  /* 0x0000f40601007387 */ /* 0x0003e20000100800 */
[----:B------:R-:W-:-:S02]  /*121cc0*/  LOP3.LUT R16, R16, 0xffff, RZ, 0xc0, !PT ;  /* 0x0000ffff10107812 */ /* 0x000fc400078ec0ff */
[----:B------:R-:W-:Y:S02]  /*121cd0*/  PRMT R12, R26, 0x3340, R20 ;  /* 0x000033401a0c7816 */ /* 0x000fe40000000014 */
[----:B0-----:R-:W-:Y:S02]  /*121ce0*/  LOP3.LUT R7, R13, 0xffff, RZ, 0xc0, !PT ;  /* 0x0000ffff0d077812 */ /* 0x001fe400078ec0ff */
[----:B------:R-:W-:Y:S02]  /*121cf0*/  PRMT R13, R15, 0x3340, R0 ;  /* 0x000033400f0d7816 */ /* 0x000fe40000000000 */
[----:B-1----:R-:W-:Y:S02]  /*121d00*/  LOP3.LUT R6, R27, 0xffff, RZ, 0xc0, !PT ;  /* 0x0000ffff1b067812 */ /* 0x002fe400078ec0ff */
[----:B------:R-:W3:Y:S04]  /*121d10*/  LDL.LU R27, [R1+0x20c] ;  /* 0x00020c00011b7983 */ /* 0x000ee80000300800 */
[----:B------:R-:W4:Y:S04]  /*121d20*/  LDL.LU R25, [R1+0x60] ;  /* 0x0000600001197983 */ /* 0x000f280000300800 */
[----:B------:R-:W4:Y:S04]  /*121d30*/  LDL.LU R24, [R1+0x124] ;  /* 0x0001240001187983 */ /* 0x000f280000300800 */
[----:B------:R0:W-:Y:S02]  /*121d40*/  STL [R1+0x5ab0], R15 ;  /* 0x005ab00f01007387 */ /* 0x0001e40000100800 */
[----:B0-----:R-:W-:-:S02]  /*121d50*/  PRMT R15, R12, 0x5410, R13 ;  /* 0x000054100c0f7816 */ /* 0x001fc4000000000d */
[----:B------:R-:W-:Y:S02]  /*121d60*/  PRMT R13, R6, 0x3340, R0 ;  /* 0x00003340060d7816 */ /* 0x000fe40000000000 */
[----:B------:R-:W-:Y:S01]  /*121d70*/  PRMT R12, R7, 0x3340, R16 ;  /* 0x00003340070c7816 */ /* 0x000fe20000000010 */
[----:B------:R0:W-:Y:S03]  /*121d80*/  STL [R1+0x160c], R15 ;  /* 0x00160c0f01007387 */ /* 0x0001e60000100800 */
[----:B0-----:R-:W-:Y:S02]  /*121d90*/  PRMT R15, R12, 0x5410, R13 ;  /* 0x000054100c0f7816 */ /* 0x001fe4000000000d */
[----:B------:R-:W-:Y:S01]  /*121da0*/  IADD3 R12, P6, R29, R9, RZ ;  /* 0x000000091d0c7210 */ /* 0x000fe20007fde0ff */
[----:B------:R-:W-:Y:S04]  /*121db0*/  STL [R1+0x5bcc], R9 ;  /* 0x005bcc0901007387 */ /* 0x000fe80000100800 */
[----:B------:R-:W-:Y:S01]  /*121dc0*/  STL [R1+0xad4], R15 ;  /* 0x000ad40f01007387 */ /* 0x000fe20000100800 */
[----:B--2---:R-:W-:-:S05]  /*121dd0*/  IMAD.X R13, R28, 0x1, R10, P6 ;  /* 0x000000011c0d7824 */ /* 0x004fca00030e060a */
[----:B------:R0:W-:Y:S04]  /*121de0*/  STL.64 [R1+0xa28], R12 ;  /* 0x000a280c01007387 */ /* 0x0001e80000100a00 */
[----:B0-----:R-:W2:Y:S01]  /*121df0*/  LDL.LU.64 R12, [R1+0x5bf0] ;  /* 0x005bf000010c7983 */ /* 0x001ea20000300a00 */
[----:B------:R-:W-:Y:S02]  /*121e00*/  SHF.R.U32.HI R15, RZ, 0x8, R26 ;  /* 0x00000008ff0f7819 */ /* 0x000fe4000001161a */
[----:B------:R-:W-:Y:S02]  /*121e10*/  SHF.R.U32.HI R20, RZ, 0x8, R20 ;  /* 0x00000008ff147819 */ /* 0x000fe40000011614 */
[----:B------:R-:W-:Y:S02]  /*121e20*/  SHF.R.U32.HI R7, RZ, 0x8, R7 ;  /* 0x00000008ff077819 */ /* 0x000fe40000011607 */
[----:B------:R-:W-:-:S02]  /*121e30*/  SHF.R.U32.HI R9, RZ, 0x8, R16 ;  /* 0x00000008ff097819 */ /* 0x000fc40000011610 */
[----:B------:R-:W-:Y:S02]  /*121e40*/  LOP3.LUT R15, R15, 0xffff, RZ, 0xc0, !PT ;  /* 0x0000ffff0f0f7812 */ /* 0x000fe400078ec0ff */
[----:B------:R-:W-:Y:S01]  /*121e50*/  LOP3.LUT R20, R20, 0xffff, RZ, 0xc0, !PT ;  /* 0x0000ffff14147812 */ /* 0x000fe200078ec0ff */
[----:B------:R-:W-:Y:S01]  /*121e60*/  IMAD.MOV.U32 R16, RZ, RZ, R22 ;  /* 0x000000ffff107224 */ /* 0x000fe200078e0016 */
[----:B------:R-:W-:Y:S02]  /*121e70*/  LOP3.LUT R7, R7, 0xffff, RZ, 0xc0, !PT ;  /* 0x0000ffff07077812 */ /* 0x000fe400078ec0ff */
[----:B------:R-:W-:Y:S02]  /*121e80*/  LOP3.LUT R9, R9, 0xffff, RZ, 0xc0, !PT ;  /* 0x0000ffff09097812 */ /* 0x000fe400078ec0ff */
[----:B------:R-:W-:Y:S02]  /*121e90*/  PRMT R22, R15, 0x3340, R20 ;  /* 0x000033400f167816 */ /* 0x000fe40000000014 */
[----:B------:R-:W-:Y:S01]  /*121ea0*/  PRMT R7, R7, 0x3340, R9 ;  /* 0x0000334007077816 */ /* 0x000fe20000000009 */
[----:B------:R-:W2:Y:S04]  /*121eb0*/  LDL.LU R20, [R1+0x94] ;  /* 0x0000940001147983 */ /* 0x000ea80000300800 */
[----:B------:R-:W2:Y:S01]  /*121ec0*/  LDL R15, [R1+0x4] ;  /* 0x00000400010f7983 */ /* 0x000ea20000100800 */
[----:B---3--:R-:W-:-:S03]  /*121ed0*/  LOP3.LUT R9, R27, 0xffff, RZ, 0xc0, !PT ;  /* 0x0000ffff1b097812 */ /* 0x008fc600078ec0ff */
[----:B------:R4:W-:Y:S04]  /*121ee0*/  STL [R1+0x595c], R22 ;  /* 0x00595c1601007387 */ /* 0x0009e80000100800 */
[----:B------:R-:W3:Y:S04]  /*121ef0*/  LDL.LU R26, [R1+0x1d4] ;  /* 0x0001d400011a7983 */ /* 0x000ee80000300800 */
[----:B------:R0:W-:Y:S01]  /*121f00*/  STL [R1+0x2b4], R7 ;  /* 0x0002b40701007387 */ /* 0x0001e20000100800 */
[----:B----4-:R-:W-:-:S03]  /*121f10*/  LOP3.LUT R22, R24, 0xffff, RZ, 0xc0, !PT ;  /* 0x0000ffff18167812 */ /* 0x010fc600078ec0ff */
[----:B------:R-:W4:Y:S01]  /*121f20*/  LDL.LU R27, [R1+0x114] ;  /* 0x00011400011b7983 */ /* 0x000f220000300800 */
[----:B------:R-:W-:Y:S02]  /*121f30*/  PRMT R24, R9, 0x3340, R22 ;  /* 0x0000334009187816 */ /* 0x000fe40000000016 */
[----:B0-----:R-:W-:-:S04]  /*121f40*/  LOP3.LUT R7, R25, 0xffff, RZ, 0xc0, !PT ;  /* 0x0000ffff19077812 */ /* 0x001fc800078ec0ff */
[----:B------:R-:W-:-:S04]  /*121f50*/  PRMT R25, R7, 0x3340, R0 ;  /* 0x0000334007197816 */ /* 0x000fc80000000000 */
[----:B------:R-:W-:Y:S02]  /*121f60*/  PRMT R25, R24, 0x5410, R25 ;  /* 0x0000541018197816 */ /* 0x000fe40000000019 */
[----:B------:R-:W-:-:S03]  /*121f70*/  IADD3 R24, P6, R29, R11, RZ ;  /* 0x0000000b1d187210 */ /* 0x000fc60007fde0ff */
[----:B------:R2:W-:Y:S04]  /*121f80*/  STL [R1+0xad0], R25 ;  /* 0x000ad01901007387 */ /* 0x0005e80000100800 */
[----:B------:R0:W-:Y:S01]  /*121f90*/  STL.64 [R1+0x5bd0], R10 ;  /* 0x005bd00a01007387 */ /* 0x0001e20000100a00 */
[----:B------:R-:W-:-:S04]  /*121fa0*/  SHF.R.U32.HI R9, RZ, 0x8, R9 ;  /* 0x00000008ff097819 */ /* 0x000fc80000011609 */
[----:B------:R-:W-:Y:S02]  /*121fb0*/  LOP3.LUT R9, R9, 0xffff, RZ, 0xc0, !PT ;  /* 0x0000ffff09097812 */ /* 0x000fe400078ec0ff */
[----:B------:R-:W-:Y:S02]  /*121fc0*/  SHF.R.U32.HI R7, RZ, 0x8, R7 ;  /* 0x00000008ff077819 */ /* 0x000fe40000011607 */
[----:B------:R-:W-:Y:S01]  /*121fd0*/  SHF.R.U32.HI R6, RZ, 0x8, R6 ;  /* 0x00000008ff067819 */ /* 0x000fe20000011606 */
[----:B--2---:R-:W-:Y:S01]  /*121fe0*/  IMAD.X R25, R28, 0x1, R13, P6 ;  /* 0x000000011c197824 */ /* 0x004fe200030e060d */
[----:B0-----:R-:W-:-:S05]  /*121ff0*/  IADD3 R10, P6, R29, R12, RZ ;  /* 0x0000000c1d0a7210 */ /* 0x001fca0007fde0ff */
[----:B------:R-:W-:Y:S01]  /*122000*/  IMAD.X R11, R28, 0x1, R14, P6 ;  /* 0x000000011c0b7824 */ /* 0x000fe200030e060e */
[----:B------:R-:W-:Y:S04]  /*122010*/  STL.64 [R1+0xa50], R24 ;  /* 0x000a501801007387 */ /* 0x000fe80000100a00 */
[----:B------:R0:W-:Y:S02]  /*122020*/  STL.64 [R1+0xa48], R10 ;  /* 0x000a480a01007387 */ /* 0x0001e40000100a00 */
[----:B0-----:R-:W-:-:S04]  /*122030*/  SHF.R.U32.HI R10, RZ, 0x8, R22 ;  /* 0x00000008ff0a7819 */ /* 0x001fc80000011616 */
[----:B------:R-:W-:-:S04]  /*122040*/  LOP3.LUT R10, R10, 0xffff, RZ, 0xc0, !PT ;  /* 0x0000ffff0a0a7812 */ /* 0x000fc800078ec0ff */
[----:B------:R-:W-:Y:S02]  /*122050*/  PRMT R9, R9, 0x3340, R10 ;  /* 0x0000334009097816 */ /* 0x000fe4000000000a */
[----:B------:R-:W-:-:S03]  /*122060*/  LOP3.LUT R10, R7, 0xffff, RZ, 0xc0, !PT ;  /* 0x0000ffff070a7812 */ /* 0x000fc600078ec0ff */
[----:B------:R0:W-:Y:S01]  /*122070*/  STL [R1+0x2b0], R9 ;  /* 0x0002b00901007387 */ /* 0x0001e20000100800 */
[----:B------:R-:W-:-:S03]  /*122080*/  LOP3.LUT R7, R6, 0xffff, RZ, 0xc0, !PT ;  /* 0x0000ffff06077812 */ /* 0x000fc600078ec0ff */
[----:B------:R-:W2:Y:S04]  /*122090*/  LDL.LU R29, [R1+0x374] ;  /* 0x00037400011d7983 */ /* 0x000ea80000300800 */
[----:B0-----:R-:W2:Y:S04]  /*1220a0*/  LDL.LU R9, [R1+0x28c] ;  /* 0x00028c0001097983 */ /* 0x001ea80000300800 */
[----:B------:R-:W2:Y:S01]  /*1220b0*/  LDL.LU R6, [R1+0x2dc] ;  /* 0x0002dc0001067983 */ /* 0x000ea20000300800 */
[--C-:B------:R-:W-:Y:S02]  /*1220c0*/  PRMT R11, R10, 0x3340, R0.reuse ;  /* 0x000033400a0b7816 */ /* 0x100fe40000000000 */
[----:B------:R-:W-:-:S03]  /*1220d0*/  PRMT R7, R7, 0x3340, R0 ;  /* 0x0000334007077816 */ /* 0x000fc60000000000 */
[----:B------:R-:W-:Y:S04]  /*1220e0*/  STL [R1+0x110], R11 ;  /* 0x0001100b01007387 */ /* 0x000fe80000100800 */
[----:B------:R0:W-:Y:S02]  /*1220f0*/  STL [R1+0x10c], R7 ;  /* 0x00010c0701007387 */ /* 0x0001e40000100800 */
[----:B0-----:R-:W-:Y:S02]  /*122100*/  LOP3.LUT R7, R23, 0xffff, RZ, 0xc0, !PT ;  /* 0x0000ffff17077812 */ /* 0x001fe400078ec0ff */
[----:B------:R-:W2:Y:S01]  /*122110*/  LDL.LU R23, [R1+0x5bec] ;  /* 0x005bec0001177983 */ /* 0x000ea20000300800 */
[----:B---3--:R-:W-:Y:S02]  /*122120*/  LOP3.LUT R10, R26, 0xffff, RZ, 0xc0, !PT ;  /* 0x0000ffff1a0a7812 */ /* 0x008fe400078ec0ff */
[----:B----4-:R-:W-:-:S02]  /*122130*/  LOP3.LUT R11, R27, 0xffff, RZ, 0xc0, !PT ;  /* 0x0000ffff1b0b7812 */ /* 0x010fc400078ec0ff */
[----:B------:R-:W-:Y:S02]  /*122140*/  PRMT R24, R7, 0x3340, R0 ;  /* 0x0000334007187816 */ /* 0x000fe40000000000 */
[----:B------:R-:W-:Y:S02]  /*122150*/  PRMT R22, R10, 0x3340, R11 ;  /* 0x000033400a167816 */ /* 0x000fe4000000000b */
[----:B------:R-:W-:Y:S02]  /*122160*/  SHF.R.S32.HI R26, RZ, 0x1f, R20 ;  /* 0x0000001fff1a7819 */ /* 0x000fe40000011414 */
[----:B------:R-:W-:Y:S02]  /*122170*/  PRMT R22, R22, 0x5410, R24 ;  /* 0x0000541016167816 */ /* 0x000fe40000000018 */
[----:B------:R-:W-:Y:S02]  /*122180*/  IADD3 R24, P6, R20, R4, RZ ;  /* 0x0000000414187210 */ /* 0x000fe40007fde0ff */
[----:B------:R-:W-:-:S02]  /*122190*/  SHF.R.U32.HI R10, RZ, 0x8, R10 ;  /* 0x00000008ff0a7819 */ /* 0x000fc4000001160a */
[----:B------:R-:W-:Y:S01]  /*1221a0*/  SHF.R.U32.HI R11, RZ, 0x8, R11 ;  /* 0x00000008ff0b7819 */ /* 0x000fe2000001160b */
[----:B------:R-:W-:Y:S01]  /*1221b0*/  IMAD.X R25, R26, 0x1, R15, P6 ;  /* 0x000000011a197824 */ /* 0x000fe200030e060f */
[----:B------:R-:W-:Y:S02]  /*1221c0*/  SHF.R.U32.HI R7, RZ, 0x8, R7 ;  /* 0x00000008ff077819 */ /* 0x000fe40000011607 */
[----:B------:R-:W-:Y:S02]  /*1221d0*/  LOP3.LUT R10, R10, 0xffff, RZ, 0xc0, !PT ;  /* 0x0000ffff0a0a7812 */ /* 0x000fe400078ec0ff */
[----:B------:R-:W-:Y:S01]  /*1221e0*/  LOP3.LUT R11, R11, 0xffff, RZ, 0xc0, !PT ;  /* 0x0000ffff0b0b7812 */ /* 0x000fe200078ec0ff */
[----:B------:R-:W-:Y:S01]  /*1221f0*/  STL [R1+0xabc], R22 ;  /* 0x000abc1601007387 */ /* 0x000fe20000100800 */
[----:B------:R-:W-:Y:S02]  /*122200*/  LOP3.LUT R7, R7, 0xffff, RZ, 0xc0, !PT ;  /* 0x0000ffff07077812 */ /* 0x000fe400078ec0ff */
[----:B------:R-:W-:Y:S01]  /*122210*/  PRMT R11, R10, 0x3340, R11 ;  /* 0x000033400a0b7816 */ /* 0x000fe2000000000b */
[----:B------:R0:W-:Y:S01]  /*122220*/  STL.64 [R1+0xa00], R24 ;  /* 0x000a001801007387 */ /* 0x0001e20000100a00 */
[----:B------:R-:W-:-:S03]  /*122230*/  PRMT R10, R7, 0x3340, R0 ;  /* 0x00003340070a7816 */ /* 0x000fc60000000000 */
[----:B0-----:R-:W3:Y:S04]  /*122240*/  LDL.LU R25, [R1+0x1dc] ;  /* 0x0001dc0001197983 */ /* 0x001ee80000300800 */
[----:B------:R-:W4:Y:S04]  /*122250*/  LDL.LU R24, [R1+0x40] ;  /* 0x0000400001187983 */ /* 0x000f280000300800 */
[----:B------:R-:W4:Y:S04]  /*122260*/  LDL.LU R28, [R1+0x378] ;  /* 0x00037800011c7983 */ /* 0x000f280000300800 */
[----:B------:R-:W4:Y:S04]  /*122270*/  LDL.LU R27, [R1+0x298] ;  /* 0x00029800011b7983 */ /* 0x000f280000300800 */
[----:B------:R0:W-:Y:S01]  /*122280*/  STL [R1+0x2a8], R11 ;  /* 0x0002a80b01007387 */ /* 0x0001e20000100800 */
[----:B--2---:R-:W-:-:S03]  /*122290*/  LOP3.LUT R7, R29, 0xffff, RZ, 0xc0, !PT ;  /* 0x0000ffff1d077812 */ /* 0x004fc600078ec0ff */
[----:B------:R-:W2:Y:S01]  /*1222a0*/  LDL.LU R29, [R1+0x2ec] ;  /* 0x0002ec00011d7983 */ /* 0x000ea20000300800 */
[----:B------:R-:W-:-:S03]  /*1222b0*/  LOP3.LUT R9, R9, 0xffff, RZ, 0xc0, !PT ;  /* 0x0000ffff09097812 */ /* 0x000fc600078ec0ff */
[----:B------:R1:W-:Y:S01]  /*1222c0*/  STL [R1+0x11c], R10 ;  /* 0x00011c0a01007387 */ /* 0x0003e20000100800 */
[----:B------:R-:W-:Y:S02]  /*1222d0*/  LOP3.LUT R6, R6, 0xffff, RZ, 0xc0, !PT ;  /* 0x0000ffff06067812 */ /* 0x000fe400078ec0ff */
[----:B0-----:R-:W-:Y:S02]  /*1222e0*/  PRMT R11, R9, 0x3340, R0 ;  /* 0x00003340090b7816 */ /* 0x001fe40000000000 */
[----:B-1----:R-:W-:-:S04]  /*1222f0*/  PRMT R10, R7, 0x3340, R6 ;  /* 0x00003340070a7816 */ /* 0x002fc80000000006 */
[----:B------:R-:W-:-:S05]  /*122300*/  PRMT R10, R10, 0x5410, R11 ;  /* 0x000054100a0a7816 */ /* 0x000fca000000000b */
[----:B------:R0:W-:Y:S01]  /*122310*/  STL [R1+0xab8], R10 ;  /* 0x000ab80a01007387 */ /* 0x0001e20000100800 */
[----:B------:R-:W-:Y:S02]  /*122320*/  SHF.R.U32.HI R7, RZ, 0x8, R7 ;  /* 0x00000008ff077819 */ /* 0x000fe40000011607 */
[----:B------:R-:W-:Y:S01]  /*122330*/  SHF.R.U32.HI R6, RZ, 0x8, R6 ;  /* 0x00000008ff067819 */ /* 0x000fe20000011606 */
[----:B------:R1:W-:Y:S01]  /*122340*/  STL.64 [R1+0x5bc0], R2 ;  /* 0x005bc00201007387 */ /* 0x0003e20000100a00 */
[----:B0-----:R-:W-:-:S05]  /*122350*/  IADD3 R10, P6, R20, R3, RZ ;  /* 0x00000003140a7210 */ /* 0x001fca0007fde0ff */
[----:B------:R-:W-:Y:S01]  /*122360*/  IMAD.X R11, R26, 0x1, R2, P6 ;  /* 0x000000011a0b7824 */ /* 0x000fe200030e0602 */
[----:B-1----:R-:W-:Y:S02]  /*122370*/  SHF.R.U32.HI R2, RZ, 0x8, R9 ;  /* 0x00000008ff027819 */ /* 0x002fe40000011609 */
[----:B------:R-:W-:Y:S02]  /*122380*/  LOP3.LUT R3, R7, 0xffff, RZ, 0xc0, !PT ;  /* 0x0000ffff07037812 */ /* 0x000fe400078ec0ff */
[----:B------:R-:W-:Y:S02]  /*122390*/  LOP3.LUT R6, R6, 0xffff, RZ, 0xc0, !PT ;  /* 0x0000ffff06067812 */ /* 0x000fe400078ec0ff */
[----:B------:R-:W-:Y:S02]  /*1223a0*/  LOP3.LUT R2, R2, 0xffff, RZ, 0xc0, !PT ;  /* 0x0000ffff02027812 */ /* 0x000fe400078ec0ff */
[----:B------:R-:W-:Y:S02]  /*1223b0*/  PRMT R3, R3, 0x3340, R6 ;  /* 0x0000334003037816 */ /* 0x000fe40000000006 */
[----:B------:R-:W-:Y:S01]  /*1223c0*/  PRMT R2, R2, 0x3340, R0 ;  /* 0x0000334002027816 */ /* 0x000fe20000000000 */
[----:B------:R0:W-:Y:S04]  /*1223d0*/  STL.64 [R1+0x9c0], R10 ;  /* 0x0009c00a01007387 */ /* 0x0001e80000100a00 */
[----:B------:R-:W-:Y:S04]  /*1223e0*/  STL [R1+0x294], R3 ;  /* 0x0002940301007387 */ /* 0x000fe80000100800 */
[----:B------:R1:W-:Y:S01]  /*1223f0*/  STL [R1+0x124], R2 ;  /* 0x0001240201007387 */ /* 0x0003e20000100800 */
[----:B0-----:R-:W-:-:S03]  /*122400*/  LOP3.LUT R11, R23, 0xffff, RZ, 0xc0, !PT ;  /* 0x0000ffff170b7812 */ /* 0x001fc600078ec0ff */
[----:B------:R-:W2:Y:S01]  /*122410*/  LDL.LU R23, [R1+0x5be8] ;  /* 0x005be80001177983 */ /* 0x000ea20000300800 */
[----:B---3--:R-:W-:Y:S02]  /*122420*/  LOP3.LUT R10, R25, 0xffff, RZ, 0xc0, !PT ;  /* 0x0000ffff190a7812 */ /* 0x008fe400078ec0ff */
[----:B----4-:R-:W-:Y:S02]  /*122430*/  LOP3.LUT R25, R24, 0xffff, RZ, 0xc0, !PT ;  /* 0x0000ffff18197812 */ /* 0x010fe400078ec0ff */
[----:B------:R-:W-:Y:S01]  /*122440*/  PRMT R6, R10, 0x3340, R11 ;  /* 0x000033400a067816 */ /* 0x000fe2000000000b */
[----:B------:R-:W3:Y:S01]  /*122450*/  LDL.LU R24, [R1+0x304] ;  /* 0x0003040001187983 */ /* 0x000ee20000300800 */
[----:B------:R-:W-:Y:S02]  /*122460*/  PRMT R7, R25, 0x3340, R0 ;  /* 0x0000334019077816 */ /* 0x000fe40000000000 */
[----:B-1----:R-:W-:Y:S02]  /*122470*/  LOP3.LUT R2, R28, 0xffff, RZ, 0xc0, !PT ;  /* 0x0000ffff1c027812 */ /* 0x002fe400078ec0ff */
[----:B------:R-:W-:-:S02]  /*122480*/  LOP3.LUT R9, R27, 0xffff, RZ, 0xc0, !PT ;  /* 0x0000ffff1b097812 */ /* 0x000fc400078ec0ff */
[----:B------:R-:W-:Y:S01]  /*122490*/  PRMT R28, R6, 0x5410, R7 ;  /* 0x00005410061c7816 */ /* 0x000fe20000000007 */
[----:B------:R-:W4:Y:S01]  /*1224a0*/  LDL.LU R27, [R1+0x2c4] ;  /* 0x0002c400011b7983 */ /* 0x000f220000300800 */
[----:B------:R-:W-:-:S03]  /*1224b0*/  PRMT R7, R9, 0x3340, R0 ;  /* 0x0000334009077816 */ /* 0x000fc60000000000 */
[----:B------:R-:W-:Y:S04]  /*1224c0*/  STL [R1+0x5ab4], R25 ;  /* 0x005ab41901007387 */ /* 0x000fe80000100800 */
[----:B------:R-:W-:Y:S01]  /*1224d0*/  STL [R1+0x5858], R28 ;  /* 0x0058581c01007387 */ /* 0x000fe20000100800 */
[----:B------:R-:W-:Y:S02]  /*1224e0*/  SHF.R.U32.HI R10, RZ, 0x8, R10 ;  /* 0x00000008ff0a7819 */ /* 0x000fe4000001160a */
[----:B------:R-:W-:Y:S02]  /*1224f0*/  SHF.R.U32.HI R11, RZ, 0x8, R11 ;  /* 0x00000008ff0b7819 */ /* 0x000fe4000001160b */
[----:B------:R-:W-:Y:S02]  /*122500*/  LOP3.LUT R10, R10, 0xffff, RZ, 0xc0, !PT ;  /* 0x0000ffff0a0a7812 */ /* 0x000fe400078ec0ff */
[----:B------:R-:W-:-:S02]  /*122510*/  LOP3.LUT R11, R11, 0xffff, RZ, 0xc0, !PT ;  /* 0x0000ffff0b0b7812 */ /* 0x000fc400078ec0ff */
[----:B--2---:R-:W-:-:S04]  /*122520*/  LOP3.LUT R3, R29, 0xffff, RZ, 0xc0, !PT ;  /* 0x0000ffff1d037812 */ /* 0x004fc800078ec0ff */
[----:B------:R-:W-:-:S04]  /*122530*/  PRMT R6, R2, 0x3340, R3 ;  /* 0x0000334002067816 */ /* 0x000fc80000000003 */
[----:B------:R-:W-:-:S05]  /*122540*/  PRMT R6, R6, 0x5410, R7 ;  /* 0x0000541006067816 */ /* 0x000fca0000000007 */
[----:B------:R0:W-:Y:S01]  /*122550*/  STL [R1+0xb14], R6 ;  /* 0x000b140601007387 */ /* 0x0001e20000100800 */
[----:B------:R-:W-:Y:S02]  /*122560*/  SHF.R.U32.HI R2, RZ, 0x8, R2 ;  /* 0x00000008ff027819 */ /* 0x000fe40000011602 */
[----:B------:R-:W-:Y:S02]  /*122570*/  SHF.R.U32.HI R3, RZ, 0x8, R3 ;  /* 0x00000008ff037819 */ /* 0x000fe40000011603 */
[----:B0-----:R-:W-:-:S05]  /*122580*/  IADD3 R6, P6, R20, R0, RZ ;  /* 0x0000000014067210 */ /* 0x001fca0007fde0ff */
[----:B------:R-:W-:Y:S01]  /*122590*/  IMAD.X R7, R26, 0x1, R21, P6 ;  /* 0x000000011a077824 */ /* 0x000fe200030e0615 */
[----:B------:R-:W-:Y:S02]  /*1225a0*/  LOP3.LUT R2, R2, 0xffff, RZ, 0xc0, !PT ;  /* 0x0000ffff02027812 */ /* 0x000fe400078ec0ff */
[----:B------:R-:W-:Y:S02]  /*1225b0*/  LOP3.LUT R3, R3, 0xffff, RZ, 0xc0, !PT ;  /* 0x0000ffff03037812 */ /* 0x000fe400078ec0ff */
[----:B------:R0:W-:Y:S01]  /*1225c0*/  STL.64 [R1+0x9b8], R6 ;  /* 0x0009b80601007387 */ /* 0x0001e20000100a00 */
[----:B------:R-:W-:Y:S01]  /*1225d0*/  PRMT R21, R10, 0x3340, R11 ;  /* 0x000033400a157816 */ /* 0x000fe2000000000b */
[----:B------:R-:W-:Y:S01]  /*1225e0*/  IMAD.MOV.U32 R29, RZ, RZ, R18 ;  /* 0x000000ffff1d7224 */ /* 0x000fe200078e0012 */
[----:B------:R-:W-:Y:S01]  /*1225f0*/  PRMT R3, R2, 0x3340, R3 ;  /* 0x0000334002037816 */ /* 0x000fe20000000003 */
[----:B0-----:R-:W2:Y:S04]  /*122600*/  LDL.LU.64 R6, [R1+0x5be0] ;  /* 0x005be00001067983 */ /* 0x001ea80000300a00 */
[----:B------:R-:W2:Y:S04]  /*122610*/  LDL.LU R18, [R1+0x314] ;  /* 0x0003140001127983 */ /* 0x000ea80000300800 */
[----:B------:R-:W2:Y:S04]  /*122620*/  LDL.LU R22, [R1+0x278] ;  /* 0x0002780001167983 */ /* 0x000ea80000300800 */
[----:B------:R0:W-:Y:S04]  /*122630*/  STL [R1+0x5968], R21 ;  /* 0x0059681501007387 */ /* 0x0001e80000100800 */
[----:B------:R4:W-:Y:S01]  /*122640*/  STL [R1+0x290], R3 ;  /* 0x0002900301007387 */ /* 0x0009e20000100800 */
[----:B------:R-:W-:-:S03]  /*122650*/  LOP3.LUT R2, R23, 0xffff, RZ, 0xc0, !PT ;  /* 0x0000ffff17027812 */ /* 0x000fc600078ec0ff */
[----:B------:R-:W2:Y:S01]  /*122660*/  LDL.LU R23, [R1+0x5bd8] ;  /* 0x005bd80001177983 */ /* 0x000ea20000300800 */
[----:B0-----:R-:W-:Y:S02]  /*122670*/  PRMT R21, R2, 0x3340, R0 ;  /* 0x0000334002157816 */ /* 0x001fe40000000000 */
[----:B---3--:R-:W-:Y:S02]  /*122680*/  LOP3.LUT R10, R24, 0xffff, RZ, 0xc0, !PT ;  /* 0x0000ffff180a7812 */ /* 0x008fe400078ec0ff */
[----:B------:R-:W-:Y:S02]  /*122690*/  IADD3 R24, P6, R20, R5, RZ ;  /* 0x0000000514187210 */ /* 0x000fe40007fde0ff */
[----:B----4-:R-:W-:-:S04]  /*1226a0*/  LOP3.LUT R3, R27, 0xffff, RZ, 0xc0, !PT ;  /* 0x0000ffff1b037812 */ /* 0x010fc800078ec0ff */
[----:B------:R-:W-:Y:S02]  /*1226b0*/  PRMT R11, R10, 0x3340, R3 ;  /* 0x000033400a0b7816 */ /* 0x000fe40000000003 */
[----:B------:R-:W-:Y:S02]  /*1226c0*/  SHF.R.U32.HI R10, RZ, 0x8, R10 ;  /* 0x00000008ff0a7819 */ /* 0x000fe4000001160a */
[----:B------:R-:W-:Y:S02]  /*1226d0*/  PRMT R11, R11, 0x5410, R21 ;  /* 0x000054100b0b7816 */ /* 0x000fe40000000015 */
[----:B------:R-:W-:Y:S02]  /*1226e0*/  SHF.R.U32.HI R3, RZ, 0x8, R3 ;  /* 0x00000008ff037819 */ /* 0x000fe40000011603 */
[----:B------:R-:W-:Y:S01]  /*1226f0*/  SHF.R.U32.HI R2, RZ, 0x8, R2 ;  /* 0x00000008ff027819 */ /* 0x000fe20000011602 */
[----:B------:R0:W-:Y:S01]  /*122700*/  STL [R1+0xb10], R11 ;  /* 0x000b100b01007387 */ /* 0x0001e20000100800 */
[----:B------:R-:W-:-:S02]  /*122710*/  LOP3.LUT R21, R3, 0xffff, RZ, 0xc0, !PT ;  /* 0x0000ffff03157812 */ /* 0x000fc400078ec0ff */
[----:B0-----:R-:W-:Y:S02]  /*122720*/  LOP3.LUT R11, R10, 0xffff, RZ, 0xc0, !PT ;  /* 0x0000ffff0a0b7812 */ /* 0x001fe400078ec0ff */
[----:B------:R-:W-:Y:S02]  /*122730*/  LOP3.LUT R10, R2, 0xffff, RZ, 0xc0, !PT ;  /* 0x0000ffff020a7812 */ /* 0x000fe400078ec0ff */
[----:B------:R-:W-:Y:S02]  /*122740*/  PRMT R11, R11, 0x3340, R21 ;  /* 0x000033400b0b7816 */ /* 0x000fe40000000015 */
[----:B------:R-:W-:Y:S02]  /*122750*/  PRMT R10, R10, 0x3340, R0 ;  /* 0x000033400a0a7816 */ /* 0x000fe40000000000 */
[----:B------:R-:W-:Y:S01]  /*122760*/  SHF.R.U32.HI R21, RZ, 0x8, R9 ;  /* 0x00000008ff157819 */ /* 0x000fe20000011609 */
[----:B--2---:R-:W-:-:S05]  /*122770*/  IMAD.X R25, R26, 0x1, R6, P6 ;  /* 0x000000011a197824 */ /* 0x004fca00030e0606 */
[----:B------:R0:W-:Y:S04]  /*122780*/  STL.64 [R1+0xa20], R24 ;  /* 0x000a201801007387 */ /* 0x0001e80000100a00 */
[----:B------:R-:W2:Y:S01]  /*122790*/  LDL.LU R28, [R1+0x228] ;  /* 0x00022800011c7983 */ /* 0x000ea20000300800 */
[----:B------:R-:W-:Y:S02]  /*1227a0*/  LOP3.LUT R18, R18, 0xffff, RZ, 0xc0, !PT ;  /* 0x0000ffff12127812 */ /* 0x000fe400078ec0ff */
[----:B------:R-:W-:Y:S01]  /*1227b0*/  LOP3.LUT R22, R22, 0xffff, RZ, 0xc0, !PT ;  /* 0x0000ffff16167812 */ /* 0x000fe200078ec0ff */
[----:B0-----:R-:W3:Y:S04]  /*1227c0*/  LDL.LU R25, [R1+0xe8] ;  /* 0x0000e80001197983 */ /* 0x001ee80000300800 */
[----:B------:R-:W4:Y:S01]  /*1227d0*/  LDL.LU R2, [R1+0x148] ;  /* 0x0001480001027983 */ /* 0x000f220000300800 */
[----:B------:R-:W-:-:S03]  /*1227e0*/  LOP3.LUT R23, R23, 0xffff, RZ, 0xc0, !PT ;  /* 0x0000ffff17177812 */ /* 0x000fc600078ec0ff */
[----:B------:R-:W4:Y:S04]  /*1227f0*/  LDL.LU R3, [R1+0x224] ;  /* 0x0002240001037983 */ /* 0x000f280000300800 */
[----:B------:R-:W4:Y:S04]  /*122800*/  LDL.LU R24, [R1+0xe4] ;  /* 0x0000e40001187983 */ /* 0x000f280000300800 */
[----:B------:R-:W4:Y:S04]  /*122810*/  LDL.LU R27, [R1+0x144] ;  /* 0x00014400011b7983 */ /* 0x000f280000300800 */
[----:B------:R0:W-:Y:S04]  /*122820*/  STL [R1+0x280], R11 ;  /* 0x0002800b01007387 */ /* 0x0001e80000100800 */
[----:B------:R1:W-:Y:S01]  /*122830*/  STL [R1+0x134], R10 ;  /* 0x0001340a01007387 */ /* 0x0003e20000100800 */
[----:B0-----:R-:W-:-:S02]  /*122840*/  PRMT R11, R22, 0x3340, R0 ;  /* 0x00003340160b7816 */ /* 0x001fc40000000000 */
[----:B-1----:R-:W-:-:S04]  /*122850*/  PRMT R10, R18, 0x3340, R23 ;  /* 0x00003340120a7816 */ /* 0x002fc80000000017 */
[----:B------:R-:W-:Y:S01]  /*122860*/  PRMT R10, R10, 0x5410, R11 ;  /* 0x000054100a0a7816 */ /* 0x000fe2000000000b */
[----:B------:R-:W-:Y:S04]  /*122870*/  STL [R1+0x5ab8], R22 ;  /* 0x005ab81601007387 */ /* 0x000fe80000100800 */
[----:B------:R0:W-:Y:S02]  /*122880*/  STL [R1+0x15e8], R10 ;  /* 0x0015e80a01007387 */ /* 0x0001e40000100800 */
[----:B0-----:R-:W-:Y:S02]  /*122890*/  IADD3 R10, P6, R20, R7, RZ ;  /* 0x00000007140a7210 */ /* 0x001fe40007fde0ff */
[----:B------:R-:W-:Y:S03]  /*1228a0*/  STL.64 [R1+0x5ba8], R6 ;  /* 0x005ba80601007387 */ /* 0x000fe60000100a00 */
[----:B------:R-:W-:-:S05]  /*1228b0*/  IMAD.X R11, R26, 0x1, R8, P6 ;  /* 0x000000011a0b7824 */ /* 0x000fca00030e0608 */
[----:B------:R0:W-:Y:S04]  /*1228c0*/  STL.64 [R1+0x9f0], R10 ;  /* 0x0009f00a01007387 */ /* 0x0001e80000100a00 */
[----:B0-----:R-:W4:Y:S04]  /*1228d0*/  LDL.LU.64 R10, [R1+0x5bd0] ;  /* 0x005bd000010a7983 */ /* 0x001f280000300a00 */
[----:B------:R-:W4:Y:S01]  /*1228e0*/  LDL.LU R9, [R1+0x5bcc] ;  /* 0x005bcc0001097983 */ /* 0x000f220000300800 */
[----:B------:R-:W-:Y:S02]  /*1228f0*/  SHF.R.U32.HI R6, RZ, 0x8, R18 ;  /* 0x00000008ff067819 */ /* 0x000fe40000011612 */
[----:B------:R-:W-:Y:S01]  /*122900*/  SHF.R.U32.HI R7, RZ, 0x8, R23 ;  /* 0x00000008ff077819 */ /* 0x000fe20000011617 */
[----:B------:R-:W4:Y:S01]  /*122910*/  LDL.LU R18, [R1+0x5bc8] ;  /* 0x005bc80001127983 */ /* 0x000f220000300800 */
[----:B------:R-:W-:-:S02]  /*122920*/  LOP3.LUT R21, R21, 0xffff, RZ, 0xc0, !PT ;  /* 0x0000ffff15157812 */ /* 0x000fc400078ec0ff */
[----:B------:R-:W-:Y:S02]  /*122930*/  LOP3.LUT R6, R6, 0xffff, RZ, 0xc0, !PT ;  /* 0x0000ffff06067812 */ /* 0x000fe400078ec0ff */
[----:B------:R-:W-:Y:S02]  /*122940*/  LOP3.LUT R7, R7, 0xffff, RZ, 0xc0, !PT ;  /* 0x0000ffff07077812 */ /* 0x000fe400078ec0ff */
[----:B------:R-:W-:Y:S02]  /*122950*/  PRMT R21, R21, 0x3340, R0 ;  /* 0x0000334015157816 */ /* 0x000fe40000000000 */
[----:B------:R-:W-:-:S03]  /*122960*/  PRMT R23, R6, 0x3340, R7 ;  /* 0x0000334006177816 */ /* 0x000fc60000000007 */
[----:B------:R3:W-:Y:S04]  /*122970*/  STL [R1+0x128], R21 ;  /* 0x0001281501007387 */ /* 0x0007e80000100800 */
[----:B------:R0:W-:Y:S01]  /*122980*/  STL [R1+0x596c], R23 ;  /* 0x00596c1701007387 */ /* 0x0001e20000100800 */
[----:B--2---:R-:W-:Y:S02]  /*122990*/  LOP3.LUT R7, R28, 0xffff, RZ, 0xc0, !PT ;  /* 0x0000ffff1c077812 */ /* 0x004fe400078ec0ff */
[----:B---3--:R-:W-:Y:S02]  /*1229a0*/  LOP3.LUT R21, R25, 0xffff, RZ, 0xc0, !PT ;  /* 0x0000ffff19157812 */ /* 0x008fe400078ec0ff */
[----:B----4-:R-:W-:-:S04]  /*1229b0*/  LOP3.LUT R22, R2, 0xffff, RZ, 0xc0, !PT ;  /* 0x0000ffff02167812 */ /* 0x010fc800078ec0ff */
[----:B0-----:R-:W-:Y:S02]  /*1229c0*/  PRMT R23, R7, 0x3340, R22 ;  /* 0x0000334007177816 */ /* 0x001fe40000000016 */
[----:B------:R-:W-:Y:S02]  /*1229d0*/  LOP3.LUT R6, R24, 0xffff, RZ, 0xc0, !PT ;  /* 0x0000ffff18067812 */ /* 0x000fe400078ec0ff */
[----:B------:R-:W-:Y:S02]  /*1229e0*/  PRMT R24, R21, 0x3340, R0 ;  /* 0x0000334015187816 */ /* 0x000fe40000000000 */
[----:B------:R-:W-:Y:S02]  /*1229f0*/  LOP3.LUT R2, R3, 0xffff, RZ, 0xc0, !PT ;  /* 0x0000ffff03027812 */ /* 0x000fe400078ec0ff */
[----:B------:R-:W-:Y:S02]  /*122a00*/  PRMT R23, R23, 0x5410, R24 ;  /* 0x0000541017177816 */ /* 0x000fe40000000018 */
[----:B------:R-:W-:-:S02]  /*122a10*/  LOP3.LUT R3, R27, 0xffff, RZ, 0xc0, !PT ;  /* 0x0000ffff1b037812 */ /* 0x000fc400078ec0ff */
[----:B------:R-:W2:Y:S01]  /*122a20*/  LDL.LU R27, [R1+0x1f4] ;  /* 0x0001f400011b7983 */ /* 0x000ea20000300800 */
[----:B------:R-:W-:-:S03]  /*122a30*/  PRMT R24, R6, 0x3340, R0 ;  /* 0x0000334006187816 */ /* 0x000fc60000000000 */
[----:B------:R0:W-:Y:S01]  /*122a40*/  STL [R1+0xb0c], R23 ;  /* 0x000b0c1701007387 */ /* 0x0001e20000100800 */
[----:B------:R-:W-:Y:S02]  /*122a50*/  SHF.R.U32.HI R7, RZ, 0x8, R7 ;  /* 0x00000008ff077819 */ /* 0x000fe40000011607 */
[----:B------:R-:W-:Y:S02]  /*122a60*/  SHF.R.U32.HI R22, RZ, 0x8, R22 ;  /* 0x00000008ff167819 */ /* 0x000fe40000011616 */
[--C-:B0-----:R-:W-:Y:S02]  /*122a70*/  PRMT R23, R2, 0x3340, R3.reuse ;  /* 0x0000334002177816 */ /* 0x101fe40000000003 */
[----:B------:R-:W-:Y:S02]  /*122a80*/  SHF.R.U32.HI R2, RZ, 0x8, R2 ;  /* 0x00000008ff027819 */ /* 0x000fe40000011602 */
[----:B------:R-:W-:Y:S02]  /*122a90*/  PRMT R23, R23, 0x5410, R24 ;  /* 0x0000541017177816 */ /* 0x000fe40000000018 */
[----:B------:R-:W-:-:S02]  /*122aa0*/  SHF.R.U32.HI R3, RZ, 0x8, R3 ;  /* 0x00000008ff037819 */ /* 0x000fc40000011603 */
[----:B------:R-:W-:Y:S02]  /*122ab0*/  LOP3.LUT R7, R7, 0xffff, RZ, 0xc0, !PT ;  /* 0x0000ffff07077812 */ /* 0x000fe400078ec0ff */
[----:B------:R-:W-:Y:S02]  /*122ac0*/  LOP3.LUT R22, R22, 0xffff, RZ, 0xc0, !PT ;  /* 0x0000ffff16167812 */ /* 0x000fe400078ec0ff */
[----:B------:R-:W-:Y:S02]  /*122ad0*/  LOP3.LUT R2, R2, 0xffff, RZ, 0xc0, !PT ;  /* 0x0000ffff02027812 */ /* 0x000fe400078ec0ff */
[----:B------:R-:W-:Y:S02]  /*122ae0*/  LOP3.LUT R3, R3, 0xffff, RZ, 0xc0, !PT ;  /* 0x0000ffff03037812 */ /* 0x000fe400078ec0ff */
[----:B------:R-:W-:Y:S01]  /*122af0*/  PRMT R7, R7, 0x3340, R22 ;  /* 0x0000334007077816 */ /* 0x000fe20000000016 */
[----:B------:R0:W-:Y:S01]  /*122b00*/  STL [R1+0xb08], R23 ;  /* 0x000b081701007387 */ /* 0x0001e20000100800 */
[----:B------:R-:W-:-:S02]  /*122b10*/  PRMT R2, R2, 0x3340, R3 ;  /* 0x0000334002027816 */ /* 0x000fc40000000003 */
[----:B------:R-:W-:-:S05]  /*122b20*/  IADD3 R24, P6, R20, R9, RZ ;  /* 0x0000000914187210 */ /* 0x000fca0007fde0ff */
[----:B------:R-:W-:-:S05]  /*122b30*/  IMAD.X R25, R26, 0x1, R10, P6 ;  /* 0x000000011a197824 */ /* 0x000fca00030e060a */
[----:B------:R1:W-:Y:S04]  /*122b40*/  STL.64 [R1+0x9a8], R24 ;  /* 0x0009a81801007387 */ /* 0x0003e80000100a00 */
[----:B0-----:R-:W3:Y:S04]  /*122b50*/  LDL.LU R23, [R1+0x98] ;  /* 0x0000980001177983 */ /* 0x001ee80000300800 */
[----:B------:R-:W-:Y:S04]  /*122b60*/  STL [R1+0x278], R7 ;  /* 0x0002780701007387 */ /* 0x000fe80000100800 */
[----:B-1----:R-:W4:Y:S04]  /*122b70*/  LDL.LU R24, [R1+0x390] ;  /* 0x0003900001187983 */ /* 0x002f280000300800 */
[----:B------:R0:W-:Y:S02]  /*122b80*/  STL [R1+0x274], R2 ;  /* 0x0002740201007387 */ /* 0x0001e40000100800 */
[----:B0-----:R-:W-:-:S02]  /*122b90*/  IADD3 R2, P6, R20, R11, RZ ;  /* 0x0000000b14027210 */ /* 0x001fc40007fde0ff */
[----:B------:R0:W-:Y:S03]  /*122ba0*/  STL.64 [R1+0x5ba0], R10 ;  /* 0x005ba00a01007387 */ /* 0x0001e60000100a00 */
[----:B------:R-:W-:-:S05]  /*122bb0*/  IMAD.X R3, R26, 0x1, R13, P6 ;  /* 0x000000011a037824 */ /* 0x000fca00030e060d */
[----:B------:R1:W-:Y:S01]  /*122bc0*/  STL.64 [R1+0x9f8], R2 ;  /* 0x0009f80201007387 */ /* 0x0003e20000100a00 */
[----:B0-----:R-:W-:-:S03]  /*122bd0*/  IADD3 R10, P6, R20, R12, RZ ;  /* 0x0000000c140a7210 */ /* 0x001fc60007fde0ff */
[----:B-1----:R-:W3:Y:S04]  /*122be0*/  LDL.LU.64 R2, [R1+0x5bc0] ;  /* 0x005bc00001027983 */ /* 0x002ee80000300a00 */
[----:B------:R-:W4:Y:S01]  /*122bf0*/  LDL.LU R20, [R1+0x5bb8] ;  /* 0x005bb80001147983 */ /* 0x000f220000300800 */
[----:B------:R-:W-:Y:S01]  /*122c00*/  SHF.R.U32.HI R6, RZ, 0x8, R6 ;  /* 0x00000008ff067819 */ /* 0x000fe20000011606 */
[----:B------:R-:W-:-:S03]  /*122c10*/  IMAD.X R11, R26, 0x1, R14, P6 ;  /* 0x000000011a0b7824 */ /* 0x000fc600030e060e */
[----:B------:R-:W-:Y:S01]  /*122c20*/  LOP3.LUT R6, R6, 0xffff, RZ, 0xc0, !PT ;  /* 0x0000ffff06067812 */ /* 0x000fe200078ec0ff */
[----:B------:R-:W-:Y:S03]  /*122c30*/  STL.64 [R1+0x5b90], R12 ;  /* 0x005b900c01007387 */ /* 0x000fe60000100a00 */
[----:B------:R-:W-:Y:S01]  /*122c40*/  PRMT R7, R6, 0x3340, R0 ;  /* 0x0000334006077816 */ /* 0x000fe20000000000 */
[----:B------:R0:W-:Y:S04]  /*122c50*/  STL.64 [R1+0x9d8], R10 ;  /* 0x0009d80a01007387 */ /* 0x0001e80000100a00 */
[----:B------:R4:W-:Y:S01]  /*122c60*/  STL [R1+0x144], R7 ;  /* 0x0001440701007387 */ /* 0x0009e20000100800 */
[----:B0-----:R-:W-:-:S03]  /*122c70*/  LOP3.LUT R10, R18, 0xffff, RZ, 0xc0, !PT ;  /* 0x0000ffff120a7812 */ /* 0x001fc600078ec0ff */
[----:B------:R-:W3:Y:S01]  /*122c80*/  LDL.LU R18, [R1+0x5bb4] ;  /* 0x005bb40001127983 */ /* 0x000ee20000300800 */
[----:B------:R-:W-:Y:S02]  /*122c90*/  PRMT R12, R10, 0x3340, R0 ;  /* 0x000033400a0c7816 */ /* 0x000fe40000000000 */
[----:B--2---:R-:W-:Y:S02]  /*122ca0*/  LOP3.LUT R6, R27, 0xffff, RZ, 0xc0, !PT ;  /* 0x0000ffff1b067812 */ /* 0x004fe400078ec0ff */
[----:B----4-:R-:W-:Y:S02]  /*122cb0*/  LOP3.LUT R7, R20, 0xffff, RZ, 0xc0, !PT ;  /* 0x0000ffff14077812 */ /* 0x010fe400078ec0ff */
[----:B------:R-:W2:Y:S02]  /*122cc0*/  LDL.LU R20, [R1+0x5bb0] ;  /* 0x005bb00001147983 */ /* 0x000ea40000300800 */
[----:B------:R-:W-:-:S04]  /*122cd0*/  PRMT R11, R6, 0x3340, R7 ;  /* 0x00003340060b7816 */ /* 0x000fc80000000007 */
[----:B------:R-:W-:-:S05]  /*122ce0*/  PRMT R12, R11, 0x5410, R12 ;  /* 0x000054100b0c7816 */ /* 0x000fca000000000c */
[----:B------:R-:W-:Y:S04]  /*122cf0*/  STL [R1+0x504], R12 ;  /* 0x0005040c01007387 */ /* 0x000fe80000100800 */
[----:B------:R-:W4:Y:S01]  /*122d00*/  LDL.LU R26, [R1+0x1fc] ;  /* 0x0001fc00011a7983 */ /* 0x000f220000300800 */
[----:B------:R-:W-:Y:S02]  /*122d10*/  SHF.R.U32.HI R11, RZ, 0x8, R21 ;  /* 0x00000008ff0b7819 */ /* 0x000fe40000011615 */
[----:B------:R-:W-:Y:S02]  /*122d20*/  SHF.R.U32.HI R6, RZ, 0x8, R6 ;  /* 0x00000008ff067819 */ /* 0x000fe40000011606 */
[----:B------:R-:W-:Y:S02]  /*122d30*/  LOP3.LUT R11, R11, 0xffff, RZ, 0xc0, !PT ;  /* 0x0000ffff0b0b7812 */ /* 0x000fe400078ec0ff */
[----:B------:R-:W-:-:S02]  /*122d40*/  SHF.R.U32.HI R7, RZ, 0x8, R7 ;  /* 0x00000008ff077819 */ /* 0x000fc40000011607 */
[--C-:B------:R-:W-:Y:S02]  /*122d50*/  PRMT R11, R11, 0x3340, R0.reuse ;  /* 0x000033400b0b7816 */ /* 0x100fe40000000000 */
[----:B------:R-:W-:Y:S02]  /*122d60*/  LOP3.LUT R6, R6, 0xffff, RZ, 0xc0, !PT ;  /* 0x0000ffff06067812 */ /* 0x000fe400078ec0ff */
[----:B------:R-:W-:Y:S01]  /*122d70*/  LOP3.LUT R7, R7, 0xffff, RZ, 0xc0, !PT ;  /* 0x0000ffff07077812 */ /* 0x000fe200078ec0ff */
[----:B------:R-:W-:Y:S01]  /*122d80*/  IMAD.MOV.U32 R27, RZ, RZ, R19 ;  /* 0x000000ffff1b7224 */ /* 0x000fe200078e0013 */
[----:B------:R2:W-:Y:S01]  /*122d90*/  STL [R1+0x13c], R11 ;  /* 0x00013c0b01007387 */ /* 0x0005e20000100800 */
[----:B---3--:R-:W-:Y:S02]  /*122da0*/  LOP3.LUT R18, R18, 0xffff, RZ, 0xc0, !PT ;  /* 0x0000ffff12127812 */ /* 0x008fe400078ec0ff */
[----:B------:R-:W-:Y:S02]  /*122db0*/  PRMT R19, R6, 0x3340, R7 ;  /* 0x0000334006137816 */ /* 0x000fe40000000007 */
[----:B------:R-:W-:Y:S01]  /*122dc0*/  LOP3.LUT R6, R24, 0xffff, RZ, 0xc0, !PT ;  /* 0x0000ffff18067812 */ /* 0x000fe200078ec0ff */
[----:B------:R-:W3:Y:S01]  /*122dd0*/  LDL.LU R7, [R1+0x58] ;  /* 0x0000580001077983 */ /* 0x000ee20000300800 */
[----:B------:R-:W-:-:S03]  /*122de0*/  PRMT R13, R18, 0x3340, R0 ;  /* 0x00003340120d7816 */ /* 0x000fc60000000000 */
[----:B------:R-:W-:Y:S01]  /*122df0*/  STL [R1+0x5a40], R19 ;  /* 0x005a401301007387 */ /* 0x000fe20000100800 */
[----:B------:R-:W-:-:S03]  /*122e00*/  SHF.R.S32.HI R22, RZ, 0x1f, R23 ;  /* 0x0000001fff167819 */ /* 0x000fc60000011417 */
[----:B------:R-:W3:Y:S01]  /*122e10*/  LDL.LU R28, [R1+0x130] ;  /* 0x00013000011c7983 */ /* 0x000ee20000300800 */
[----:B------:R-:W-:-:S04]  /*122e20*/  SHF.R.U32.HI R10, RZ, 0x8, R10 ;  /* 0x00000008ff0a7819 */ /* 0x000fc8000001160a */
[----:B------:R-:W-:Y:S02]  /*122e30*/  LOP3.LUT R10, R10, 0xffff, RZ, 0xc0, !PT ;  /* 0x0000ffff0a0a7812 */ /* 0x000fe400078ec0ff */
[----:B--2---:R-:W-:-:S04]  /*122e40*/  LOP3.LUT R11, R20, 0xffff, RZ, 0xc0, !PT ;  /* 0x0000ffff140b7812 */ /* 0x004fc800078ec0ff */
[----:B------:R-:W-:-:S04]  /*122e50*/  PRMT R12, R6, 0x3340, R11 ;  /* 0x00003340060c7816 */ /* 0x000fc8000000000b */
[----:B------:R-:W-:Y:S02]  /*122e60*/  PRMT R20, R12, 0x5410, R13 ;  /* 0x000054100c147816 */ /* 0x000fe4000000000d */
[----:B------:R-:W-:Y:S02]  /*122e70*/  IADD3 R12, P6, R23, R4, RZ ;  /* 0x00000004170c7210 */ /* 0x000fe40007fde0ff */
[----:B------:R-:W-:-:S03]  /*122e80*/  SHF.R.U32.HI R11, RZ, 0x8, R11 ;  /* 0x00000008ff0b7819 */ /* 0x000fc6000001160b */
[----:B------:R-:W-:Y:S01]  /*122e90*/  IMAD.X R13, R22, 0x1, R15, P6 ;  /* 0x00000001160d7824 */ /* 0x000fe200030e060f */
[----:B------:R-:W-:Y:S01]  /*122ea0*/  STL [R1+0x5910], R20 ;  /* 0x0059101401007387 */ /* 0x000fe20000100800 */
[----:B------:R-:W-:-:S03]  /*122eb0*/  SHF.R.U32.HI R6, RZ, 0x8, R6 ;  /* 0x00000008ff067819 */ /* 0x000fc60000011606 */
[----:B------:R0:W-:Y:S01]  /*122ec0*/  STL.64 [R1+0x988], R12 ;  /* 0x0009880c01007387 */ /* 0x0001e20000100a00 */
[----:B------:R-:W-:-:S03]  /*122ed0*/  LOP3.LUT R6, R6, 0xffff, RZ, 0xc0, !PT ;  /* 0x0000ffff06067812 */ /* 0x000fc600078ec0ff */
[----:B------:R-:W2:Y:S01]  /*122ee0*/  LDL.LU R21, [R1+0x398] ;  /* 0x0003980001157983 */ /* 0x000ea20000300800 */
[----:B0-----:R-:W-:Y:S02]  /*122ef0*/  LOP3.LUT R12, R11, 0xffff, RZ, 0xc0, !PT ;  /* 0x0000ffff0b0c7812 */ /* 0x001fe400078ec0ff */
[----:B------:R-:W-:Y:S02]  /*122f00*/  PRMT R11, R10, 0x3340, R0 ;  /* 0x000033400a0b7816 */ /* 0x000fe40000000000 */
[----:B------:R-:W2:Y:S04]  /*122f10*/  LDL.LU R10, [R1+0x2ac] ;  /* 0x0002ac00010a7983 */ /* 0x000ea80000300800 */
[----:B------:R0:W-:Y:S01]  /*122f20*/  STL [R1+0x148], R11 ;  /* 0x0001480b01007387 */ /* 0x0001e20000100800 */
[----:B------:R-:W-:-:S03]  /*122f30*/  PRMT R6, R6, 0x3340, R12 ;  /* 0x0000334006067816 */ /* 0x000fc6000000000c */
[----:B------:R-:W2:Y:S01]  /*122f40*/  LDL.LU R24, [R1+0x328] ;  /* 0x0003280001187983 */ /* 0x000ea20000300800 */
[----:B----4-:R-:W-:-:S03]  /*122f50*/  LOP3.LUT R12, R26, 0xffff, RZ, 0xc0, !PT ;  /* 0x0000ffff1a0c7812 */ /* 0x010fc600078ec0ff */
[----:B0-----:R-:W4:Y:S04]  /*122f60*/  LDL.LU R11, [R1+0x38c] ;  /* 0x00038c00010b7983 */ /* 0x001f280000300800 */
[----:B------:R-:W4:Y:S04]  /*122f70*/  LDL.LU R25, [R1+0x284] ;  /* 0x0002840001197983 */ /* 0x000f280000300800 */
[----:B------:R-:W4:Y:S04]  /*122f80*/  LDL.LU R26, [R1+0x2f4] ;  /* 0x0002f400011a7983 */ /* 0x000f280000300800 */
[----:B------:R0:W-:Y:S04]  /*122f90*/  STL [R1+0x264], R6 ;  /* 0x0002640601007387 */ /* 0x0001e80000100800 */
[----:B------:R-:W4:Y:S01]  /*122fa0*/  LDL R19, [R1] ;  /* 0x0000000001137983 */ /* 0x000f220000100800 */
[----:B---3--:R-:W-:-:S02]  /*122fb0*/  LOP3.LUT R20, R7, 0xffff, RZ, 0xc0, !PT ;  /* 0x0000ffff07147812 */ /* 0x008fc400078ec0ff */
[----:B------:R-:W-:Y:S02]  /*122fc0*/  LOP3.LUT R13, R28, 0xffff, RZ, 0xc0, !PT ;  /* 0x0000ffff1c0d7812 */ /* 0x000fe400078ec0ff */
[----:B------:R-:W-:Y:S02]  /*122fd0*/  PRMT R7, R20, 0x3340, R0 ;  /* 0x0000334014077816 */ /* 0x000fe40000000000 */
[----:B0-----:R-:W-:Y:S02]  /*122fe0*/  PRMT R6, R12, 0x3340, R13 ;  /* 0x000033400c067816 */ /* 0x001fe4000000000d */
[----:B------:R-:W-:Y:S02]  /*122ff0*/  SHF.R.U32.HI R18, RZ, 0x8, R18 ;  /* 0x00000008ff127819 */ /* 0x000fe40000011612 */
[----:B------:R-:W-:Y:S02]  /*123000*/  PRMT R28, R6, 0x5410, R7 ;  /* 0x00005410061c7816 */ /* 0x000fe40000000007 */
[----:B------:R-:W-:-:S02]  /*123010*/  IADD3 R6, P6, R23, R3, RZ ;  /* 0x0000000317067210 */ /* 0x000fc40007fde0ff */
[----:B------:R-:W-:Y:S02]  /*123020*/  SHF.R.U32.HI R12, RZ, 0x8, R12 ;  /* 0x00000008ff0c7819 */ /* 0x000fe4000001160c */
[----:B------:R-:W-:Y:S02]  /*123030*/  SHF.R.U32.HI R13, RZ, 0x8, R13 ;  /* 0x00000008ff0d7819 */ /* 0x000fe4000001160d */
[----:B------:R-:W-:Y:S01]  /*123040*/  LOP3.LUT R18, R18, 0xffff, RZ, 0xc0, !PT ;  /* 0x0000ffff12127812 */ /* 0x000fe200078ec0ff */
[----:B------:R-:W-:Y:S01]  /*123050*/  IMAD.X R7, R22, 0x1, R2, P6 ;  /* 0x0000000116077824 */ /* 0x000fe200030e0602 */
[----:B------:R-:W-:Y:S02]  /*123060*/  LOP3.LUT R12, R12, 0xffff, RZ, 0xc0, !PT ;  /* 0x0000ffff0c0c7812 */ /* 0x000fe400078ec0ff */
[----:B------:R-:W-:Y:S01]  /*123070*/  LOP3.LUT R13, R13, 0xffff, RZ, 0xc0, !PT ;  /* 0x0000ffff0d0d7812 */ /* 0x000fe200078ec0ff */
[----:B------:R0:W-:Y:S04]  /*123080*/  STL [R1+0x5abc], R20 ;  /* 0x005abc1401007387 */ /* 0x0001e80000100800 */
[----:B------:R-:W-:Y:S01]  /*123090*/  STL [R1+0x586c], R28 ;  /* 0x00586c1c01007387 */ /* 0x000fe20000100800 */
[----:B0-----:R-:W-:-:S02]  /*1230a0*/  PRMT R20, R18, 0x3340, R0 ;  /* 0x0000334012147816 */ /* 0x001fc40000000000 */
[----:B------:R-:W-:Y:S01]  /*1230b0*/  PRMT R18, R12, 0x3340, R13 ;  /* 0x000033400c127816 */ /* 0x000fe2000000000d */
[----:B------:R0:W-:Y:S04]  /*1230c0*/  STL.64 [R1+0x960], R6 ;  /* 0x0009600601007387 */ /* 0x0001e80000100a00 */
[----:B0-----:R-:W3:Y:S04]  /*1230d0*/  LDL.LU.64 R6, [R1+0x5ba8] ;  /* 0x005ba80001067983 */ /* 0x001ee80000300a00 */
[----:B------:R-:W-:Y:S04]  /*1230e0*/  STL [R1+0x140], R20 ;  /* 0x0001401401007387 */ /* 0x000fe80000100800 */
[----:B------:R4:W-:Y:S01]  /*1230f0*/  STL [R1+0x5970], R18 ;  /* 0x0059701201007387 */ /* 0x0009e20000100800 */
[----:B--2---:R-:W-:-:S02]  /*123100*/  LOP3.LUT R21, R21, 0xffff, RZ, 0xc0, !PT ;  /* 0x0000ffff15157812 */ /* 0x004fc400078ec0ff */
[----:B------:R-:W-:Y:S02]  /*123110*/  LOP3.LUT R12, R10, 0xffff, RZ, 0xc0, !PT ;  /* 0x0000ffff0a0c7812 */ /* 0x000fe400078ec0ff */
[----:B------:R-:W-:-:S04]  /*123120*/  LOP3.LUT R24, R24, 0xffff, RZ, 0xc0, !PT ;  /* 0x0000ffff18187812 */ /* 0x000fc800078ec0ff */
[----:B------:R-:W-:Y:S02]  /*123130*/  PRMT R10, R21, 0x3340, R24 ;  /* 0x00003340150a7816 */ /* 0x000fe40000000018 */
[----:B----4-:R-:W-:Y:S02]  /*123140*/  LOP3.LUT R18, R11, 0xffff, RZ, 0xc0, !PT ;  /* 0x0000ffff0b127812 */ /* 0x010fe400078ec0ff */
[----:B------:R-:W-:Y:S02]  /*123150*/  PRMT R11, R12, 0x3340, R0 ;  /* 0x000033400c0b7816 */ /* 0x000fe40000000000 */
[----:B------:R-:W-:Y:S02]  /*123160*/  LOP3.LUT R13, R25, 0xffff, RZ, 0xc0, !PT ;  /* 0x0000ffff190d7812 */ /* 0x000fe400078ec0ff */
[----:B------:R-:W-:Y:S02]  /*123170*/  LOP3.LUT R20, R26, 0xffff, RZ, 0xc0, !PT ;  /* 0x0000ffff1a147812 */ /* 0x000fe400078ec0ff */
[----:B------:R-:W-:-:S02]  /*123180*/  PRMT R25, R10, 0x5410, R11 ;  /* 0x000054100a197816 */ /* 0x000fc4000000000b */
[----:B------:R-:W-:Y:S02]  /*123190*/  PRMT R11, R13, 0x3340, R0 ;  /* 0x000033400d0b7816 */ /* 0x000fe40000000000 */
[----:B------:R-:W-:-:S04]  /*1231a0*/  PRMT R10, R18, 0x3340, R20 ;  /* 0x00003340120a7816 */ /* 0x000fc80000000014 */
[----:B------:R-:W-:Y:S01]  /*1231b0*/  PRMT R10, R10, 0x5410, R11 ;  /* 0x000054100a0a7816 */ /* 0x000fe2000000000b */
[----:B------:R-:W-:Y:S04]  /*1231c0*/  STL [R1+0x3ec], R25 ;  /* 0x0003ec1901007387 */ /* 0x000fe80000100800 */
[----:B------:R0:W-:Y:S01]  /*1231d0*/  STL [R1+0x2b8], R10 ;  /* 0x0002b80a01007387 */ /* 0x0001e20000100800 */
[----:B------:R-:W-:-:S03]  /*1231e0*/  IMAD.MOV.U32 R26, RZ, RZ, R17 ;  /* 0x000000ffff1a7224 */ /* 0x000fc600078e0011 */
[----:B------:R-:W2:Y:S01]  /*1231f0*/  LDL.LU R17, [R1+0x234] ;  /* 0x0002340001117983 */ /* 0x000ea20000300800 */
[----:B0-----:R-:W-:-:S05]  /*123200*/  IADD3 R10, P6, R23, R0, RZ ;  /* 0x00000000170a7210 */ /* 0x001fca0007fde0ff */
[----:B------:R-:W-:-:S05]  /*123210*/  IMAD.X R11, R22, 0x1, R19, P6 ;  /* 0x00000001160b7824 */ /* 0x000fca00030e0613 */
[----:B------:R0:W-:Y:S04]  /*123220*/  STL.64 [R1+0x948], R10 ;  /* 0x0009480a01007387 */ /* 0x0001e80000100a00 */
[----:B0-----:R-:W4:Y:S04]  /*123230*/  LDL.LU R10, [R1+0x104] ;  /* 0x00010400010a7983 */ /* 0x001f280000300800 */
[----:B------:R-:W4:Y:S01]  /*123240*/  LDL.LU R11, [R1+0x1c8] ;  /* 0x0001c800010b7983 */ /* 0x000f220000300800 */
[----:B------:R-:W-:Y:S02]  /*123250*/  SHF.R.U32.HI R21, RZ, 0x8, R21 ;  /* 0x00000008ff157819 */ /* 0x000fe40000011615 */
[----:B------:R-:W-:-:S02]  /*123260*/  SHF.R.U32.HI R24, RZ, 0x8, R24 ;  /* 0x00000008ff187819 */ /* 0x000fc40000011618 */
[----:B------:R-:W-:Y:S02]  /*123270*/  SHF.R.U32.HI R18, RZ, 0x8, R18 ;  /* 0x00000008ff127819 */ /* 0x000fe40000011612 */
[----:B------:R-:W-:Y:S02]  /*123280*/  SHF.R.U32.HI R20, RZ, 0x8, R20 ;  /* 0x00000008ff147819 */ /* 0x000fe40000011614 */
[----:B------:R-:W-:Y:S02]  /*123290*/  LOP3.LUT R21, R21, 0xffff, RZ, 0xc0, !PT ;  /* 0x0000ffff15157812 */ /* 0x000fe400078ec0ff */
[----:B------:R-:W-:Y:S02]  /*1232a0*/  LOP3.LUT R24, R24, 0xffff, RZ, 0xc0, !PT ;  /* 0x0000ffff18187812 */ /* 0x000fe400078ec0ff */
[----:B------:R-:W-:Y:S02]  /*1232b0*/  LOP3.LUT R18, R18, 0xffff, RZ, 0xc0, !PT ;  /* 0x0000ffff12127812 */ /* 0x000fe400078ec0ff */
[----:B------:R-:W-:-:S02]  /*1232c0*/  LOP3.LUT R20, R20, 0xffff, RZ, 0xc0, !PT ;  /* 0x0000ffff14147812 */ /* 0x000fc400078ec0ff */
[----:B------:R-:W-:Y:S02]  /*1232d0*/  PRMT R21, R21, 0x3340, R24 ;  /* 0x0000334015157816 */ /* 0x000fe40000000018 */
[----:B------:R-:W-:Y:S02]  /*1232e0*/  PRMT R18, R18, 0x3340, R20 ;  /* 0x0000334012127816 */ /* 0x000fe40000000014 */
[----:B------:R-:W-:Y:S01]  /*1232f0*/  IADD3 R20, P6, R23, R5, RZ ;  /* 0x0000000517147210 */ /* 0x000fe20007fde0ff */
[----:B------:R3:W-:Y:S01]  /*123300*/  STL [R1+0x260], R21 ;  /* 0x0002601501007387 */ /* 0x0007e20000100800 */
[----:B------:R-:W-:-:S03]  /*123310*/  SHF.R.U32.HI R24, RZ, 0x8, R13 ;  /* 0x00000008ff187819 */ /* 0x000fc6000001160d */
[----:B------:R0:W-:Y:S01]  /*123320*/  STL [R1+0x25c], R18 ;  /* 0x00025c1201007387 */ /* 0x0001e20000100800 */
[----:B------:R-:W-:Y:S01]  /*123330*/  LOP3.LUT R28, R24, 0xffff, RZ, 0xc0, !PT ;  /* 0x0000ffff181c7812 */ /* 0x000fe200078ec0ff */
[----:B---3--:R-:W-:Y:S01]  /*123340*/  IMAD.X R21, R22, 0x1, R6, P6 ;  /* 0x0000000116157824 */ /* 0x008fe200030e0606 */
[----:B0-----:R-:W-:-:S04]  /*123350*/  SHF.R.U32.HI R18, RZ, 0x8, R12 ;  /* 0x00000008ff127819 */ /* 0x001fc8000001160c */
[----:B------:R0:W-:Y:S01]  /*123360*/  STL.64 [R1+0x968], R20 ;  /* 0x0009681401007387 */ /* 0x0001e20000100a00 */
[----:B------:R-:W-:Y:S02]  /*123370*/  LOP3.LUT R18, R18, 0xffff, RZ, 0xc0, !PT ;  /* 0x0000ffff12127812 */ /* 0x000fe400078ec0ff */
[--C-:B------:R-:W-:Y:S02]  /*123380*/  PRMT R28, R28, 0x3340, R0.reuse ;  /* 0x000033401c1c7816 */ /* 0x100fe40000000000 */
[----:B------:R-:W-:Y:S01]  /*123390*/  PRMT R18, R18, 0x3340, R0 ;  /* 0x0000334012127816 */ /* 0x000fe20000000000 */
[----:B0-----:R-:W3:Y:S04]  /*1233a0*/  LDL.LU R20, [R1+0x238] ;  /* 0x0002380001147983 */ /* 0x001ee80000300800 */
[----:B------:R-:W3:Y:S04]  /*1233b0*/  LDL.LU R12, [R1+0x100] ;  /* 0x00010000010c7983 */ /* 0x000ee80000300800 */
[----:B------:R-:W3:Y:S04]  /*1233c0*/  LDL.LU R13, [R1+0x1cc] ;  /* 0x0001cc00010d7983 */ /* 0x000ee80000300800 */
[----:B------:R-:W3:Y:S04]  /*1233d0*/  LDL.LU R21, [R1+0x210] ;  /* 0x0002100001157983 */ /* 0x000ee80000300800 */
[----:B------:R-:W3:Y:S04]  /*1233e0*/  LDL.LU R25, [R1+0x64] ;  /* 0x0000640001197983 */ /* 0x000ee80000300800 */
[----:B------:R-:W3:Y:S04]  /*1233f0*/  LDL.LU R24, [R1+0x194] ;  /* 0x0001940001187983 */ /* 0x000ee80000300800 */
[----:B------:R4:W-:Y:S04]  /*123400*/  STL [R1+0x130], R28 ;  /* 0x0001301c01007387 */ /* 0x0009e80000100800 */
[----:B------:R0:W-:Y:S01]  /*123410*/  STL [R1+0x138], R18 ;  /* 0x0001381201007387 */ /* 0x0001e20000100800 */
[----:B--2---:R-:W-:-:S02]  /*123420*/  LOP3.LUT R17, R17, 0xffff, RZ, 0xc0, !PT ;  /* 0x0000ffff11117812 */ /* 0x004fc400078ec0ff */
[----:B----4-:R-:W-:Y:S02]  /*123430*/  LOP3.LUT R28, R10, 0xffff, RZ, 0xc0, !PT ;  /* 0x0000ffff0a1c7812 */ /* 0x010fe400078ec0ff */
[----:B0-----:R-:W-:Y:S02]  /*123440*/  LOP3.LUT R18, R11, 0xffff, RZ, 0xc0, !PT ;  /* 0x0000ffff0b127812 */ /* 0x001fe400078ec0ff */
[----:B------:R-:W-:Y:S02]  /*123450*/  PRMT R11, R28, 0x3340, R0 ;  /* 0x000033401c0b7816 */ /* 0x000fe40000000000 */
[----:B------:R-:W-:-:S04]  /*123460*/  PRMT R10, R17, 0x3340, R18 ;  /* 0x00003340110a7816 */ /* 0x000fc80000000012 */
[----:B------:R-:W-:Y:S02]  /*123470*/  PRMT R11, R10, 0x5410, R11 ;  /* 0x000054100a0b7816 */ /* 0x000fe4000000000b */
[----:B------:R-:W-:-:S03]  /*123480*/  IADD3 R10, P6, R23, R7, RZ ;  /* 0x00000007170a7210 */ /* 0x000fc60007fde0ff */
[----:B------:R0:W-:Y:S04]  /*123490*/  STL [R1+0x3cc], R11 ;  /* 0x0003cc0b01007387 */ /* 0x0001e80000100800 */
[----:B------:R-:W-:Y:S01]  /*1234a0*/  STL.64 [R1+0x5b78], R6 ;  /* 0x005b780601007387 */ /* 0x000fe20000100a00 */
[----:B0-----:R-:W-:-:S05]  /*1234b0*/  IMAD.X R11, R22, 0x1, R8, P6 ;  /* 0x00000001160b7824 */ /* 0x001fca00030e0608 */
[----:B------:R0:W-:Y:S04]  /*1234c0*/  STL.64 [R1+0x950], R10 ;  /* 0x0009500a01007387 */ /* 0x0001e80000100a00 */
[----:B0-----:R-:W2:Y:S01]  /*1234d0*/  LDL.LU.64 R10, [R1+0x5ba0] ;  /* 0x005ba000010a7983 */ /* 0x001ea20000300a00 */
[----:B------:R-:W-:Y:S02]  /*1234e0*/  SHF.R.U32.HI R7, RZ, 0x8, R17 ;  /* 0x00000008ff077819 */ /* 0x000fe40000011611 */
[----:B------:R-:W-:Y:S01]  /*1234f0*/  SHF.R.U32.HI R18, RZ, 0x8, R18 ;  /* 0x00000008ff127819 */ /* 0x000fe20000011612 */
[----:B------:R-:W4:Y:S01]  /*123500*/  LDL.LU R17, [R1+0x5b98] ;  /* 0x005b980001117983 */ /* 0x000f220000300800 */
[----:B------:R-:W-:Y:S02]  /*123510*/  LOP3.LUT R7, R7, 0xffff, RZ, 0xc0, !PT ;  /* 0x0000ffff07077812 */ /* 0x000fe400078ec0ff */
[----:B------:R-:W-:-:S02]  /*123520*/  LOP3.LUT R18, R18, 0xffff, RZ, 0xc0, !PT ;  /* 0x0000ffff12127812 */ /* 0x000fc400078ec0ff */
[----:B------:R-:W-:Y:S02]  /*123530*/  SHF.R.U32.HI R6, RZ, 0x8, R28 ;  /* 0x00000008ff067819 */ /* 0x000fe4000001161c */
[----:B------:R-:W-:Y:S02]  /*123540*/  PRMT R7, R7, 0x3340, R18 ;  /* 0x0000334007077816 */ /* 0x000fe40000000012 */
[----:B------:R-:W-:Y:S02]  /*123550*/  LOP3.LUT R6, R6, 0xffff, RZ, 0xc0, !PT ;  /* 0x0000ffff06067812 */ /* 0x000fe400078ec0ff */
[----:B---3--:R-:W-:Y:S01]  /*123560*/  LOP3.LUT R18, R20, 0xffff, RZ, 0xc0, !PT ;  /* 0x0000ffff14127812 */ /* 0x008fe200078ec0ff */
[----:B------:R0:W-:Y:S01]  /*123570*/  STL [R1+0x258], R7 ;  /* 0x0002580701007387 */ /* 0x0001e20000100800 */
[----:B------:R-:W-:Y:S02]  /*123580*/  PRMT R6, R6, 0x3340, R0 ;  /* 0x0000334006067816 */ /* 0x000fe40000000000 */
[----:B------:R-:W-:-:S02]  /*123590*/  LOP3.LUT R20, R13, 0xffff, RZ, 0xc0, !PT ;  /* 0x0000ffff0d147812 */ /* 0x000fc400078ec0ff */
[----:B------:R-:W-:Y:S01]  /*1235a0*/  LOP3.LUT R28, R21, 0xffff, RZ, 0xc0, !PT ;  /* 0x0000ffff151c7812 */ /* 0x000fe200078ec0ff */
[----:B------:R1:W-:Y:S01]  /*1235b0*/  STL [R1+0x12c], R6 ;  /* 0x00012c0601007387 */ /* 0x0003e20000100800 */
[----:B0-----:R-:W-:Y:S02]  /*1235c0*/  LOP3.LUT R7, R12, 0xffff, RZ, 0xc0, !PT ;  /* 0x0000ffff0c077812 */ /* 0x001fe400078ec0ff */
[----:B------:R-:W-:Y:S02]  /*1235d0*/  PRMT R12, R18, 0x3340, R20 ;  /* 0x00003340120c7816 */ /* 0x000fe40000000014 */
[----:B------:R-:W-:Y:S02]  /*1235e0*/  PRMT R13, R7, 0x3340, R0 ;  /* 0x00003340070d7816 */ /* 0x000fe40000000000 */
[----:B-1----:R-:W-:Y:S02]  /*1235f0*/  LOP3.LUT R6, R25, 0xffff, RZ, 0xc0, !PT ;  /* 0x0000ffff19067812 */ /* 0x002fe400078ec0ff */
[----:B------:R-:W-:-:S02]  /*123600*/  LOP3.LUT R21, R24, 0xffff, RZ, 0xc0, !PT ;  /* 0x0000ffff18157812 */ /* 0x000fc400078ec0ff */
[----:B------:R-:W-:Y:S02]  /*123610*/  PRMT R25, R12, 0x5410, R13 ;  /* 0x000054100c197816 */ /* 0x000fe4000000000d */
[----:B------:R-:W-:Y:S02]  /*123620*/  PRMT R13, R6, 0x3340, R0 ;  /* 0x00003340060d7816 */ /* 0x000fe40000000000 */
[----:B------:R-:W-:Y:S01]  /*123630*/  PRMT R12, R28, 0x3340, R21 ;  /* 0x000033401c0c7816 */ /* 0x000fe20000000015 */
[----:B------:R0:W-:Y:S03]  /*123640*/  STL [R1+0x3b8], R25 ;  /* 0x0003b81901007387 */ /* 0x0001e60000100800 */
[----:B------:R-:W-:Y:S01]  /*123650*/  PRMT R12, R12, 0x5410, R13 ;  /* 0x000054100c0c7816 */ /* 0x000fe2000000000d */
[----:B------:R-:W-:Y:S01]  /*123660*/  IMAD.MOV.U32 R24, RZ, RZ, R26 ;  /* 0x000000ffff187224 */ /* 0x000fe200078e001a */
[----:B0-----:R-:W3:Y:S04]  /*123670*/  LDL.LU R25, [R1+0x218] ;  /* 0x0002180001197983 */ /* 0x001ee80000300800 */
[----:B------:R-:W4:Y:S04]  /*123680*/  LDL.LU R26, [R1+0x1a0] ;  /* 0x0001a000011a7983 */ /* 0x000f280000300800 */
[----:B------:R0:W-:Y:S02]  /*123690*/  STL [R1+0x3b4], R12 ;  /* 0x0003b40c01007387 */ /* 0x0001e40000100800 */
[----:B0-----:R-:W-:-:S02]  /*1236a0*/  IADD3 R12, P6, R23, R9, RZ ;  /* 0x00000009170c7210 */ /* 0x001fc40007fde0ff */
[----:B------:R-:W-:Y:S03]  /*1236b0*/  STL.64 [R1+0x5b70], R8 ;  /* 0x005b700801007387 */ /* 0x000fe60000100a00 */
[----:B--2---:R-:W-:-:S05]  /*1236c0*/  IMAD.X R13, R22, 0x1, R10, P6 ;  /* 0x00000001160d7824 */ /* 0x004fca00030e060a */
[----:B------:R0:W-:Y:S04]  /*1236d0*/  STL.64 [R1+0x928], R12 ;  /* 0x0009280c01007387 */ /* 0x0001e80000100a00 */
[----:B0-----:R-:W2:Y:S01]  /*1236e0*/  LDL.LU.64 R12, [R1+0x5b90] ;  /* 0x005b9000010c7983 */ /* 0x001ea20000300a00 */
[----:B------:R-:W-:Y:S02]  /*1236f0*/  SHF.R.U32.HI R18, RZ, 0x8, R18 ;  /* 0x00000008ff127819 */ /* 0x000fe40000011612 */
[----:B------:R-:W-:Y:S02]  /*123700*/  SHF.R.U32.HI R20, RZ, 0x8, R20 ;  /* 0x00000008ff147819 */ /* 0x000fe40000011614 */
[----:B------:R-:W-:Y:S02]  /*123710*/  SHF.R.U32.HI R8, RZ, 0x8, R28 ;  /* 0x00000008ff087819 */ /* 0x000fe4000001161c */
[----:B------:R-:W-:-:S02]  /*123720*/  SHF.R.U32.HI R9, RZ, 0x8, R21 ;  /* 0x00000008ff097819 */ /* 0x000fc40000011615 */
[----:B------:R-:W-:Y:S01]  /*123730*/  LOP3.LUT R18, R18, 0xffff, RZ, 0xc0, !PT ;  /* 0x0000ffff12127812 */ /* 0x000fe200078ec0ff */
[----:B------:R-:W2:Y:S01]  /*123740*/  LDL.LU R21, [R1+0x9c] ;  /* 0x00009c0001157983 */ /* 0x000ea20000300800 */
[----:B------:R-:W-:Y:S02]  /*123750*/  LOP3.LUT R20, R20, 0xffff, RZ, 0xc0, !PT ;  /* 0x0000ffff14147812 */ /* 0x000fe400078ec0ff */
[----:B------:R-:W-:Y:S02]  /*123760*/  LOP3.LUT R8, R8, 0xffff, RZ, 0xc0, !PT ;  /* 0x0000ffff08087812 */ /* 0x000fe400078ec0ff */
[----:B------:R-:W-:Y:S02]  /*123770*/  LOP3.LUT R9, R9, 0xffff, RZ, 0xc0, !PT ;  /* 0x0000ffff09097812 */ /* 0x000fe400078ec0ff */
[----:B------:R-:W-:Y:S02]  /*123780*/  PRMT R20, R18, 0x3340, R20 ;  /* 0x0000334012147816 */ /* 0x000fe40000000014 */
[----:B------:R-:W-:-:S02]  /*123790*/  PRMT R18, R8, 0x3340, R9 ;  /* 0x0000334008127816 */ /* 0x000fc40000000009 */
[----:B------:R-:W-:Y:S01]  /*1237a0*/  IADD3 R8, P6, R23, R11, RZ ;  /* 0x0000000b17087210 */ /* 0x000fe20007fde0ff */
[----:B------:R-:W-:Y:S04]  /*1237b0*/  STL [R1+0x238], R20 ;  /* 0x0002381401007387 */ /* 0x000fe80000100800 */
[----:B------:R-:W-:Y:S04]  /*1237c0*/  STL [R1+0x234], R18 ;  /* 0x0002341201007387 */ /* 0x000fe80000100800 */
[----:B------:R0:W-:Y:S01]  /*1237d0*/  STL.64 [R1+0x5b80], R10 ;  /* 0x005b800a01007387 */ /* 0x0001e20000100a00 */
[----:B------:R-:W-:-:S04]  /*1237e0*/  SHF.R.U32.HI R6, RZ, 0x8, R6 ;  /* 0x00000008ff067819 */ /* 0x000fc80000011606 */
[----:B------:R-:W-:-:S04]  /*1237f0*/  LOP3.LUT R6, R6, 0xffff, RZ, 0xc0, !PT ;  /* 0x0000ffff06067812 */ /* 0x000fc800078ec0ff */
[----:B0-----:R-:W-:Y:S02]  /*123800*/  PRMT R10, R6, 0x3340, R0 ;  /* 0x00003340060a7816 */ /* 0x001fe40000000000 */
[----:B---3--:R-:W-:Y:S02]  /*123810*/  LOP3.LUT R6, R25, 0xffff, RZ, 0xc0, !PT ;  /* 0x0000ffff19067812 */ /* 0x008fe400078ec0ff */
[----:B----4-:R-:W-:Y:S02]  /*123820*/  LOP3.LUT R25, R17, 0xffff, RZ, 0xc0, !PT ;  /* 0x0000ffff11197812 */ /* 0x010fe400078ec0ff */
[----:B------:R-:W-:Y:S01]  /*123830*/  SHF.R.U32.HI R7, RZ, 0x8, R7 ;  /* 0x00000008ff077819 */ /* 0x000fe20000011607 */
[----:B--2---:R-:W-:-:S05]  /*123840*/  IMAD.X R9, R22, 0x1, R13, P6 ;  /* 0x0000000116097824 */ /* 0x004fca00030e060d */
[----:B------:R0:W-:Y:S02]  /*123850*/  STL.64 [R1+0x920], R8 ;  /* 0x0009200801007387 */ /* 0x0001e40000100a00 */
[----:B0-----:R-:W-:Y:S02]  /*123860*/  IADD3 R8, P6, R23, R12, RZ ;  /* 0x0000000c17087210 */ /* 0x001fe40007fde0ff */
[----:B------:R-:W-:Y:S03]  /*123870*/  STL.64 [R1+0x5b60], R12 ;  /* 0x005b600c01007387 */ /* 0x000fe60000100a00 */
[----:B------:R-:W-:-:S05]  /*123880*/  IMAD.X R9, R22, 0x1, R14, P6 ;  /* 0x0000000116097824 */ /* 0x000fca00030e060e */
[----:B------:R0:W-:Y:S04]  /*123890*/  STL.64 [R1+0x918], R8 ;  /* 0x0009180801007387 */ /* 0x0001e80000100a00 */
[----:B0-----:R-:W2:Y:S04]  /*1238a0*/  LDL.LU R9, [R1+0x438] ;  /* 0x0004380001097983 */ /* 0x001ea80000300800 */
[----:B------:R-:W3:Y:S04]  /*1238b0*/  LDL.LU R8, [R1+0x300] ;  /* 0x0003000001087983 */ /* 0x000ee80000300800 */
[----:B------:R-:W4:Y:S04]  /*1238c0*/  LDL.LU R11, [R1+0x35c] ;  /* 0x00035c00010b7983 */ /* 0x000f280000300800 */
[----:B------:R0:W-:Y:S01]  /*1238d0*/  STL [R1+0x120], R10 ;  /* 0x0001200a01007387 */ /* 0x0001e20000100800 */
[----:B------:R-:W-:-:S03]  /*1238e0*/  PRMT R13, R25, 0x3340, R0 ;  /* 0x00003340190d7816 */ /* 0x000fc60000000000 */
[----:B------:R-:W4:Y:S01]  /*1238f0*/  LDL.LU R17, [R1+0x5b88] ;  /* 0x005b880001117983 */ /* 0x000f220000300800 */
[----:B0-----:R-:W-:-:S04]  /*123900*/  LOP3.LUT R10, R26, 0xffff, RZ, 0xc0, !PT ;  /* 0x0000ffff1a0a7812 */ /* 0x001fc800078ec0ff */
[----:B------:R-:W-:Y:S02]  /*123910*/  PRMT R12, R6, 0x3340, R10 ;  /* 0x00003340060c7816 */ /* 0x000fe4000000000a */
[----:B------:R-:W-:Y:S02]  /*123920*/  SHF.R.U32.HI R6, RZ, 0x8, R6 ;  /* 0x00000008ff067819 */ /* 0x000fe40000011606 */
[----:B------:R-:W-:Y:S01]  /*123930*/  PRMT R28, R12, 0x5410, R13 ;  /* 0x000054100c1c7816 */ /* 0x000fe2000000000d */
[----:B------:R-:W-:Y:S01]  /*123940*/  STL [R1+0x5ac4], R25 ;  /* 0x005ac41901007387 */ /* 0x000fe20000100800 */
[----:B------:R-:W-:Y:S02]  /*123950*/  SHF.R.U32.HI R12, RZ, 0x8, R10 ;  /* 0x00000008ff0c7819 */ /* 0x000fe4000001160a */
[----:B------:R-:W-:Y:S01]  /*123960*/  LOP3.LUT R10, R6, 0xffff, RZ, 0xc0, !PT ;  /* 0x0000ffff060a7812 */ /* 0x000fe200078ec0ff */
[----:B------:R-:W-:Y:S01]  /*123970*/  STL [R1+0x587c], R28 ;  /* 0x00587c1c01007387 */ /* 0x000fe20000100800 */
[----:B------:R-:W-:-:S03]  /*123980*/  LOP3.LUT R13, R7, 0xffff, RZ, 0xc0, !PT ;  /* 0x0000ffff070d7812 */ /* 0x000fc600078ec0ff */
[----:B------:R-:W4:Y:S04]  /*123990*/  LDL.LU R6, [R1+0x444] ;  /* 0x0004440001067983 */ /* 0x000f280000300800 */
[----:B------:R-:W4:Y:S04]  /*1239a0*/  LDL.LU R7, [R1+0x318] ;  /* 0x0003180001077983 */ /* 0x000f280000300800 */
[----:B------:R-:W4:Y:S04]  /*1239b0*/  LDL.LU R18, [R1+0x364] ;  /* 0x0003640001127983 */ /* 0x000f280000300800 */
[----:B------:R-:W4:Y:S04]  /*1239c0*/  LDL.LU R20, [R1+0x404] ;  /* 0x0004040001147983 */ /* 0x000f280000300800 */
[----:B------:R-:W4:Y:S04]  /*1239d0*/  LDL.LU R23, [R1+0x2a0] ;  /* 0x0002a00001177983 */ /* 0x000f280000300800 */
[----:B------:R-:W4:Y:S01]  /*1239e0*/  LDL.LU R22, [R1+0x34c] ;  /* 0x00034c0001167983 */ /* 0x000f220000300800 */
[----:B------:R-:W-:Y:S01]  /*1239f0*/  LOP3.LUT R12, R12, 0xffff, RZ, 0xc0, !PT ;  /* 0x0000ffff0c0c7812 */ /* 0x000fe200078ec0ff */
[----:B------:R-:W-:-:S03]  /*123a00*/  IMAD.MOV.U32 R26, RZ, RZ, R16 ;  /* 0x000000ffff1a7224 */ /* 0x000fc600078e0010 */
[----:B------:R-:W-:Y:S02]  /*123a10*/  PRMT R16, R10, 0x3340, R12 ;  /* 0x000033400a107816 */ /* 0x000fe4000000000c */
[----:B------:R-:W-:-:S05]  /*123a20*/  PRMT R13, R13, 0x3340, R0 ;  /* 0x000033400d0d7816 */ /* 0x000fca0000000000 */
[----:B------:R-:W-:Y:S04]  /*123a30*/  STL [R1+0x118], R13 ;  /* 0x0001180d01007387 */ /* 0x000fe80000100800 */
[----:B------:R0:W-:Y:S02]  /*123a40*/  STL [R1+0x5ac8], R16 ;  /* 0x005ac81001007387 */ /* 0x0001e40000100800 */
[----:B0-----:R-:W-:Y:S02]  /*123a50*/  SHF.R.S32.HI R16, RZ, 0x1f, R21 ;  /* 0x0000001fff107819 */ /* 0x001fe40000011415 */
[----:B--2---:R-:W-:Y:S02]  /*123a60*/  LOP3.LUT R9, R9, 0xffff, RZ, 0xc0, !PT ;  /* 0x0000ffff09097812 */ /* 0x004fe400078ec0ff */
[----:B---3--:R-:W-:-:S02]  /*123a70*/  LOP3.LUT R8, R8, 0xffff, RZ, 0xc0, !PT ;  /* 0x0000ffff08087812 */ /* 0x008fc400078ec0ff */
[----:B----4-:R-:W-:Y:S02]  /*123a80*/  LOP3.LUT R10, R11, 0xffff, RZ, 0xc0, !PT ;  /* 0x0000ffff0b0a7812 */ /* 0x010fe400078ec0ff */
[----:B------:R-:W-:Y:S02]  /*123a90*/  PRMT R12, R8, 0x3340, R0 ;  /* 0x00003340080c7816 */ /* 0x000fe40000000000 */
[----:B------:R-:W-:Y:S02]  /*123aa0*/  PRMT R11, R9, 0x3340, R10 ;  /* 0x00003340090b7816 */ /* 0x000fe4000000000a */
[----:B------:R-:W-:Y:S02]  /*123ab0*/  SHF.R.U32.HI R9, RZ, 0x8, R9 ;  /* 0x00000008ff097819 */ /* 0x000fe40000011609 */
[----:B------:R-:W-:Y:S02]  /*123ac0*/  PRMT R11, R11, 0x5410, R12 ;  /* 0x000054100b0b7816 */ /* 0x000fe4000000000c */
[----:B------:R-:W-:-:S02]  /*123ad0*/  IADD3 R12, P6, R21, R4, RZ ;  /* 0x00000004150c7210 */ /* 0x000fc40007fde0ff */
[----:B------:R-:W-:Y:S02]  /*123ae0*/  SHF.R.U32.HI R10, RZ, 0x8, R10 ;  /* 0x00000008ff0a7819 */ /* 0x000fe4000001160a */
[----:B------:R-:W-:Y:S01]  /*123af0*/  SHF.R.U32.HI R8, RZ, 0x8, R8 ;  /* 0x00000008ff087819 */ /* 0x000fe20000011608 */
[----:B------:R-:W-:Y:S01]  /*123b00*/  IMAD.X R13, R16, 0x1, R15, P6 ;  /* 0x00000001100d7824 */ /* 0x000fe200030e060f */
[----:B------:R-:W-:Y:S02]  /*123b10*/  LOP3.LUT R9, R9, 0xffff, RZ, 0xc0, !PT ;  /* 0x0000ffff09097812 */ /* 0x000fe400078ec0ff */
[----:B------:R-:W-:Y:S02]  /*123b20*/  LOP3.LUT R10, R10, 0xffff, RZ, 0xc0, !PT ;  /* 0x0000ffff0a0a7812 */ /* 0x000fe400078ec0ff */
[----:B------:R-:W-:Y:S01]  /*123b30*/  LOP3.LUT R8, R8, 0xffff, RZ, 0xc0, !PT ;  /* 0x0000ffff08087812 */ /* 0x000fe200078ec0ff */
[----:B------:R-:W-:Y:S01]  /*123b40*/  STL [R1+0x398], R11 ;  /* 0x0003980b01007387 */ /* 0x000fe20000100800 */
[----:B------:R-:W-:-:S02]  /*123b50*/  PRMT R9, R9, 0x3340, R10 ;  /* 0x0000334009097816 */ /* 0x000fc4000000000a */
[----:B------:R-:W-:Y:S01]  /*123b60*/  PRMT R8, R8, 0x3340, R0 ;  /* 0x0000334008087816 */ /* 0x000fe20000000000 */
[----:B------:R0:W-:Y:S04]  /*123b70*/  STL.64 [R1+0x8d0], R12 ;  /* 0x0008d00c01007387 */ /* 0x0001e80000100a00 */
[----:B------:R1:W-:Y:S01]  /*123b80*/  STL [R1+0x228], R9 ;  /* 0x0002280901007387 */ /* 0x0003e20000100800 */
[----:B------:R-:W-:-:S03]  /*123b90*/  LOP3.LUT R6, R6, 0xffff, RZ, 0xc0, !PT ;  /* 0x0000ffff06067812 */ /* 0x000fc600078ec0ff */
[----:B------:R2:W-:Y:S01]  /*123ba0*/  STL [R1+0x114], R8 ;  /* 0x0001140801007387 */ /* 0x0005e20000100800 */
[----:B0-----:R-:W-:Y:S02]  /*123bb0*/  LOP3.LUT R13, R7, 0xffff, RZ, 0xc0, !PT ;  /* 0x0000ffff070d7812 */ /* 0x001fe400078ec0ff */
[----:B------:R-:W-:Y:S02]  /*123bc0*/  LOP3.LUT R7, R18, 0xffff, RZ, 0xc0, !PT ;  /* 0x0000ffff12077812 */ /* 0x000fe400078ec0ff */
[----:B-1----:R-:W-:Y:S02]  /*123bd0*/  PRMT R9, R13, 0x3340, R0 ;  /* 0x000033400d097816 */ /* 0x002fe40000000000 */
[----:B--2---:R-:W-:-:S04]  /*123be0*/  PRMT R8, R6, 0x3340, R7 ;  /* 0x0000334006087816 */ /* 0x004fc80000000007 */
[----:B------:R-:W-:-:S05]  /*123bf0*/  PRMT R8, R8, 0x5410, R9 ;  /* 0x0000541008087816 */ /* 0x000fca0000000009 */
[----:B------:R0:W-:Y:S01]  /*123c00*/  STL [R1+0x38c], R8 ;  /* 0x00038c0801007387 */ /* 0x0001e20000100800 */
[----:B------:R-:W-:Y:S02]  /*123c10*/  LOP3.LUT R25, R20, 0xffff, RZ, 0xc0, !PT ;  /* 0x0000ffff14197812 */ /* 0x000fe400078ec0ff */
[----:B------:R-:W-:Y:S02]  /*123c20*/  LOP3.LUT R12, R23, 0xffff, RZ, 0xc0, !PT ;  /* 0x0000ffff170c7812 */ /* 0x000fe400078ec0ff */
[----:B------:R-:W-:Y:S01]  /*123c30*/  LOP3.LUT R28, R22, 0xffff, RZ, 0xc0, !PT ;  /* 0x0000ffff161c7812 */ /* 0x000fe200078ec0ff */
[----:B0-----:R-:W2:Y:S04]  /*123c40*/  LDL.LU R8, [R1+0x248] ;  /* 0x0002480001087983 */ /* 0x001ea80000300800 */
[----:B------:R-:W3:Y:S04]  /*123c50*/  LDL.LU R9, [R1+0x180] ;  /* 0x0001800001097983 */ /* 0x000ee80000300800 */
[----:B------:R-:W4:Y:S01]  /*123c60*/  LDL.LU R18, [R1+0x1e8] ;  /* 0x0001e80001127983 */ /* 0x000f220000300800 */
[----:B------:R-:W-:-:S02]  /*123c70*/  PRMT R11, R12, 0x3340, R0 ;  /* 0x000033400c0b7816 */ /* 0x000fc40000000000 */
[--C-:B------:R-:W-:Y:S01]  /*123c80*/  PRMT R10, R25, 0x3340, R28.reuse ;  /* 0x00003340190a7816 */ /* 0x100fe2000000001c */
[----:B------:R-:W4:Y:S01]  /*123c90*/  LDL.LU R22, [R1+0x244] ;  /* 0x0002440001167983 */ /* 0x000f220000300800 */
[----:B------:R-:W-:Y:S02]  /*123ca0*/  SHF.R.U32.HI R25, RZ, 0x8, R25 ;  /* 0x00000008ff197819 */ /* 0x000fe40000011619 */
[----:B------:R-:W-:Y:S01]  /*123cb0*/  SHF.R.U32.HI R28, RZ, 0x8, R28 ;  /* 0x00000008ff1c7819 */ /* 0x000fe2000001161c */
[----:B------:R-:W4:Y:S01]  /*123cc0*/  LDL.LU R20, [R1+0x17c] ;  /* 0x00017c0001147983 */ /* 0x000f220000300800 */
[----:B------:R-:W-:Y:S02]  /*123cd0*/  SHF.R.U32.HI R6, RZ, 0x8, R6 ;  /* 0x00000008ff067819 */ /* 0x000fe40000011606 */
[----:B------:R-:W-:Y:S01]  /*123ce0*/  SHF.R.U32.HI R7, RZ, 0x8, R7 ;  /* 0x00000008ff077819 */ /* 0x000fe20000011607 */
[----:B------:R-:W4:Y:S01]  /*123cf0*/  LDL.LU R23, [R1+0x1e4] ;  /* 0x0001e40001177983 */ /* 0x000f220000300800 */
[----:B------:R-:W-:-:S02]  /*123d00*/  PRMT R11, R10, 0x5410, R11 ;  /* 0x000054100a0b7816 */ /* 0x000fc4000000000b */
[----:B------:R-:W-:Y:S02]  /*123d10*/  IADD3 R10, P6, R21, R3, RZ ;  /* 0x00000003150a7210 */ /* 0x000fe40007fde0ff */
[----:B------:R-:W-:Y:S02]  /*123d20*/  LOP3.LUT R25, R25, 0xffff, RZ, 0xc0, !PT ;  /* 0x0000ffff19197812 */ /* 0x000fe400078ec0ff */
[----:B------:R-:W-:Y:S02]  /*123d30*/  LOP3.LUT R28, R28, 0xffff, RZ, 0xc0, !PT ;  /* 0x0000ffff1c1c7812 */ /* 0x000fe400078ec0ff */
[----:B------:R-:W-:Y:S02]  /*123d40*/  LOP3.LUT R6, R6, 0xffff, RZ, 0xc0, !PT ;  /* 0x0000ffff06067812 */ /* 0x000fe400078ec0ff */
[----:B------:R-:W-:Y:S01]  /*123d50*/  LOP3.LUT R7, R7, 0xffff, RZ, 0xc0, !PT ;  /* 0x0000ffff07077812 */ /* 0x000fe200078ec0ff */
[----:B------:R0:W-:Y:S01]  /*123d60*/  STL [R1+0x390], R11 ;  /* 0x0003900b01007387 */ /* 0x0001e20000100800 */
[----:B------:R-:W-:-:S02]  /*123d70*/  PRMT R28, R25, 0x3340, R28 ;  /* 0x00003340191c7816 */ /* 0x000fc4000000001c */
[----:B------:R-:W-:Y:S01]  /*123d80*/  PRMT R25, R6, 0x3340, R7 ;  /* 0x0000334006197816 */ /* 0x000fe20000000007 */
[----:B0-----:R-:W-:Y:S01]  /*123d90*/  IMAD.X R11, R16, 0x1, R2, P6 ;  /* 0x00000001100b7824 */ /* 0x001fe200030e0602 */
[----:B------:R-:W-:-:S04]  /*123da0*/  IADD3 R6, P6, R21, R0, RZ ;  /* 0x0000000015067210 */ /* 0x000fc80007fde0ff */
[----:B------:R0:W-:Y:S01]  /*123db0*/  STL.64 [R1+0x8b0], R10 ;  /* 0x0008b00a01007387 */ /* 0x0001e20000100a00 */
[----:B------:R-:W-:-:S03]  /*123dc0*/  IMAD.X R7, R16, 0x1, R19, P6 ;  /* 0x0000000110077824 */ /* 0x000fc600030e0613 */
[----:B0-----:R-:W4:Y:S04]  /*123dd0*/  LDL.LU.64 R10, [R1+0x5b80] ;  /* 0x005b8000010a7983 */ /* 0x001f280000300a00 */
[----:B------:R-:W-:Y:S04]  /*123de0*/  STL [R1+0x224], R28 ;  /* 0x0002241c01007387 */ /* 0x000fe80000100800 */
[----:B------:R-:W-:Y:S04]  /*123df0*/  STL [R1+0x218], R25 ;  /* 0x0002181901007387 */ /* 0x000fe80000100800 */
[----:B------:R0:W-:Y:S04]  /*123e00*/  STL.64 [R1+0x8c0], R6 ;  /* 0x0008c00601007387 */ /* 0x0001e80000100a00 */
[----:B0-----:R-:W4:Y:S01]  /*123e10*/  LDL.LU.64 R6, [R1+0x5b78] ;  /* 0x005b780001067983 */ /* 0x001f220000300a00 */
[----:B------:R-:W-:-:S02]  /*123e20*/  SHF.R.U32.HI R13, RZ, 0x8, R13 ;  /* 0x00000008ff0d7819 */ /* 0x000fc4000001160d */
[----:B------:R-:W-:Y:S02]  /*123e30*/  SHF.R.U32.HI R12, RZ, 0x8, R12 ;  /* 0x00000008ff0c7819 */ /* 0x000fe4000001160c */
[----:B------:R-:W-:Y:S02]  /*123e40*/  LOP3.LUT R13, R13, 0xffff, RZ, 0xc0, !PT ;  /* 0x0000ffff0d0d7812 */ /* 0x000fe400078ec0ff */
[----:B------:R-:W-:Y:S02]  /*123e50*/  LOP3.LUT R12, R12, 0xffff, RZ, 0xc0, !PT ;  /* 0x0000ffff0c0c7812 */ /* 0x000fe400078ec0ff */
[--C-:B------:R-:W-:Y:S02]  /*123e60*/  PRMT R28, R13, 0x3340, R0.reuse ;  /* 0x000033400d1c7816 */ /* 0x100fe40000000000 */
[----:B------:R-:W-:-:S03]  /*123e70*/  PRMT R13, R12, 0x3340, R0 ;  /* 0x000033400c0d7816 */ /* 0x000fc60000000000 */
[----:B------:R-:W-:Y:S04]  /*123e80*/  STL [R1+0x104], R28 ;  /* 0x0001041c01007387 */ /* 0x000fe80000100800 */
[----:B------:R0:W-:Y:S04]  /*123e90*/  STL [R1+0x108], R13 ;  /* 0x0001080d01007387 */ /* 0x0001e80000100800 */
[----:B0-----:R-:W4:Y:S01]  /*123ea0*/  LDL.LU R13, [R1+0x22c] ;  /* 0x00022c00010d7983 */ /* 0x001f220000300800 */
[----:B--2---:R-:W-:Y:S02]  /*123eb0*/  LOP3.LUT R25, R8, 0xffff, RZ, 0xc0, !PT ;  /* 0x0000ffff08197812 */ /* 0x004fe400078ec0ff */
[----:B---3--:R-:W-:-:S02]  /*123ec0*/  LOP3.LUT R12, R9, 0xffff, RZ, 0xc0, !PT ;  /* 0x0000ffff090c7812 */ /* 0x008fc400078ec0ff */
[----:B----4-:R-:W-:Y:S02]  /*123ed0*/  LOP3.LUT R28, R18, 0xffff, RZ, 0xc0, !PT ;  /* 0x0000ffff121c7812 */ /* 0x010fe400078ec0ff */
[----:B------:R-:W-:Y:S02]  /*123ee0*/  PRMT R9, R12, 0x3340, R0 ;  /* 0x000033400c097816 */ /* 0x000fe40000000000 */
[----:B------:R-:W-:Y:S02]  /*123ef0*/  PRMT R8, R25, 0x3340, R28 ;  /* 0x0000334019087816 */ /* 0x000fe4000000001c */
[----:B------:R-:W-:Y:S02]  /*123f00*/  LOP3.LUT R22, R22, 0xffff, RZ, 0xc0, !PT ;  /* 0x0000ffff16167812 */ /* 0x000fe400078ec0ff */
[----:B------:R-:W-:Y:S02]  /*123f10*/  PRMT R8, R8, 0x5410, R9 ;  /* 0x0000541008087816 */ /* 0x000fe40000000009 */
[----:B------:R-:W-:-:S02]  /*123f20*/  LOP3.LUT R20, R20, 0xffff, RZ, 0xc0, !PT ;  /* 0x0000ffff14147812 */ /* 0x000fc400078ec0ff */
[----:B------:R-:W-:Y:S01]  /*123f30*/  LOP3.LUT R23, R23, 0xffff, RZ, 0xc0, !PT ;  /* 0x0000ffff17177812 */ /* 0x000fe200078ec0ff */
[----:B------:R0:W-:Y:S01]  /*123f40*/  STL [R1+0x374], R8 ;  /* 0x0003740801007387 */ /* 0x0001e20000100800 */
[----:B------:R-:W-:Y:S02]  /*123f50*/  PRMT R9, R20, 0x3340, R0 ;  /* 0x0000334014097816 */ /* 0x000fe40000000000 */
[----:B0-----:R-:W-:-:S04]  /*123f60*/  PRMT R8, R22, 0x3340, R23 ;  /* 0x0000334016087816 */ /* 0x001fc80000000017 */
[----:B------:R-:W-:-:S05]  /*123f70*/  PRMT R8, R8, 0x5410, R9 ;  /* 0x0000541008087816 */ /* 0x000fca0000000009 */
[----:B------:R0:W-:Y:S04]  /*123f80*/  STL [R1+0x378], R8 ;  /* 0x0003780801007387 */ /* 0x0001e80000100800 */
[----:B------:R-:W2:Y:S01]  /*123f90*/  LDL.LU R18, [R1+0x1ac] ;  /* 0x0001ac0001127983 */ /* 0x000ea20000300800 */
[----:B0-----:R-:W-:-:S05]  /*123fa0*/  IADD3 R8, P6, R21, R5, RZ ;  /* 0x0000000515087210 */ /* 0x001fca0007fde0ff */
[----:B------:R-:W-:-:S05]  /*123fb0*/  IMAD.X R9, R16, 0x1, R6, P6 ;  /* 0x0000000110097824 */ /* 0x000fca00030e0606 */
[----:B------:R0:W-:Y:S04]  /*123fc0*/  STL.64 [R1+0x880], R8 ;  /* 0x0008800801007387 */ /* 0x0001e80000100a00 */
[----:B0-----:R-:W3:Y:S01]  /*123fd0*/  LDL.LU.64 R8, [R1+0x5b70] ;  /* 0x005b700001087983 */ /* 0x001ee20000300a00 */
[----:B------:R-:W-:Y:S02]  /*123fe0*/  SHF.R.U32.HI R25, RZ, 0x8, R25 ;  /* 0x00000008ff197819 */ /* 0x000fe40000011619 */
[----:B------:R-:W-:Y:S02]  /*123ff0*/  SHF.R.U32.HI R28, RZ, 0x8, R28 ;  /* 0x00000008ff1c7819 */ /* 0x000fe4000001161c */
[----:B------:R-:W-:Y:S02]  /*124000*/  LOP3.LUT R25, R25, 0xffff, RZ, 0xc0, !PT ;  /* 0x0000ffff19197812 */ /* 0x000fe400078ec0ff */
[----:B------:R-:W-:-:S02]  /*124010*/  LOP3.LUT R28, R28, 0xffff, RZ, 0xc0, !PT ;  /* 0x0000ffff1c1c7812 */ /* 0x000fc400078ec0ff */
[----:B------:R-:W-:Y:S02]  /*124020*/  SHF.R.U32.HI R22, RZ, 0x8, R22 ;  /* 0x00000008ff167819 */ /* 0x000fe40000011616 */
[----:B------:R-:W-:Y:S02]  /*124030*/  SHF.R.U32.HI R23, RZ, 0x8, R23 ;  /* 0x00000008ff177819 */ /* 0x000fe40000011617 */
[----:B------:R-:W-:Y:S02]  /*124040*/  PRMT R28, R25, 0x3340, R28 ;  /* 0x00003340191c7816 */ /* 0x000fe4000000001c */
[----:B------:R-:W-:Y:S02]  /*124050*/  LOP3.LUT R22, R22, 0xffff, RZ, 0xc0, !PT ;  /* 0x0000ffff16167812 */ /* 0x000fe400078ec0ff */
[----:B------:R-:W-:Y:S01]  /*124060*/  LOP3.LUT R23, R23, 0xffff, RZ, 0xc0, !PT ;  /* 0x0000ffff17177812 */ /* 0x000fe200078ec0ff */
[----:B------:R-:W-:Y:S03]  /*124070*/  STL [R1+0x210], R28 ;  /* 0x0002101c01007387 */ /* 0x000fe60000100800 */
[----:B------:R-:W-:Y:S01]  /*124080*/  PRMT R25, R22, 0x3340, R23 ;  /* 0x0000334016197816 */ /* 0x000fe20000000017 */
[----:B------:R0:W-:Y:S01]  /*124090*/  STL.64 [R1+0x5b50], R6 ;  /* 0x005b500601007387 */ /* 0x0001e20000100a00 */
[----:B------:R-:W-:-:S03]  /*1240a0*/  IADD3 R22, P6, R21, R7, RZ ;  /* 0x0000000715167210 */ /* 0x000fc60007fde0ff */
[----:B------:R1:W-:Y:S01]  /*1240b0*/  STL [R1+0x20c], R25 ;  /* 0x00020c1901007387 */ /* 0x0003e20000100800 */
[----:B0-----:R-:W-:Y:S02]  /*1240c0*/  SHF.R.U32.HI R7, RZ, 0x8, R20 ;  /* 0x00000008ff077819 */ /* 0x001fe40000011614 */
[----:B------:R-:W-:Y:S01]  /*1240d0*/  SHF.R.U32.HI R6, RZ, 0x8, R12 ;  /* 0x00000008ff067819 */ /* 0x000fe2000001160c */
[----:B------:R-:W4:Y:S01]  /*1240e0*/  LDL.LU R20, [R1+0x454] ;  /* 0x0004540001147983 */ /* 0x000f220000300800 */
[----:B------:R-:W-:Y:S02]  /*1240f0*/  LOP3.LUT R7, R7, 0xffff, RZ, 0xc0, !PT ;  /* 0x0000ffff07077812 */ /* 0x000fe400078ec0ff */
[----:B------:R-:W-:Y:S02]  /*124100*/  LOP3.LUT R6, R6, 0xffff, RZ, 0xc0, !PT ;  /* 0x0000ffff06067812 */ /* 0x000fe400078ec0ff */
[--C-:B-1----:R-:W-:Y:S02]  /*124110*/  PRMT R25, R7, 0x3340, R0.reuse ;  /* 0x0000334007197816 */ /* 0x102fe40000000000 */
[----:B------:R-:W-:-:S02]  /*124120*/  PRMT R12, R6, 0x3340, R0 ;  /* 0x00003340060c7816 */ /* 0x000fc40000000000 */
[----:B------:R-:W-:Y:S02]  /*124130*/  LOP3.LUT R7, R13, 0xffff, RZ, 0xc0, !PT ;  /* 0x0000ffff0d077812 */ /* 0x000fe400078ec0ff */
[----:B------:R-:W-:-:S04]  /*124140*/  LOP3.LUT R6, R17, 0xffff, RZ, 0xc0, !PT ;  /* 0x0000ffff11067812 */ /* 0x000fc800078ec0ff */
[----:B------:R-:W-:Y:S02]  /*124150*/  PRMT R13, R6, 0x3340, R0 ;  /* 0x00003340060d7816 */ /* 0x000fe40000000000 */
[----:B--2---:R-:W-:Y:S01]  /*124160*/  LOP3.LUT R18, R18, 0xffff, RZ, 0xc0, !PT ;  /* 0x0000ffff12127812 */ /* 0x004fe200078ec0ff */
[----:B---3--:R-:W-:-:S05]  /*124170*/  IMAD.X R23, R16, 0x1, R8, P6 ;  /* 0x0000000110177824 */ /* 0x008fca00030e0608 */
[----:B------:R0:W-:Y:S04]  /*124180*/  STL.64 [R1+0x8a8], R22 ;  /* 0x0008a81601007387 */ /* 0x0001e80000100a00 */
[----:B0-----:R-:W2:Y:S04]  /*124190*/  LDL.LU R23, [R1+0x354] ;  /* 0x0003540001177983 */ /* 0x001ea80000300800 */
[----:B------:R-:W3:Y:S04]  /*1241a0*/  LDL.LU R22, [R1+0x3b0] ;  /* 0x0003b00001167983 */ /* 0x000ee80000300800 */
[----:B------:R-:W-:Y:S04]  /*1241b0*/  STL [R1+0xf8], R25 ;  /* 0x0000f81901007387 */ /* 0x000fe80000100800 */
[----:B------:R0:W-:Y:S04]  /*1241c0*/  STL [R1+0x100], R12 ;  /* 0x0001000c01007387 */ /* 0x0001e80000100800 */
[----:B------:R-:W3:Y:S01]  /*1241d0*/  LDL.LU R17, [R1+0x5b68] ;  /* 0x005b680001117983 */ /* 0x000ee20000300800 */
[----:B0-----:R-:W-:-:S04]  /*1241e0*/  PRMT R12, R7, 0x3340, R18 ;  /* 0x00003340070c7816 */ /* 0x001fc80000000012 */
[----:B------:R-:W-:Y:S02]  /*1241f0*/  PRMT R25, R12, 0x5410, R13 ;  /* 0x000054100c197816 */ /* 0x000fe4000000000d */
[----:B------:R-:W-:Y:S01]  /*124200*/  IADD3 R12, P6, R21, R9, RZ ;  /* 0x00000009150c7210 */ /* 0x000fe20007fde0ff */
[----:B------:R-:W-:Y:S04]  /*124210*/  STL.64 [R1+0x5b48], R8 ;  /* 0x005b480801007387 */ /* 0x000fe80000100a00 */
[----:B------:R-:W-:Y:S01]  /*124220*/  IMAD.X R13, R16, 0x1, R10, P6 ;  /* 0x00000001100d7824 */ /* 0x000fe200030e060a */
[----:B------:R-:W-:Y:S04]  /*124230*/  STL [R1+0x35c], R25 ;  /* 0x00035c1901007387 */ /* 0x000fe80000100800 */
[----:B------:R0:W-:Y:S04]  /*124240*/  STL.64 [R1+0x888], R12 ;  /* 0x0008880c01007387 */ /* 0x0001e80000100a00 */
[----:B0-----:R-:W3:Y:S01]  /*124250*/  LDL.LU.64 R12, [R1+0x5b60] ;  /* 0x005b6000010c7983 */ /* 0x001ee20000300a00 */
[----:B------:R-:W-:-:S03]  /*124260*/  SHF.R.U32.HI R8, RZ, 0x8, R18 ;  /* 0x00000008ff087819 */ /* 0x000fc60000011612 */
[----:B------:R-:W3:Y:S04]  /*124270*/  LDL.LU R28, [R1+0x230] ;  /* 0x00023000011c7983 */ /* 0x000ee80000300800 */
[----:B------:R-:W3:Y:S01]  /*124280*/  LDL.LU R18, [R1+0x6c] ;  /* 0x00006c0001127983 */ /* 0x000ee20000300800 */
[----:B------:R-:W-:Y:S02]  /*124290*/  SHF.R.U32.HI R7, RZ, 0x8, R7 ;  /* 0x00000008ff077819 */ /* 0x000fe40000011607 */
[----:B------:R-:W-:Y:S02]  /*1242a0*/  SHF.R.U32.HI R6, RZ, 0x8, R6 ;  /* 0x00000008ff067819 */ /* 0x000fe40000011606 */
[----:B------:R-:W-:Y:S02]  /*1242b0*/  LOP3.LUT R7, R7, 0xffff, RZ, 0xc0, !PT ;  /* 0x0000ffff07077812 */ /* 0x000fe400078ec0ff */
[----:B------:R-:W-:-:S02]  /*1242c0*/  LOP3.LUT R8, R8, 0xffff, RZ, 0xc0, !PT ;  /* 0x0000ffff08087812 */ /* 0x000fc400078ec0ff */
[----:B------:R-:W-:Y:S02]  /*1242d0*/  LOP3.LUT R6, R6, 0xffff, RZ, 0xc0, !PT ;  /* 0x0000ffff06067812 */ /* 0x000fe400078ec0ff */
[----:B------:R-:W-:Y:S02]  /*1242e0*/  PRMT R8, R7, 0x3340, R8 ;  /* 0x0000334007087816 */ /* 0x000fe40000000008 */
[----:B------:R-:W-:-:S03]  /*1242f0*/  PRMT R7, R6, 0x3340, R0 ;  /* 0x0000334006077816 */ /* 0x000fc60000000000 */
[----:B------:R2:W-:Y:S01]  /*124300*/  STL [R1+0x208], R8 ;  /* 0x0002080801007387 */ /* 0x0005e20000100800 */
[----:B----4-:R-:W-:-:S03]  /*124310*/  LOP3.LUT R6, R20, 0xffff, RZ, 0xc0, !PT ;  /* 0x0000ffff14067812 */ /* 0x010fc600078ec0ff */
[----:B------:R3:W-:Y:S04]  /*124320*/  STL [R1+0xf0], R7 ;  /* 0x0000f00701007387 */ /* 0x0007e80000100800 */
[----:B------:R0:W-:Y:S01]  /*124330*/  STL.64 [R1+0x5b40], R10 ;  /* 0x005b400a01007387 */ /* 0x0001e20000100a00 */
[----:B--2---:R-:W-:Y:S02]  /*124340*/  LOP3.LUT R8, R23, 0xffff, RZ, 0xc0, !PT ;  /* 0x0000ffff17087812 */ /* 0x004fe400078ec0ff */
[----:B---3--:R-:W-:Y:S02]  /*124350*/  LOP3.LUT R7, R22, 0xffff, RZ, 0xc0, !PT ;  /* 0x0000ffff16077812 */ /* 0x008fe400078ec0ff */
[----:B------:R-:W-:Y:S02]  /*124360*/  IADD3 R22, P6, R21, R11, RZ ;  /* 0x0000000b15167210 */ /* 0x000fe40007fde0ff */
[----:B------:R-:W-:-:S02]  /*124370*/  PRMT R20, R8, 0x3340, R0 ;  /* 0x0000334008147816 */ /* 0x000fc40000000000 */
[----:B------:R-:W-:-:S04]  /*124380*/  PRMT R9, R6, 0x3340, R7 ;  /* 0x0000334006097816 */ /* 0x000fc80000000007 */
[----:B------:R-:W-:-:S05]  /*124390*/  PRMT R9, R9, 0x5410, R20 ;  /* 0x0000541009097816 */ /* 0x000fca0000000014 */
[----:B------:R-:W-:Y:S01]  /*1243a0*/  STL [R1+0x33c], R9 ;  /* 0x00033c0901007387 */ /* 0x000fe20000100800 */
[----:B------:R-:W-:Y:S02]  /*1243b0*/  SHF.R.U32.HI R6, RZ, 0x8, R6 ;  /* 0x00000008ff067819 */ /* 0x000fe40000011606 */
[----:B------:R-:W-:Y:S02]  /*1243c0*/  SHF.R.U32.HI R7, RZ, 0x8, R7 ;  /* 0x00000008ff077819 */ /* 0x000fe40000011607 */
[----:B------:R-:W-:Y:S02]  /*1243d0*/  LOP3.LUT R6, R6, 0xffff, RZ, 0xc0, !PT ;  /* 0x0000ffff06067812 */ /* 0x000fe400078ec0ff */
[----:B------:R-:W-:Y:S01]  /*1243e0*/  LOP3.LUT R7, R7, 0xffff, RZ, 0xc0, !PT ;  /* 0x0000ffff07077812 */ /* 0x000fe200078ec0ff */
[----:B------:R-:W-:Y:S01]  /*1243f0*/  IMAD.X R23, R16, 0x1, R13, P6 ;  /* 0x0000000110177824 */ /* 0x000fe200030e060d */
[----:B0-----:R-:W-:-:S04]  /*124400*/  IADD3 R10, P6, R21, R12, RZ ;  /* 0x0000000c150a7210 */ /* 0x001fc80007fde0ff */
[----:B------:R0:W-:Y:S01]  /*124410*/  STL.64 [R1+0x858], R22 ;  /* 0x0008581601007387 */ /* 0x0001e20000100a00 */
[----:B------:R-:W-:-:S03]  /*124420*/  IMAD.X R11, R16, 0x1, R14, P6 ;  /* 0x00000001100b7824 */ /* 0x000fc600030e060e */
[----:B------:R-:W-:Y:S04]  /*124430*/  STL.64 [R1+0x5b38], R12 ;  /* 0x005b380c01007387 */ /* 0x000fe80000100a00 */
[----:B------:R-:W2:Y:S04]  /*124440*/  LDL.LU R16, [R1+0x4f0] ;  /* 0x0004f00001107983 */ /* 0x000ea80000300800 */
[----:B------:R-:W3:Y:S04]  /*124450*/  LDL.LU R25, [R1+0x358] ;  /* 0x0003580001197983 */ /* 0x000ee80000300800 */
[----:B------:R1:W-:Y:S04]  /*124460*/  STL.64 [R1+0x878], R10 ;  /* 0x0008780a01007387 */ /* 0x0003e80000100a00 */
[----:B------:R-:W4:Y:S04]  /*124470*/  LDL.LU R20, [R1+0x3f8] ;  /* 0x0003f80001147983 */ /* 0x000f280000300800 */
[----:B0-----:R-:W4:Y:S04]  /*124480*/  LDL.LU R23, [R1+0x448] ;  /* 0x0004480001177983 */ /* 0x001f280000300800 */
[----:B------:R-:W4:Y:S04]  /*124490*/  LDL.LU R22, [R1+0x344] ;  /* 0x0003440001167983 */ /* 0x000f280000300800 */
[----:B------:R-:W4:Y:S01]  /*1244a0*/  LDL.LU R21, [R1+0x388] ;  /* 0x0003880001157983 */ /* 0x000f220000300800 */
[----:B------:R-:W-:-:S02]  /*1244b0*/  PRMT R7, R6, 0x3340, R7 ;  /* 0x0000334006077816 */ /* 0x000fc40000000007 */
[----:B------:R-:W-:-:S03]  /*1244c0*/  LOP3.LUT R18, R18, 0xffff, RZ, 0xc0, !PT ;  /* 0x0000ffff12127812 */ /* 0x000fc600078ec0ff */
[----:B------:R0:W-:Y:S01]  /*1244d0*/  STL [R1+0x1fc], R7 ;  /* 0x0001fc0701007387 */ /* 0x0001e20000100800 */
[----:B-1----:R-:W-:Y:S02]  /*1244e0*/  PRMT R10, R18, 0x3340, R0 ;  /* 0x00003340120a7816 */ /* 0x002fe40000000000 */
[----:B0-----:R-:W-:Y:S02]  /*1244f0*/  LOP3.LUT R7, R17, 0xffff, RZ, 0xc0, !PT ;  /* 0x0000ffff11077812 */ /* 0x001fe400078ec0ff */
[----:B------:R-:W4:Y:S04]  /*124500*/  LDL.LU R17, [R1+0x5b58] ;  /* 0x005b580001117983 */ /* 0x000f280000300800 */
[----:B------:R0:W-:Y:S04]  /*124510*/  STL [R1+0x5acc], R18 ;  /* 0x005acc1201007387 */ /* 0x0001e80000100800 */
[----:B0-----:R-:W4:Y:S01]  /*124520*/  LDL.LU R18, [R1+0xa0] ;  /* 0x0000a00001127983 */ /* 0x001f220000300800 */
[----:B------:R-:W-:-:S04]  /*124530*/  LOP3.LUT R6, R28, 0xffff, RZ, 0xc0, !PT ;  /* 0x0000ffff1c067812 */ /* 0x000fc800078ec0ff */
[--C-:B------:R-:W-:Y:S02]  /*124540*/  PRMT R9, R6, 0x3340, R7.reuse ;  /* 0x0000334006097816 */ /* 0x100fe40000000007 */
[----:B------:R-:W-:Y:S02]  /*124550*/  SHF.R.U32.HI R6, RZ, 0x8, R6 ;  /* 0x00000008ff067819 */ /* 0x000fe40000011606 */
[----:B------:R-:W-:Y:S02]  /*124560*/  SHF.R.U32.HI R7, RZ, 0x8, R7 ;  /* 0x00000008ff077819 */ /* 0x000fe40000011607 */
[----:B------:R-:W-:Y:S02]  /*124570*/  LOP3.LUT R6, R6, 0xffff, RZ, 0xc0, !PT ;  /* 0x0000ffff06067812 */ /* 0x000fe400078ec0ff */
[----:B------:R-:W-:Y:S02]  /*124580*/  LOP3.LUT R7, R7, 0xffff, RZ, 0xc0, !PT ;  /* 0x0000ffff07077812 */ /* 0x000fe400078ec0ff */
[----:B------:R-:W-:-:S02]  /*124590*/  SHF.R.U32.HI R8, RZ, 0x8, R8 ;  /* 0x00000008ff087819 */ /* 0x000fc40000011608 */
[----:B------:R-:W-:Y:S02]  /*1245a0*/  PRMT R9, R9, 0x5410, R10 ;  /* 0x0000541009097816 */ /* 0x000fe4000000000a */
[----:B------:R-:W-:Y:S02]  /*1245b0*/  PRMT R28, R6, 0x3340, R7 ;  /* 0x00003340061c7816 */ /* 0x000fe40000000007 */
[----:B------:R-:W-:Y:S01]  /*1245c0*/  LOP3.LUT R8, R8, 0xffff, RZ, 0xc0, !PT ;  /* 0x0000ffff08087812 */ /* 0x000fe200078ec0ff */
[----:B------:R-:W-:Y:S03]  /*1245d0*/  STL [R1+0x3b0], R9 ;  /* 0x0003b00901007387 */ /* 0x000fe60000100800 */
[----:B------:R-:W-:Y:S01]  /*1245e0*/  PRMT R8, R8, 0x3340, R0 ;  /* 0x0000334008087816 */ /* 0x000fe20000000000 */
[----:B------:R-:W-:Y:S04]  /*1245f0*/  STL [R1+0x5980], R28 ;  /* 0x0059801c01007387 */ /* 0x000fe80000100800 */
[----:B------:R0:W-:Y:S01]  /*124600*/  STL [R1+0xe8], R8 ;  /* 0x0000e80801007387 */ /* 0x0001e20000100800 */
[----:B--2---:R-:W-:-:S02]  /*124610*/  LOP3.LUT R10, R16, 0xffff, RZ, 0xc0, !PT ;  /* 0x0000ffff100a7812 */ /* 0x004fc400078ec0ff */
[----:B---3--:R-:W-:-:S04]  /*124620*/  LOP3.LUT R6, R25, 0xffff, RZ, 0xc0, !PT ;  /* 0x0000ffff19067812 */ /* 0x008fc800078ec0ff */
[----:B------:R-:W-:Y:S02]  /*124630*/  PRMT R13, R6, 0x3340, R0 ;  /* 0x00003340060d7816 */ /* 0x000fe40000000000 */
[----:B----4-:R-:W-:-:S04]  /*124640*/  LOP3.LUT R11, R20, 0xffff, RZ, 0xc0, !PT ;  /* 0x0000ffff140b7812 */ /* 0x010fc800078ec0ff */
[----:B------:R-:W-:Y:S02]  /*124650*/  PRMT R12, R10, 0x3340, R11 ;  /* 0x000033400a0c7816 */ /* 0x000fe4000000000b */
[----:B0-----:R-:W-:Y:S02]  /*124660*/  LOP3.LUT R8, R23, 0xffff, RZ, 0xc0, !PT ;  /* 0x0000ffff17087812 */ /* 0x001fe400078ec0ff */
[----:B------:R-:W-:Y:S01]  /*124670*/  PRMT R12, R12, 0x5410, R13 ;  /* 0x000054100c0c7816 */ /* 0x000fe2000000000d */
[----:B------:R-:W2:Y:S01]  /*124680*/  LDL.LU R23, [R1+0x450] ;  /* 0x0004500001177983 */ /* 0x000ea20000300800 */
[----:B------:R-:W-:Y:S02]  /*124690*/  LOP3.LUT R7, R22, 0xffff, RZ, 0xc0, !PT ;  /* 0x0000ffff16077812 */ /* 0x000fe400078ec0ff */
[----:B------:R-:W-:Y:S01]  /*1246a0*/  LOP3.LUT R9, R21, 0xffff, RZ, 0xc0, !PT ;  /* 0x0000ffff15097812 */ /* 0x000fe200078ec0ff */
[----:B------:R0:W-:Y:S01]  /*1246b0*/  STL [R1+0x2dc], R12 ;  /* 0x0002dc0c01007387 */ /* 0x0001e20000100800 */
[----:B------:R-:W-:-:S03]  /*1246c0*/  PRMT R13, R7, 0x3340, R0 ;  /* 0x00003340070d7816 */ /* 0x000fc60000000000 */
[----:B------:R-:W3:Y:S04]  /*1246d0*/  LDL.LU R22, [R1+0x3e8] ;  /* 0x0003e80001167983 */ /* 0x000ee80000300800 */
[----:B------:R-:W4:Y:S01]  /*1246e0*/  LDL.LU R21, [R1+0x250] ;  /* 0x0002500001157983 */ /* 0x000f220000300800 */
[----:B0-----:R-:W-:-:S04]  /*1246f0*/  PRMT R12, R8, 0x3340, R9 ;  /* 0x00003340080c7816 */ /* 0x001fc80000000009 */
[----:B------:R-:W-:-:S05]  /*124700*/  PRMT R12, R12, 0x5410, R13 ;  /* 0x000054100c0c7816 */ /* 0x000fca000000000d */
[----:B------:R0:W-:Y:S04]  /*124710*/  STL [R1+0x2fc], R12 ;  /* 0x0002fc0c01007387 */ /* 0x0001e80000100800 */
[----:B------:R-:W4:Y:S01]  /*124720*/  LDL.LU R25, [R1+0x18c] ;  /* 0x00018c0001197983 */ /* 0x000f220000300800 */
[----:B------:R-:W-:Y:S02]  /*124730*/  SHF.R.S32.HI R16, RZ, 0x1f, R18 ;  /* 0x0000001fff107819 */ /* 0x000fe40000011412 */
[----:B0-----:R-:W-:-:S05]  /*124740*/  IADD3 R12, P6, R18, R4, RZ ;  /* 0x00000004120c7210 */ /* 0x001fca0007fde0ff */
[----:B------:R-:W-:-:S05]  /*124750*/  IMAD.X R13, R16, 0x1, R15, P6 ;  /* 0x00000001100d7824 */ /* 0x000fca00030e060f */
[----:B------:R-:W-:Y:S04]  /*124760*/  STL.64 [R1+0x7d8], R12 ;  /* 0x0007d80c01007387 */ /* 0x000fe80000100a00 */
[----:B------:R-:W4:Y:S01]  /*124770*/  LDL.LU R20, [R1+0x200] ;  /* 0x0002000001147983 */ /* 0x000f220000300800 */
[----:B------:R-:W-:Y:S02]  /*124780*/  SHF.R.U32.HI R10, RZ, 0x8, R10 ;  /* 0x00000008ff0a7819 */ /* 0x000fe4000001160a */
[----:B------:R-:W-:Y:S02]  /*124790*/  SHF.R.U32.HI R11, RZ, 0x8, R11 ;  /* 0x00000008ff0b7819 */ /* 0x000fe4000001160b */
[----:B------:R-:W-:Y:S02]  /*1247a0*/  SHF.R.U32.HI R8, RZ, 0x8, R8 ;  /* 0x00000008ff087819 */ /* 0x000fe40000011608 */
[----:B------:R-:W-:-:S02]  /*1247b0*/  SHF.R.U32.HI R9, RZ, 0x8, R9 ;  /* 0x00000008ff097819 */ /* 0x000fc40000011609 */
[----:B------:R-:W-:Y:S02]  /*1247c0*/  LOP3.LUT R10, R10, 0xffff, RZ, 0xc0, !PT ;  /* 0x0000ffff0a0a7812 */ /* 0x000fe400078ec0ff */
[----:B------:R-:W-:Y:S02]  /*1247d0*/  LOP3.LUT R11, R11, 0xffff, RZ, 0xc0, !PT ;  /* 0x0000ffff0b0b7812 */ /* 0x000fe400078ec0ff */
[----:B------:R-:W-:Y:S02]  /*1247e0*/  LOP3.LUT R8, R8, 0xffff, RZ, 0xc0, !PT ;  /* 0x0000ffff08087812 */ /* 0x000fe400078ec0ff */
[----:B------:R-:W-:Y:S02]  /*1247f0*/  LOP3.LUT R9, R9, 0xffff, RZ, 0xc0, !PT ;  /* 0x0000ffff09097812 */ /* 0x000fe400078ec0ff */
[----:B------:R-:W-:Y:S02]  /*124800*/  PRMT R11, R10, 0x3340, R11 ;  /* 0x000033400a0b7816 */ /* 0x000fe4000000000b */
[----:B------:R-:W-:-:S02]  /*124810*/  SHF.R.U32.HI R7, RZ, 0x8, R7 ;  /* 0x00000008ff077819 */ /* 0x000fc40000011607 */
[----:B------:R-:W-:Y:S02]  /*124820*/  PRMT R10, R8, 0x3340, R9 ;  /* 0x00003340080a7816 */ /* 0x000fe40000000009 */
[----:B------:R-:W-:Y:S02]  /*124830*/  SHF.R.U32.HI R6, RZ, 0x8, R6 ;  /* 0x00000008ff067819 */ /* 0x000fe40000011606 */
[----:B------:R-:W-:Y:S02]  /*124840*/  IADD3 R8, P6, R18, R3, RZ ;  /* 0x0000000312087210 */ /* 0x000fe40007fde0ff */
[----:B------:R-:W-:Y:S02]  /*124850*/  LOP3.LUT R7, R7, 0xffff, RZ, 0xc0, !PT ;  /* 0x0000ffff07077812 */ /* 0x000fe400078ec0ff */
[----:B------:R-:W-:Y:S01]  /*124860*/  LOP3.LUT R6, R6, 0xffff, RZ, 0xc0, !PT ;  /* 0x0000ffff06067812 */ /* 0x000fe200078ec0ff */
[----:B------:R-:W-:Y:S01]  /*124870*/  IMAD.X R9, R16, 0x1, R2, P6 ;  /* 0x0000000110097824 */ /* 0x000fe200030e0602 */
[--C-:B------:R-:W-:Y:S01]  /*124880*/  PRMT R7, R7, 0x3340, R0.reuse ;  /* 0x0000334007077816 */ /* 0x100fe20000000000 */
[----:B------:R-:W-:Y:S01]  /*124890*/  STL [R1+0x1f4], R11 ;  /* 0x0001f40b01007387 */ /* 0x000fe20000100800 */
[----:B------:R-:W-:-:S02]  /*1248a0*/  PRMT R6, R6, 0x3340, R0 ;  /* 0x0000334006067816 */ /* 0x000fc40000000000 */
[----:B------:R-:W-:Y:S01]  /*1248b0*/  LOP3.LUT R17, R17, 0xffff, RZ, 0xc0, !PT ;  /* 0x0000ffff11117812 */ /* 0x000fe200078ec0ff */
[----:B------:R-:W-:Y:S04]  /*1248c0*/  STL [R1+0x1ec], R10 ;  /* 0x0001ec0a01007387 */ /* 0x000fe80000100800 */
[----:B------:R-:W-:Y:S04]  /*1248d0*/  STL.64 [R1+0x850], R8 ;  /* 0x0008500801007387 */ /* 0x000fe80000100a00 */
[----:B------:R0:W-:Y:S04]  /*1248e0*/  STL [R1+0xe0], R7 ;  /* 0x0000e00701007387 */ /* 0x0001e80000100800 */
[----:B------:R1:W-:Y:S01]  /*1248f0*/  STL [R1+0xe4], R6 ;  /* 0x0000e40601007387 */ /* 0x0003e20000100800 */
[----:B0-----:R-:W-:-:S02]  /*124900*/  PRMT R7, R17, 0x3340, R0 ;  /* 0x0000334011077816 */ /* 0x001fc40000000000 */
[----:B--2---:R-:W-:Y:S02]  /*124910*/  LOP3.LUT R10, R23, 0xffff, RZ, 0xc0, !PT ;  /* 0x0000ffff170a7812 */ /* 0x004fe400078ec0ff */
[----:B------:R-:W2:Y:S01]  /*124920*/  LDL.LU R23, [R1+0x254] ;  /* 0x0002540001177983 */ /* 0x000ea20000300800 */
[----:B---3--:R-:W-:-:S03]  /*124930*/  LOP3.LUT R11, R22, 0xffff, RZ, 0xc0, !PT ;  /* 0x0000ffff160b7812 */ /* 0x008fc600078ec0ff */
[----:B------:R-:W3:Y:S01]  /*124940*/  LDL.LU R22, [R1+0x190] ;  /* 0x0001900001167983 */ /* 0x000ee20000300800 */
[----:B-1----:R-:W-:Y:S02]  /*124950*/  PRMT R6, R10, 0x3340, R11 ;  /* 0x000033400a067816 */ /* 0x002fe4000000000b */
[----:B----4-:R-:W-:Y:S02]  /*124960*/  LOP3.LUT R8, R21, 0xffff, RZ, 0xc0, !PT ;  /* 0x0000ffff15087812 */ /* 0x010fe400078ec0ff */
[----:B------:R-:W-:Y:S01]  /*124970*/  PRMT R6, R6, 0x5410, R7 ;  /* 0x0000541006067816 */ /* 0x000fe20000000007 */
[----:B------:R-:W4:Y:S04]  /*124980*/  LDL.LU R21, [R1+0x204] ;  /* 0x0002040001157983 */ /* 0x000f280000300800 */
[----:B------:R-:W-:Y:S01]  /*124990*/  STL [R1+0x5ad0], R17 ;  /* 0x005ad01101007387 */ /* 0x000fe20000100800 */
[----:B------:R-:W-:-:S03]  /*1249a0*/  LOP3.LUT R13, R25, 0xffff, RZ, 0xc0, !PT ;  /* 0x0000ffff190d7812 */ /* 0x000fc600078ec0ff */
[----:B------:R0:W-:Y:S01]  /*1249b0*/  STL [R1+0x388], R6 ;  /* 0x0003880601007387 */ /* 0x0001e20000100800 */
[----:B------:R-:W-:Y:S02]  /*1249c0*/  PRMT R7, R13, 0x3340, R0 ;  /* 0x000033400d077816 */ /* 0x000fe40000000000 */
[----:B------:R-:W-:-:S04]  /*1249d0*/  LOP3.LUT R9, R20, 0xffff, RZ, 0xc0, !PT ;  /* 0x0000ffff14097812 */ /* 0x000fc800078ec0ff */
[----:B0-----:R-:W-:-:S04]  /*1249e0*/  PRMT R6, R8, 0x3340, R9 ;  /* 0x0000334008067816 */ /* 0x001fc80000000009 */
[----:B------:R-:W-:Y:S02]  /*1249f0*/  PRMT R12, R6, 0x5410, R7 ;  /* 0x00005410060c7816 */ /* 0x000fe40000000007 */
[----:B------:R-:W-:-:S05]  /*124a00*/  IADD3 R6, P6, R18, R0, RZ ;  /* 0x0000000012067210 */ /* 0x000fca0007fde0ff */
[----:B------:R-:W-:Y:S01]  /*124a10*/  IMAD.X R7, R16, 0x1, R19, P6 ;  /* 0x0000000110077824 */ /* 0x000fe200030e0613 */
[----:B------:R-:W-:Y:S04]  /*124a20*/  STL [R1+0x2bc], R12 ;  /* 0x0002bc0c01007387 */ /* 0x000fe80000100800 */
[----:B------:R0:W-:Y:S04]  /*124a30*/  STL.64 [R1+0x788], R6 ;  /* 0x0007880601007387 */ /* 0x0001e80000100a00 */
[----:B0-----:R-:W4:Y:S01]  /*124a40*/  LDL.LU.64 R6, [R1+0x5b50] ;  /* 0x005b500001067983 */ /* 0x001f220000300a00 */
[----:B------:R-:W-:-:S02]  /*124a50*/  SHF.R.U32.HI R10, RZ, 0x8, R10 ;  /* 0x00000008ff0a7819 */ /* 0x000fc4000001160a */
[----:B------:R-:W-:Y:S02]  /*124a60*/  SHF.R.U32.HI R12, RZ, 0x8, R11 ;  /* 0x00000008ff0c7819 */ /* 0x000fe4000001160b */
[----:B------:R-:W-:Y:S01]  /*124a70*/  SHF.R.U32.HI R8, RZ, 0x8, R8 ;  /* 0x00000008ff087819 */ /* 0x000fe20000011608 */
[----:B------:R-:W4:Y:S01]  /*124a80*/  LDL.LU R11, [R1+0x23c] ;  /* 0x00023c00010b7983 */ /* 0x000f220000300800 */
[----:B------:R-:W-:Y:S02]  /*124a90*/  SHF.R.U32.HI R9, RZ, 0x8, R9 ;  /* 0x00000008ff097819 */ /* 0x000fe40000011609 */
[----:B------:R-:W-:Y:S01]  /*124aa0*/  LOP3.LUT R10, R10, 0xffff, RZ, 0xc0, !PT ;  /* 0x0000ffff0a0a7812 */ /* 0x000fe200078ec0ff */
[----:B------:R-:W4:Y:S01]  /*124ab0*/  LDL.LU R25, [R1+0x174] ;  /* 0x0001740001197983 */ /* 0x000f220000300800 */
[----:B------:R-:W-:Y:S02]  /*124ac0*/  LOP3.LUT R12, R12, 0xffff, RZ, 0xc0, !PT ;  /* 0x0000ffff0c0c7812 */ /* 0x000fe400078ec0ff */
[----:B------:R-:W-:Y:S01]  /*124ad0*/  LOP3.LUT R8, R8, 0xffff, RZ, 0xc0, !PT ;  /* 0x0000ffff08087812 */ /* 0x000fe200078ec0ff */
[----:B------:R-:W4:Y:S01]  /*124ae0*/  LDL.LU R20, [R1+0x1d0] ;  /* 0x0001d00001147983 */ /* 0x000f220000300800 */
[----:B------:R-:W-:-:S02]  /*124af0*/  LOP3.LUT R9, R9, 0xffff, RZ, 0xc0, !PT ;  /* 0x0000ffff09097812 */ /* 0x000fc400078ec0ff */
[----:B------:R-:W-:Y:S02]  /*124b00*/  PRMT R12, R10, 0x3340, R12 ;  /* 0x000033400a0c7816 */ /* 0x000fe4000000000c */
[----:B------:R-:W-:-:S03]  /*124b10*/  PRMT R8, R8, 0x3340, R9 ;  /* 0x0000334008087816 */ /* 0x000fc60000000009 */
[----:B------:R4:W-:Y:S04]  /*124b20*/  STL [R1+0x22c], R12 ;  /* 0x00022c0c01007387 */ /* 0x0009e80000100800 */
[----:B------:R0:W-:Y:S01]  /*124b30*/  STL [R1+0x1e8], R8 ;  /* 0x0001e80801007387 */ /* 0x0001e20000100800 */
[----:B--2---:R-:W-:Y:S02]  /*124b40*/  LOP3.LUT R10, R23, 0xffff, RZ, 0xc0, !PT ;  /* 0x0000ffff170a7812 */ /* 0x004fe400078ec0ff */
[----:B---3--:R-:W-:Y:S02]  /*124b50*/  LOP3.LUT R23, R22, 0xffff, RZ, 0xc0, !PT ;  /* 0x0000ffff16177812 */ /* 0x008fe400078ec0ff */
[----:B----4-:R-:W-:Y:S02]  /*124b60*/  LOP3.LUT R12, R21, 0xffff, RZ, 0xc0, !PT ;  /* 0x0000ffff150c7812 */ /* 0x010fe400078ec0ff */
[----:B------:R-:W-:-:S02]  /*124b70*/  PRMT R9, R23, 0x3340, R0 ;  /* 0x0000334017097816 */ /* 0x000fc40000000000 */
[----:B0-----:R-:W-:-:S04]  /*124b80*/  PRMT R8, R10, 0x3340, R12 ;  /* 0x000033400a087816 */ /* 0x001fc8000000000c */
[----:B------:R-:W-:-:S05]  /*124b90*/  PRMT R8, R8, 0x5410, R9 ;  /* 0x0000541008087816 */ /* 0x000fca0000000009 */
[----:B------:R0:W-:Y:S02]  /*124ba0*/  STL [R1+0x29c], R8 ;  /* 0x00029c0801007387 */ /* 0x0001e40000100800 */
[----:B0-----:R-:W-:-:S05]  /*124bb0*/  IADD3 R8, P6, R18, R5, RZ ;  /* 0x0000000512087210 */ /* 0x001fca0007fde0ff */
[----:B------:R-:W-:-:S05]  /*124bc0*/  IMAD.X R9, R16, 0x1, R6, P6 ;  /* 0x0000000110097824 */ /* 0x000fca00030e0606 */
[----:B------:R0:W-:Y:S04]  /*124bd0*/  STL.64 [R1+0x7d0], R8 ;  /* 0x0007d00801007387 */ /* 0x0001e80000100a00 */
[----:B0-----:R-:W2:Y:S01]  /*124be0*/  LDL.LU.64 R8, [R1+0x5b48] ;  /* 0x005b480001087983 */ /* 0x001ea20000300a00 */
[----:B------:R-:W-:Y:S02]  /*124bf0*/  SHF.R.U32.HI R13, RZ, 0x8, R13 ;  /* 0x00000008ff0d7819 */ /* 0x000fe4000001160d */
[----:B------:R-:W-:Y:S01]  /*124c00*/  SHF.R.U32.HI R10, RZ, 0x8, R10 ;  /* 0x00000008ff0a7819 */ /* 0x000fe2000001160a */
[----:B------:R-:W3:Y:S01]  /*124c10*/  LDL.LU R19, [R1+0x670] ;  /* 0x0006700001137983 */ /* 0x000ee20000300800 */
[----:B------:R-:W-:Y:S02]  /*124c20*/  SHF.R.U32.HI R12, RZ, 0x8, R12 ;  /* 0x00000008ff0c7819 */ /* 0x000fe4000001160c */
[----:B------:R-:W-:Y:S01]  /*124c30*/  LOP3.LUT R13, R13, 0xffff, RZ, 0xc0, !PT ;  /* 0x0000ffff0d0d7812 */ /* 0x000fe200078ec0ff */
[----:B------:R-:W4:Y:S01]  /*124c40*/  LDL.LU R22, [R1+0x3e0] ;  /* 0x0003e00001167983 */ /* 0x000f220000300800 */
[----:B------:R-:W-:-:S02]  /*124c50*/  LOP3.LUT R10, R10, 0xffff, RZ, 0xc0, !PT ;  /* 0x0000ffff0a0a7812 */ /* 0x000fc400078ec0ff */
[----:B------:R-:W-:Y:S01]  /*124c60*/  LOP3.LUT R12, R12, 0xffff, RZ, 0xc0, !PT ;  /* 0x0000ffff0c0c7812 */ /* 0x000fe200078ec0ff */
[----:B------:R-:W4:Y:S01]  /*124c70*/  LDL.LU R21, [R1+0x40c] ;  /* 0x00040c0001157983 */ /* 0x000f220000300800 */
[----:B------:R-:W-:Y:S02]  /*124c80*/  PRMT R13, R13, 0x3340, R0 ;  /* 0x000033400d0d7816 */ /* 0x000fe40000000000 */
[----:B------:R-:W-:Y:S02]  /*124c90*/  PRMT R10, R10, 0x3340, R12 ;  /* 0x000033400a0a7816 */ /* 0x000fe4000000000c */
[----:B------:R-:W-:Y:S01]  /*124ca0*/  LOP3.LUT R17, R11, 0xffff, RZ, 0xc0, !PT ;  /* 0x0000ffff0b117812 */ /* 0x000fe200078ec0ff */
[----:B------:R0:W-:Y:S01]  /*124cb0*/  STL [R1+0xd8], R13 ;  /* 0x0000d80d01007387 */ /* 0x0001e20000100800 */
[----:B------:R-:W-:-:S03]  /*124cc0*/  LOP3.LUT R12, R20, 0xffff, RZ, 0xc0, !PT ;  /* 0x0000ffff140c7812 */ /* 0x000fc600078ec0ff */
[----:B------:R1:W-:Y:S01]  /*124cd0*/  STL [R1+0x1e4], R10 ;  /* 0x0001e40a01007387 */ /* 0x0003e20000100800 */
[----:B0-----:R-:W-:-:S04]  /*124ce0*/  LOP3.LUT R13, R25, 0xffff, RZ, 0xc0, !PT ;  /* 0x0000ffff190d7812 */ /* 0x001fc800078ec0ff */
[----:B------:R-:W-:Y:S02]  /*124cf0*/  PRMT R11, R13, 0x3340, R0 ;  /* 0x000033400d0b7816 */ /* 0x000fe40000000000 */
[----:B-1----:R-:W-:-:S04]  /*124d00*/  PRMT R10, R17, 0x3340, R12 ;  /* 0x00003340110a7816 */ /* 0x002fc8000000000c */
[----:B------:R-:W-:Y:S02]  /*124d10*/  PRMT R20, R10, 0x5410, R11 ;  /* 0x000054100a147816 */ /* 0x000fe4000000000b */
        /* <DEDUP_REMOVED lines=8> */
[----:B------:R-:W-:Y:S02]  /*124da0*/  SHF.R.U32.HI R6, RZ, 0x8, R13 ;  /* 0x00000008ff067819 */ /* 0x000fe4000001160d */
[----:B------:R-:W-:-:S02]  /*124db0*/  LOP3.LUT R7, R7, 0xffff, RZ, 0xc0, !PT ;  /* 0x0000ffff07077812 */ /* 0x000fc400078ec0ff */
[----:B------:R-:W-:Y:S02]  /*124dc0*/  LOP3.LUT R12, R12, 0xffff, RZ, 0xc0, !PT ;  /* 0x0000ffff0c0c7812 */ /* 0x000fe400078ec0ff */
[----:B------:R-:W-:Y:S02]  /*124dd0*/  LOP3.LUT R6, R6, 0xffff, RZ, 0xc0, !PT ;  /* 0x0000ffff06067812 */ /* 0x000fe400078ec0ff */
[----:B------:R-:W-:Y:S02]  /*124de0*/  PRMT R12, R7, 0x3340, R12 ;  /* 0x00003340070c7816 */ /* 0x000fe4000000000c */
[----:B------:R-:W-:-:S03]  /*124df0*/  PRMT R6, R6, 0x3340, R0 ;  /* 0x0000334006067816 */ /* 0x000fc60000000000 */
[----:B------:R0:W-:Y:S01]  /*124e00*/  STL [R1+0x1dc], R12 ;  /* 0x0001dc0c01007387 */ /* 0x0001e20000100800 */
[----:B---3--:R-:W-:Y:S02]  /*124e10*/  LOP3.LUT R7, R19, 0xffff, RZ, 0xc0, !PT ;  /* 0x0000ffff13077812 */ /* 0x008fe400078ec0ff */
[----:B----4-:R-:W-:Y:S01]  /*124e20*/  LOP3.LUT R17, R21, 0xffff, RZ, 0xc0, !PT ;  /* 0x0000ffff15117812 */ /* 0x010fe200078ec0ff */
[----:B------:R1:W-:Y:S04]  /*124e30*/  STL [R1+0xd4], R6 ;  /* 0x0000d40601007387 */ /* 0x0003e80000100800 */
[----:B------:R-:W3:Y:S01]  /*124e40*/  LDL.LU R25, [R1+0x240] ;  /* 0x0002400001197983 */ /* 0x000ee20000300800 */
[----:B0-----:R-:W-:-:S03]  /*124e50*/  PRMT R12, R7, 0x3340, R17 ;  /* 0x00003340070c7816 */ /* 0x001fc60000000011 */
[----:B------:R-:W4:Y:S01]  /*124e60*/  LDL.LU R20, [R1+0x178] ;  /* 0x0001780001147983 */ /* 0x000f220000300800 */
[----:B-1----:R-:W-:-:S03]  /*124e70*/  LOP3.LUT R6, R22, 0xffff, RZ, 0xc0, !PT ;  /* 0x0000ffff16067812 */ /* 0x002fc600078ec0ff */
[----:B------:R-:W3:Y:S01]  /*124e80*/  LDL.LU R19, [R1+0x1d8] ;  /* 0x0001d80001137983 */ /* 0x000ee20000300800 */
[----:B------:R-:W-:-:S03]  /*124e90*/  PRMT R13, R6, 0x3340, R0 ;  /* 0x00003340060d7816 */ /* 0x000fc60000000000 */
[----:B------:R-:W4:Y:S01]  /*124ea0*/  LDL.LU R22, [R1+0x674] ;  /* 0x0006740001167983 */ /* 0x000f220000300800 */
[----:B------:R-:W-:Y:S02]  /*124eb0*/  PRMT R28, R12, 0x5410, R13 ;  /* 0x000054100c1c7816 */ /* 0x000fe4000000000d */
[----:B------:R-:W-:Y:S01]  /*124ec0*/  IADD3 R12, P6, R18, R9, RZ ;  /* 0x00000009120c7210 */ /* 0x000fe20007fde0ff */
[----:B------:R-:W4:Y:S04]  /*124ed0*/  LDL.LU R21, [R1+0x3f0] ;  /* 0x0003f00001157983 */ /* 0x000f280000300800 */
[----:B------:R-:W-:Y:S04]  /*124ee0*/  STL [R1+0x27c], R28 ;  /* 0x00027c1c01007387 */ /* 0x000fe80000100800 */
[----:B------:R-:W-:Y:S01]  /*124ef0*/  STL.64 [R1+0x5b28], R8 ;  /* 0x005b280801007387 */ /* 0x000fe20000100a00 */
[----:B--2---:R-:W-:-:S05]  /*124f00*/  IMAD.X R13, R16, 0x1, R10, P6 ;  /* 0x00000001100d7824 */ /* 0x004fca00030e060a */
[----:B------:R0:W-:Y:S04]  /*124f10*/  STL.64 [R1+0x758], R12 ;  /* 0x0007580c01007387 */ /* 0x0001e80000100a00 */
[----:B0-----:R-:W2:Y:S01]  /*124f20*/  LDL.LU.64 R12, [R1+0x5b38] ;  /* 0x005b3800010c7983 */ /* 0x001ea20000300a00 */
[----:B------:R-:W-:Y:S02]  /*124f30*/  SHF.R.U32.HI R7, RZ, 0x8, R7 ;  /* 0x00000008ff077819 */ /* 0x000fe40000011607 */
[----:B------:R-:W-:Y:S02]  /*124f40*/  SHF.R.U32.HI R8, RZ, 0x8, R17 ;  /* 0x00000008ff087819 */ /* 0x000fe40000011611 */
[----:B------:R-:W-:Y:S02]  /*124f50*/  SHF.R.U32.HI R9, RZ, 0x8, R23 ;  /* 0x00000008ff097819 */ /* 0x000fe40000011617 */
[----:B------:R-:W-:Y:S01]  /*124f60*/  LOP3.LUT R7, R7, 0xffff, RZ, 0xc0, !PT ;  /* 0x0000ffff07077812 */ /* 0x000fe200078ec0ff */
[----:B------:R-:W4:Y:S01]  /*124f70*/  LDL.LU R23, [R1+0x43c] ;  /* 0x00043c0001177983 */ /* 0x000f220000300800 */
[----:B------:R-:W-:-:S02]  /*124f80*/  LOP3.LUT R8, R8, 0xffff, RZ, 0xc0, !PT ;  /* 0x0000ffff08087812 */ /* 0x000fc400078ec0ff */
[----:B------:R-:W-:Y:S02]  /*124f90*/  LOP3.LUT R9, R9, 0xffff, RZ, 0xc0, !PT ;  /* 0x0000ffff09097812 */ /* 0x000fe400078ec0ff */
[----:B------:R-:W-:Y:S02]  /*124fa0*/  PRMT R7, R7, 0x3340, R8 ;  /* 0x0000334007077816 */ /* 0x000fe40000000008 */
[----:B------:R-:W-:Y:S02]  /*124fb0*/  IADD3 R8, P6, R18, R11, RZ ;  /* 0x0000000b12087210 */ /* 0x000fe40007fde0ff */
[----:B------:R-:W-:Y:S02]  /*124fc0*/  PRMT R17, R9, 0x3340, R0 ;  /* 0x0000334009117816 */ /* 0x000fe40000000000 */
[----:B------:R-:W-:-:S03]  /*124fd0*/  SHF.R.U32.HI R6, RZ, 0x8, R6 ;  /* 0x00000008ff067819 */ /* 0x000fc60000011606 */
[----:B------:R3:W-:Y:S04]  /*124fe0*/  STL [R1+0xd0], R17 ;  /* 0x0000d01101007387 */ /* 0x0007e80000100800 */
[----:B------:R-:W-:Y:S01]  /*124ff0*/  STL [R1+0x1e0], R7 ;  /* 0x0001e00701007387 */ /* 0x000fe20000100800 */
[----:B------:R-:W-:-:S04]  /*125000*/  LOP3.LUT R6, R6, 0xffff, RZ, 0xc0, !PT ;  /* 0x0000ffff06067812 */ /* 0x000fc800078ec0ff */
[----:B------:R-:W-:Y:S02]  /*125010*/  PRMT R6, R6, 0x3340, R0 ;  /* 0x0000334006067816 */ /* 0x000fe40000000000 */
[----:B---3--:R-:W-:Y:S01]  /*125020*/  LOP3.LUT R17, R19, 0xffff, RZ, 0xc0, !PT ;  /* 0x0000ffff13117812 */ /* 0x008fe200078ec0ff */
[----:B--2---:R-:W-:-:S05]  /*125030*/  IMAD.X R9, R16, 0x1, R13, P6 ;  /* 0x0000000110097824 */ /* 0x004fca00030e060d */
[----:B------:R0:W-:Y:S02]  /*125040*/  STL.64 [R1+0x6a8], R8 ;  /* 0x0006a80801007387 */ /* 0x0001e40000100a00 */
[----:B0-----:R-:W-:-:S05]  /*125050*/  IADD3 R8, P6, R18, R12, RZ ;  /* 0x0000000c12087210 */ /* 0x001fca0007fde0ff */
[----:B------:R-:W-:-:S05]  /*125060*/  IMAD.X R9, R16, 0x1, R14, P6 ;  /* 0x0000000110097824 */ /* 0x000fca00030e060e */
[----:B------:R0:W-:Y:S04]  /*125070*/  STL.64 [R1+0x750], R8 ;  /* 0x0007500801007387 */ /* 0x0001e80000100a00 */
[----:B------:R1:W-:Y:S04]  /*125080*/  STL [R1+0x98], R6 ;  /* 0x0000980601007387 */ /* 0x0003e80000100800 */
[----:B------:R-:W2:Y:S01]  /*125090*/  LDL.LU R18, [R1+0x4f8] ;  /* 0x0004f80001127983 */ /* 0x000ea20000300800 */
[----:B0-----:R-:W-:-:S03]  /*1250a0*/  LOP3.LUT R9, R25, 0xffff, RZ, 0xc0, !PT ;  /* 0x0000ffff19097812 */ /* 0x001fc600078ec0ff */
[----:B------:R-:W3:Y:S01]  /*1250b0*/  LDL.LU R16, [R1+0x3d0] ;  /* 0x0003d00001107983 */ /* 0x000ee20000300800 */
[----:B----4-:R-:W-:-:S03]  /*1250c0*/  LOP3.LUT R25, R20, 0xffff, RZ, 0xc0, !PT ;  /* 0x0000ffff14197812 */ /* 0x010fc600078ec0ff */
[----:B------:R-:W4:Y:S04]  /*1250d0*/  LDL.LU R20, [R1+0x400] ;  /* 0x0004000001147983 */ /* 0x000f280000300800 */
[----:B------:R-:W4:Y:S01]  /*1250e0*/  LDL R19, [R1+0xa4] ;  /* 0x0000a40001137983 */ /* 0x000f220000100800 */
[----:B-1----:R-:W-:Y:S02]  /*1250f0*/  LOP3.LUT R6, R22, 0xffff, RZ, 0xc0, !PT ;  /* 0x0000ffff16067812 */ /* 0x002fe400078ec0ff */
[----:B------:R-:W-:Y:S02]  /*125100*/  LOP3.LUT R8, R21, 0xffff, RZ, 0xc0, !PT ;  /* 0x0000ffff15087812 */ /* 0x000fe400078ec0ff */
[----:B------:R-:W-:Y:S02]  /*125110*/  PRMT R22, R25, 0x3340, R0 ;  /* 0x0000334019167816 */ /* 0x000fe40000000000 */
[----:B------:R-:W-:-:S02]  /*125120*/  PRMT R21, R9, 0x3340, R17 ;  /* 0x0000334009157816 */ /* 0x000fc40000000011 */
[----:B------:R-:W-:Y:S02]  /*125130*/  LOP3.LUT R7, R23, 0xffff, RZ, 0xc0, !PT ;  /* 0x0000ffff17077812 */ /* 0x000fe400078ec0ff */
[----:B------:R-:W-:Y:S02]  /*125140*/  PRMT R23, R21, 0x5410, R22 ;  /* 0x0000541015177816 */ /* 0x000fe40000000016 */
[----:B------:R-:W-:Y:S02]  /*125150*/  PRMT R22, R8, 0x3340, R0 ;  /* 0x0000334008167816 */ /* 0x000fe40000000000 */
[----:B------:R-:W-:Y:S02]  /*125160*/  PRMT R21, R6, 0x3340, R7 ;  /* 0x0000334006157816 */ /* 0x000fe40000000007 */
[----:B------:R-:W-:Y:S02]  /*125170*/  SHF.R.U32.HI R9, RZ, 0x8, R9 ;  /* 0x00000008ff097819 */ /* 0x000fe40000011609 */
[----:B------:R-:W-:-:S02]  /*125180*/  SHF.R.U32.HI R17, RZ, 0x8, R17 ;  /* 0x00000008ff117819 */ /* 0x000fc40000011611 */
[----:B------:R-:W-:Y:S02]  /*125190*/  SHF.R.U32.HI R6, RZ, 0x8, R6 ;  /* 0x00000008ff067819 */ /* 0x000fe40000011606 */
[----:B------:R-:W-:Y:S02]  /*1251a0*/  SHF.R.U32.HI R7, RZ, 0x8, R7 ;  /* 0x00000008ff077819 */ /* 0x000fe40000011607 */
[----:B------:R-:W-:Y:S02]  /*1251b0*/  PRMT R21, R21, 0x5410, R22 ;  /* 0x0000541015157816 */ /* 0x000fe40000000016 */
[----:B------:R-:W-:Y:S02]  /*1251c0*/  LOP3.LUT R9, R9, 0xffff, RZ, 0xc0, !PT ;  /* 0x0000ffff09097812 */ /* 0x000fe400078ec0ff */
[----:B------:R-:W-:Y:S02]  /*1251d0*/  LOP3.LUT R17, R17, 0xffff, RZ, 0xc0, !PT ;  /* 0x0000ffff11117812 */ /* 0x000fe400078ec0ff */
[----:B------:R-:W-:-:S02]  /*1251e0*/  LOP3.LUT R6, R6, 0xffff, RZ, 0xc0, !PT ;  /* 0x0000ffff06067812 */ /* 0x000fc400078ec0ff */
[----:B------:R-:W-:Y:S01]  /*1251f0*/  LOP3.LUT R7, R7, 0xffff, RZ, 0xc0, !PT ;  /* 0x0000ffff07077812 */ /* 0x000fe200078ec0ff */
[----:B------:R-:W-:Y:S01]  /*125200*/  STL [R1+0x5ad4], R25 ;  /* 0x005ad41901007387 */ /* 0x000fe20000100800 */
[----:B------:R-:W-:Y:S02]  /*125210*/  PRMT R28, R9, 0x3340, R17 ;  /* 0x00003340091c7816 */ /* 0x000fe40000000011 */
[----:B------:R-:W-:Y:S01]  /*125220*/  PRMT R7, R6, 0x3340, R7 ;  /* 0x0000334006077816 */ /* 0x000fe20000000007 */
[----:B------:R0:W-:Y:S04]  /*125230*/  STL [R1+0x2cc], R23 ;  /* 0x0002cc1701007387 */ /* 0x0001e80000100800 */
[----:B------:R1:W-:Y:S04]  /*125240*/  STL [R1+0x250], R21 ;  /* 0x0002501501007387 */ /* 0x0003e80000100800 */
[----:B0-----:R-:W4:Y:S04]  /*125250*/  LDL.LU R23, [R1+0x4fc] ;  /* 0x0004fc0001177983 */ /* 0x001f280000300800 */
[----:B------:R-:W4:Y:S04]  /*125260*/  LDL.LU R22, [R1+0x3d8] ;  /* 0x0003d80001167983 */ /* 0x000f280000300800 */
[----:B-1----:R-:W4:Y:S04]  /*125270*/  LDL.LU R21, [R1+0x408] ;  /* 0x0004080001157983 */ /* 0x002f280000300800 */
[----:B------:R-:W-:Y:S04]  /*125280*/  STL [R1+0x5990], R28 ;  /* 0x0059901c01007387 */ /* 0x000fe80000100800 */
[----:B------:R4:W-:Y:S01]  /*125290*/  STL [R1+0x1d0], R7 ;  /* 0x0001d00701007387 */ /* 0x0009e20000100800 */
[----:B--2---:R-:W-:-:S02]  /*1252a0*/  LOP3.LUT R6, R18, 0xffff, RZ, 0xc0, !PT ;  /* 0x0000ffff12067812 */ /* 0x004fc400078ec0ff */
[----:B---3--:R-:W-:Y:S02]  /*1252b0*/  LOP3.LUT R9, R16, 0xffff, RZ, 0xc0, !PT ;  /* 0x0000ffff10097812 */ /* 0x008fe400078ec0ff */
[----:B----4-:R-:W-:Y:S02]  /*1252c0*/  LOP3.LUT R7, R20, 0xffff, RZ, 0xc0, !PT ;  /* 0x0000ffff14077812 */ /* 0x010fe400078ec0ff */
[----:B------:R-:W-:Y:S02]  /*1252d0*/  PRMT R17, R9, 0x3340, R0 ;  /* 0x0000334009117816 */ /* 0x000fe40000000000 */
[----:B------:R-:W-:Y:S02]  /*1252e0*/  PRMT R16, R6, 0x3340, R7 ;  /* 0x0000334006107816 */ /* 0x000fe40000000007 */
[----:B------:R-:W-:Y:S02]  /*1252f0*/  SHF.R.S32.HI R28, RZ, 0x1f, R19 ;  /* 0x0000001fff1c7819 */ /* 0x000fe40000011413 */
[----:B------:R-:W-:-:S02]  /*125300*/  PRMT R18, R16, 0x5410, R17 ;  /* 0x0000541010127816 */ /* 0x000fc40000000011 */
[----:B------:R-:W-:-:S03]  /*125310*/  IADD3 R16, P6, R19, R4, RZ ;  /* 0x0000000413107210 */ /* 0x000fc60007fde0ff */
[----:B------:R-:W-:Y:S02]  /*125320*/  STL [R1+0x248], R18 ;  /* 0x0002481201007387 */ /* 0x000fe40000100800 */
[----:B------:R-:W-:Y:S02]  /*125330*/  IMAD.X R17, R28, 0x1, R15, P6 ;  /* 0x000000011c117824 */ /* 0x000fe400030e060f */
[----:B------:R0:W-:Y:S04]  /*125340*/  STL [R1+0x5b20], R15 ;  /* 0x005b200f01007387 */ /* 0x0001e80000100800 */
[----:B0-----:R-:W2:Y:S01]  /*125350*/  LDL.LU R15, [R1+0xa4] ;  /* 0x0000a400010f7983 */ /* 0x001ea20000300800 */
[----:B------:R-:W-:Y:S02]  /*125360*/  SHF.R.U32.HI R6, RZ, 0x8, R6 ;  /* 0x00000008ff067819 */ /* 0x000fe40000011606 */
[----:B------:R-:W-:-:S02]  /*125370*/  SHF.R.U32.HI R7, RZ, 0x8, R7 ;  /* 0x00000008ff077819 */ /* 0x000fc40000011607 */
[----:B------:R-:W-:Y:S02]  /*125380*/  LOP3.LUT R6, R6, 0xffff, RZ, 0xc0, !PT ;  /* 0x0000ffff06067812 */ /* 0x000fe400078ec0ff */
[----:B------:R-:W-:Y:S01]  /*125390*/  LOP3.LUT R7, R7, 0xffff, RZ, 0xc0, !PT ;  /* 0x0000ffff07077812 */ /* 0x000fe200078ec0ff */
[----:B------:R0:W-:Y:S04]  /*1253a0*/  STL.64 [R1+0x678], R16 ;  /* 0x0006781001007387 */ /* 0x0001e80000100a00 */
[----:B------:R-:W3:Y:S01]  /*1253b0*/  LDL R25, [R1] ;  /* 0x0000000001197983 */ /* 0x000ee20000100800 */
[----:B0-----:R-:W-:-:S03]  /*1253c0*/  PRMT R16, R6, 0x3340, R7 ;  /* 0x0000334006107816 */ /* 0x001fc60000000007 */
[----:B------:R-:W4:Y:S04]  /*1253d0*/  LDL.LU R6, [R1+0x320] ;  /* 0x0003200001067983 */ /* 0x000f280000300800 */
[----:B------:R-:W3:Y:S04]  /*1253e0*/  LDL.LU R7, [R1+0x1a4] ;  /* 0x0001a40001077983 */ /* 0x000ee80000300800 */
[----:B------:R0:W-:Y:S04]  /*1253f0*/  STL [R1+0x1cc], R16 ;  /* 0x0001cc1001007387 */ /* 0x0001e80000100800 */
[----:B------:R-:W3:Y:S01]  /*125400*/  LDL.LU R17, [R1+0x21c] ;  /* 0x00021c0001117983 */ /* 0x000ee20000300800 */
[----:B------:R-:W-:-:S04]  /*125410*/  SHF.R.U32.HI R9, RZ, 0x8, R9 ;  /* 0x00000008ff097819 */ /* 0x000fc80000011609 */
[----:B------:R-:W-:-:S04]  /*125420*/  LOP3.LUT R9, R9, 0xffff, RZ, 0xc0, !PT ;  /* 0x0000ffff09097812 */ /* 0x000fc800078ec0ff */
[--C-:B------:R-:W-:Y:S02]  /*125430*/  PRMT R9, R9, 0x3340, R0.reuse ;  /* 0x0000334009097816 */ /* 0x100fe40000000000 */
[----:B------:R-:W-:Y:S02]  /*125440*/  LOP3.LUT R18, R23, 0xffff, RZ, 0xc0, !PT ;  /* 0x0000ffff17127812 */ /* 0x000fe400078ec0ff */
[----:B0-----:R-:W-:Y:S01]  /*125450*/  LOP3.LUT R16, R22, 0xffff, RZ, 0xc0, !PT ;  /* 0x0000ffff16107812 */ /* 0x001fe200078ec0ff */
[----:B------:R0:W-:Y:S03]  /*125460*/  STL [R1+0x90], R9 ;  /* 0x0000900901007387 */ /* 0x0001e60000100800 */
[----:B------:R-:W-:Y:S02]  /*125470*/  PRMT R20, R16, 0x3340, R0 ;  /* 0x0000334010147816 */ /* 0x000fe40000000000 */
[----:B0-----:R-:W-:-:S04]  /*125480*/  LOP3.LUT R9, R21, 0xffff, RZ, 0xc0, !PT ;  /* 0x0000ffff15097812 */ /* 0x001fc800078ec0ff */
[----:B------:R-:W-:-:S04]  /*125490*/  PRMT R19, R18, 0x3340, R9 ;  /* 0x0000334012137816 */ /* 0x000fc80000000009 */
[----:B------:R-:W-:Y:S02]  /*1254a0*/  PRMT R19, R19, 0x5410, R20 ;  /* 0x0000541013137816 */ /* 0x000fe40000000014 */
[----:B------:R-:W-:-:S03]  /*1254b0*/  SHF.R.U32.HI R8, RZ, 0x8, R8 ;  /* 0x00000008ff087819 */ /* 0x000fc60000011608 */
[----:B------:R-:W-:Y:S01]  /*1254c0*/  STL [R1+0x2ac], R19 ;  /* 0x0002ac1301007387 */ /* 0x000fe20000100800 */
[----:B------:R-:W-:-:S03]  /*1254d0*/  LOP3.LUT R8, R8, 0xffff, RZ, 0xc0, !PT ;  /* 0x0000ffff08087812 */ /* 0x000fc600078ec0ff */
[----:B------:R0:W-:Y:S01]  /*1254e0*/  STL.64 [R1+0x5b10], R2 ;  /* 0x005b100201007387 */ /* 0x0001e20000100a00 */
[----:B------:R-:W-:Y:S02]  /*1254f0*/  PRMT R8, R8, 0x3340, R0 ;  /* 0x0000334008087816 */ /* 0x000fe40000000000 */
[----:B--2---:R-:W-:-:S05]  /*125500*/  IADD3 R20, P6, R15, R3, RZ ;  /* 0x000000030f147210 */ /* 0x004fca0007fde0ff */
[----:B------:R-:W-:Y:S01]  /*125510*/  IMAD.X R21, R28, 0x1, R2, P6 ;  /* 0x000000011c157824 */ /* 0x000fe200030e0602 */
[----:B0-----:R-:W-:Y:S02]  /*125520*/  SHF.R.U32.HI R2, RZ, 0x8, R18 ;  /* 0x00000008ff027819 */ /* 0x001fe40000011612 */
[----:B------:R-:W-:Y:S02]  /*125530*/  SHF.R.U32.HI R3, RZ, 0x8, R9 ;  /* 0x00000008ff037819 */ /* 0x000fe40000011609 */
[----:B------:R0:W-:Y:S01]  /*125540*/  STL.64 [R1+0x670], R20 ;  /* 0x0006701401007387 */ /* 0x0001e20000100a00 */
[----:B------:R-:W-:-:S03]  /*125550*/  LOP3.LUT R2, R2, 0xffff, RZ, 0xc0, !PT ;  /* 0x0000ffff02027812 */ /* 0x000fc600078ec0ff */
[----:B------:R-:W2:Y:S01]  /*125560*/  LDL.LU R18, [R1+0x32c] ;  /* 0x00032c0001127983 */ /* 0x000ea20000300800 */
[----:B------:R-:W-:-:S03]  /*125570*/  LOP3.LUT R3, R3, 0xffff, RZ, 0xc0, !PT ;  /* 0x0000ffff03037812 */ /* 0x000fc600078ec0ff */
[----:B0-----:R-:W2:Y:S04]  /*125580*/  LDL.LU R20, [R1+0x1a8] ;  /* 0x0001a80001147983 */ /* 0x001ea80000300800 */
[----:B------:R-:W2:Y:S04]  /*125590*/  LDL.LU R19, [R1+0x220] ;  /* 0x0002200001137983 */ /* 0x000ea80000300800 */
[----:B------:R-:W2:Y:S04]  /*1255a0*/  LDL.LU R21, [R1+0x24c] ;  /* 0x00024c0001157983 */ /* 0x000ea80000300800 */
[----:B------:R-:W2:Y:S04]  /*1255b0*/  LDL.LU R23, [R1+0x184] ;  /* 0x0001840001177983 */ /* 0x000ea80000300800 */
[----:B------:R-:W2:Y:S04]  /*1255c0*/  LDL.LU R22, [R1+0x1f0] ;  /* 0x0001f00001167983 */ /* 0x000ea80000300800 */
[----:B------:R0:W-:Y:S02]  /*1255d0*/  STL [R1+0x88], R8 ;  /* 0x0000880801007387 */ /* 0x0001e40000100800 */
[----:B0-----:R-:W-:-:S02]  /*1255e0*/  PRMT R8, R2, 0x3340, R3 ;  /* 0x0000334002087816 */ /* 0x001fc40000000003 */
[----:B----4-:R-:W-:Y:S02]  /*1255f0*/  LOP3.LUT R3, R6, 0xffff, RZ, 0xc0, !PT ;  /* 0x0000ffff06037812 */ /* 0x010fe400078ec0ff */
[----:B---3--:R-:W-:Y:S01]  /*125600*/  LOP3.LUT R2, R7, 0xffff, RZ, 0xc0, !PT ;  /* 0x0000ffff07027812 */ /* 0x008fe200078ec0ff */
[----:B------:R0:W-:Y:S03]  /*125610*/  STL [R1+0x1d8], R8 ;  /* 0x0001d80801007387 */ /* 0x0001e60000100800 */
[----:B------:R-:W-:Y:S02]  /*125620*/  PRMT R7, R2, 0x3340, R0 ;  /* 0x0000334002077816 */ /* 0x000fe40000000000 */
[----:B0-----:R-:W-:-:S04]  /*125630*/  LOP3.LUT R8, R17, 0xffff, RZ, 0xc0, !PT ;  /* 0x0000ffff11087812 */ /* 0x001fc800078ec0ff */
[----:B------:R-:W-:-:S04]  /*125640*/  PRMT R6, R3, 0x3340, R8 ;  /* 0x0000334003067816 */ /* 0x000fc80000000008 */
[----:B------:R-:W-:Y:S02]  /*125650*/  PRMT R9, R6, 0x5410, R7 ;  /* 0x0000541006097816 */ /* 0x000fe40000000007 */
[----:B------:R-:W-:-:S05]  /*125660*/  IADD3 R6, P6, R15, R0, RZ ;  /* 0x000000000f067210 */ /* 0x000fca0007fde0ff */
[----:B------:R-:W-:Y:S01]  /*125670*/  IMAD.X R7, R28, 0x1, R25, P6 ;  /* 0x000000011c077824 */ /* 0x000fe200030e0619 */
[----:B------:R-:W-:Y:S04]  /*125680*/  STL [R1+0x244], R9 ;  /* 0x0002440901007387 */ /* 0x000fe80000100800 */
[----:B------:R0:W-:Y:S04]  /*125690*/  STL.64 [R1+0x5f8], R6 ;  /* 0x0005f80601007387 */ /* 0x0001e80000100a00 */
[----:B0-----:R-:W3:Y:S01]  /*1256a0*/  LDL.LU.64 R6, [R1+0x5b30] ;  /* 0x005b300001067983 */ /* 0x001ee20000300a00 */
[----:B------:R-:W-:-:S02]  /*1256b0*/  SHF.R.U32.HI R3, RZ, 0x8, R3 ;  /* 0x00000008ff037819 */ /* 0x000fc40000011603 */
[----:B------:R-:W-:Y:S02]  /*1256c0*/  SHF.R.U32.HI R8, RZ, 0x8, R8 ;  /* 0x00000008ff087819 */ /* 0x000fe40000011608 */
[----:B------:R-:W-:Y:S02]  /*1256d0*/  SHF.R.U32.HI R2, RZ, 0x8, R2 ;  /* 0x00000008ff027819 */ /* 0x000fe40000011602 */
[----:B------:R-:W-:Y:S02]  /*1256e0*/  LOP3.LUT R3, R3, 0xffff, RZ, 0xc0, !PT ;  /* 0x0000ffff03037812 */ /* 0x000fe400078ec0ff */
[----:B------:R-:W-:Y:S02]  /*1256f0*/  LOP3.LUT R8, R8, 0xffff, RZ, 0xc0, !PT ;  /* 0x0000ffff08087812 */ /* 0x000fe400078ec0ff */
[----:B------:R-:W-:Y:S02]  /*125700*/  LOP3.LUT R2, R2, 0xffff, RZ, 0xc0, !PT ;  /* 0x0000ffff02027812 */ /* 0x000fe400078ec0ff */
[----:B------:R-:W-:-:S02]  /*125710*/  PRMT R8, R3, 0x3340, R8 ;  /* 0x0000334003087816 */ /* 0x000fc40000000008 */
[----:B------:R-:W-:Y:S01]  /*125720*/  PRMT R3, R2, 0x3340, R0 ;  /* 0x0000334002037816 */ /* 0x000fe20000000000 */
[----:B------:R-:W-:Y:S04]  /*125730*/  STL [R1+0x5b08], R25 ;  /* 0x005b081901007387 */ /* 0x000fe80000100800 */
[----:B------:R0:W-:Y:S04]  /*125740*/  STL [R1+0x1c8], R8 ;  /* 0x0001c80801007387 */ /* 0x0001e80000100800 */
[----:B------:R1:W-:Y:S01]  /*125750*/  STL [R1+0x84], R3 ;  /* 0x0000840301007387 */ /* 0x0003e20000100800 */
[----:B--2---:R-:W-:-:S02]  /*125760*/  LOP3.LUT R17, R18, 0xffff, RZ, 0xc0, !PT ;  /* 0x0000ffff12117812 */ /* 0x004fc400078ec0ff */
[----:B------:R-:W-:Y:S02]  /*125770*/  LOP3.LUT R2, R20, 0xffff, RZ, 0xc0, !PT ;  /* 0x0000ffff14027812 */ /* 0x000fe400078ec0ff */
[----:B------:R-:W-:Y:S02]  /*125780*/  LOP3.LUT R18, R19, 0xffff, RZ, 0xc0, !PT ;  /* 0x0000ffff13127812 */ /* 0x000fe400078ec0ff */
[----:B------:R-:W-:Y:S02]  /*125790*/  PRMT R9, R2, 0x3340, R0 ;  /* 0x0000334002097816 */ /* 0x000fe40000000000 */
[----:B0-----:R-:W-:Y:S02]  /*1257a0*/  PRMT R8, R17, 0x3340, R18 ;  /* 0x0000334011087816 */ /* 0x001fe40000000012 */
[----:B------:R-:W-:Y:S02]  /*1257b0*/  LOP3.LUT R21, R21, 0xffff, RZ, 0xc0, !PT ;  /* 0x0000ffff15157812 */ /* 0x000fe400078ec0ff */
[----:B------:R-:W-:-:S02]  /*1257c0*/  PRMT R8, R8, 0x5410, R9 ;  /* 0x0000541008087816 */ /* 0x000fc40000000009 */
[----:B-1----:R-:W-:Y:S02]  /*1257d0*/  LOP3.LUT R3, R23, 0xffff, RZ, 0xc0, !PT ;  /* 0x0000ffff17037812 */ /* 0x002fe400078ec0ff */
[----:B------:R-:W-:Y:S01]  /*1257e0*/  LOP3.LUT R20, R22, 0xffff, RZ, 0xc0, !PT ;  /* 0x0000ffff16147812 */ /* 0x000fe200078ec0ff */
[----:B------:R0:W-:Y:S01]  /*1257f0*/  STL [R1+0x220], R8 ;  /* 0x0002200801007387 */ /* 0x0001e20000100800 */
[----:B------:R-:W-:-:S03]  /*125800*/  PRMT R9, R3, 0x3340, R0 ;  /* 0x0000334003097816 */ /* 0x000fc60000000000 */
[----:B------:R-:W2:Y:S01]  /*125810*/  LDL.LU R19, [R1+0x2754] ;  /* 0x0027540001137983 */ /* 0x000ea20000300800 */
[----:B0-----:R-:W-:-:S04]  /*125820*/  PRMT R8, R21, 0x3340, R20 ;  /* 0x0000334015087816 */ /* 0x001fc80000000014 */
[----:B------:R-:W-:-:S05]  /*125830*/  PRMT R8, R8, 0x5410, R9 ;  /* 0x0000541008087816 */ /* 0x000fca0000000009 */
[----:B------:R0:W-:Y:S04]  /*125840*/  STL [R1+0x23c], R8 ;  /* 0x00023c0801007387 */ /* 0x0001e80000100800 */
[----:B------:R-:W4:Y:S04]  /*125850*/  LDL.LU R23, [R1+0x434] ;  /* 0x0004340001177983 */ /* 0x000f280000300800 */
[----:B------:R-:W4:Y:S01]  /*125860*/  LDL.LU R22, [R1+0x458] ;  /* 0x0004580001167983 */ /* 0x000f220000300800 */
[----:B0-----:R-:W-:-:S03]  /*125870*/  IADD3 R8, P6, R15, R5, RZ ;  /* 0x000000050f087210 */ /* 0x001fc60007fde0ff */
[----:B------:R-:W-:Y:S02]  /*125880*/  STL.64 [R1+0x5b18], R4 ;  /* 0x005b180401007387 */ /* 0x000fe40000100a00 */
[----:B---3--:R-:W-:-:S05]  /*125890*/  IMAD.X R9, R28, 0x1, R6, P6 ;  /* 0x000000011c097824 */ /* 0x008fca00030e0606 */
[----:B------:R0:W-:Y:S04]  /*1258a0*/  STL.64 [R1+0x548], R8 ;  /* 0x0005480801007387 */ /* 0x0001e80000100a00 */
[----:B0-----:R-:W3:Y:S01]  /*1258b0*/  LDL.LU.64 R8, [R1+0x5b28] ;  /* 0x005b280001087983 */ /* 0x001ee20000300a00 */
        /* <DEDUP_REMOVED lines=9> */
[----:B------:R-:W-:-:S02]  /*125950*/  PRMT R17, R4, 0x3340, R5 ;  /* 0x0000334004117816 */ /* 0x000fc40000000005 */
[----:B------:R-:W-:Y:S01]  /*125960*/  IADD3 R4, P6, R15, R7, RZ ;  /* 0x000000070f047210 */ /* 0x000fe20007fde0ff */
[----:B------:R-:W-:Y:S01]  /*125970*/  STL [R1+0x1b0], R18 ;  /* 0x0001b01201007387 */ /* 0x000fe20000100800 */
[----:B------:R-:W-:Y:S02]  /*125980*/  SHF.R.U32.HI R3, RZ, 0x8, R3 ;  /* 0x00000008ff037819 */ /* 0x000fe40000011603 */
[----:B------:R-:W-:Y:S01]  /*125990*/  SHF.R.U32.HI R2, RZ, 0x8, R2 ;  /* 0x00000008ff027819 */ /* 0x000fe20000011602 */
[----:B------:R-:W-:Y:S04]  /*1259a0*/  STL.64 [R1+0x5b00], R6 ;  /* 0x005b000601007387 */ /* 0x000fe80000100a00 */
[----:B------:R-:W-:Y:S01]  /*1259b0*/  STL [R1+0x1a8], R17 ;  /* 0x0001a81101007387 */ /* 0x000fe20000100800 */
[----:B---3--:R-:W-:-:S05]  /*1259c0*/  IMAD.X R5, R28, 0x1, R8, P6 ;  /* 0x000000011c057824 */ /* 0x008fca00030e0608 */
[----:B------:R0:W-:Y:S02]  /*1259d0*/  STL.64 [R1+0x540], R4 ;  /* 0x0005400401007387 */ /* 0x0001e40000100a00 */
[----:B0-----:R-:W-:Y:S02]  /*1259e0*/  LOP3.LUT R4, R3, 0xffff, RZ, 0xc0, !PT ;  /* 0x0000ffff03047812 */ /* 0x001fe400078ec0ff */
[----:B------:R-:W-:Y:S02]  /*1259f0*/  LOP3.LUT R3, R2, 0xffff, RZ, 0xc0, !PT ;  /* 0x0000ffff02037812 */ /* 0x000fe400078ec0ff */
[----:B------:R-:W3:Y:S04]  /*125a00*/  LDL.LU R2, [R1+0x31c] ;  /* 0x00031c0001027983 */ /* 0x000ee80000300800 */
[----:B------:R-:W3:Y:S04]  /*125a10*/  LDL.LU R18, [R1+0x188] ;  /* 0x0001880001127983 */ /* 0x000ee80000300800 */
[----:B------:R-:W3:Y:S01]  /*125a20*/  LDL.LU R21, [R1+0x1f8] ;  /* 0x0001f80001157983 */ /* 0x000ee20000300800 */
[----:B------:R-:W-:-:S02]  /*125a30*/  PRMT R4, R4, 0x3340, R0 ;  /* 0x0000334004047816 */ /* 0x000fc40000000000 */
[----:B------:R-:W-:-:S03]  /*125a40*/  PRMT R3, R3, 0x3340, R0 ;  /* 0x0000334003037816 */ /* 0x000fc60000000000 */
[----:B------:R4:W-:Y:S01]  /*125a50*/  STL [R1+0x74], R4 ;  /* 0x0000740401007387 */ /* 0x0009e20000100800 */
[----:B--2---:R-:W-:-:S03]  /*125a60*/  LOP3.LUT R5, R19, 0xffff, RZ, 0xc0, !PT ;  /* 0x0000ffff13057812 */ /* 0x004fc600078ec0ff */
[----:B------:R0:W-:Y:S01]  /*125a70*/  STL [R1+0x78], R3 ;  /* 0x0000780301007387 */ /* 0x0001e20000100800 */
[----:B----4-:R-:W-:Y:S02]  /*125a80*/  LOP3.LUT R4, R23, 0xffff, RZ, 0xc0, !PT ;  /* 0x0000ffff17047812 */ /* 0x010fe400078ec0ff */
[----:B0-----:R-:W-:Y:S02]  /*125a90*/  LOP3.LUT R3, R22, 0xffff, RZ, 0xc0, !PT ;  /* 0x0000ffff16037812 */ /* 0x001fe400078ec0ff */
[----:B------:R-:W-:Y:S02]  /*125aa0*/  PRMT R7, R4, 0x3340, R0 ;  /* 0x0000334004077816 */ /* 0x000fe40000000000 */
[----:B------:R-:W-:-:S04]  /*125ab0*/  PRMT R6, R5, 0x3340, R3 ;  /* 0x0000334005067816 */ /* 0x000fc80000000003 */
[----:B------:R-:W-:Y:S02]  /*125ac0*/  PRMT R17, R6, 0x5410, R7 ;  /* 0x0000541006117816 */ /* 0x000fe40000000007 */
[----:B------:R-:W-:Y:S02]  /*125ad0*/  IADD3 R6, P6, R15, R9, RZ ;  /* 0x000000090f067210 */ /* 0x000fe40007fde0ff */
[----:B------:R-:W-:-:S03]  /*125ae0*/  SHF.R.U32.HI R3, RZ, 0x8, R3 ;  /* 0x00000008ff037819 */ /* 0x000fc60000011603 */
[----:B------:R-:W-:Y:S01]  /*125af0*/  IMAD.X R7, R28, 0x1, R10, P6 ;  /* 0x000000011c077824 */ /* 0x000fe200030e060a */
[----:B------:R-:W-:Y:S04]  /*125b00*/  STL [R1+0x21c], R17 ;  /* 0x00021c1101007387 */ /* 0x000fe80000100800 */
[----:B------:R0:W-:Y:S02]  /*125b10*/  STL.64 [R1+0x520], R6 ;  /* 0x0005200601007387 */ /* 0x0001e40000100a00 */
[----:B0-----:R-:W-:Y:S02]  /*125b20*/  LOP3.LUT R6, R3, 0xffff, RZ, 0xc0, !PT ;  /* 0x0000ffff03067812 */ /* 0x001fe400078ec0ff */
[----:B------:R-:W2:Y:S04]  /*125b30*/  LDL.LU R3, [R1+0x2770] ;  /* 0x0027700001037983 */ /* 0x000ea80000300800 */
[----:B------:R-:W4:Y:S04]  /*125b40*/  LDL.LU R17, [R1+0x440] ;  /* 0x0004400001117983 */ /* 0x000f280000300800 */
[----:B------:R-:W2:Y:S04]  /*125b50*/  LDL.LU R20, [R1+0x4f4] ;  /* 0x0004f40001147983 */ /* 0x000ea80000300800 */
[----:B------:R-:W2:Y:S04]  /*125b60*/  LDL.LU R19, [R1+0x273c] ;  /* 0x00273c0001137983 */ /* 0x000ea80000300800 */
[----:B------:R-:W2:Y:S04]  /*125b70*/  LDL.LU R23, [R1+0x3fc] ;  /* 0x0003fc0001177983 */ /* 0x000ea80000300800 */
[----:B------:R-:W2:Y:S01]  /*125b80*/  LDL.LU R22, [R1+0x44c] ;  /* 0x00044c0001167983 */ /* 0x000ea20000300800 */
[----:B------:R-:W-:-:S02]  /*125b90*/  SHF.R.U32.HI R5, RZ, 0x8, R5 ;  /* 0x00000008ff057819 */ /* 0x000fc40000011605 */
[----:B------:R-:W-:Y:S02]  /*125ba0*/  SHF.R.U32.HI R4, RZ, 0x8, R4 ;  /* 0x00000008ff047819 */ /* 0x000fe40000011604 */
[----:B------:R-:W-:Y:S02]  /*125bb0*/  LOP3.LUT R5, R5, 0xffff, RZ, 0xc0, !PT ;  /* 0x0000ffff05057812 */ /* 0x000fe400078ec0ff */
[----:B------:R-:W-:Y:S02]  /*125bc0*/  LOP3.LUT R4, R4, 0xffff, RZ, 0xc0, !PT ;  /* 0x0000ffff04047812 */ /* 0x000fe400078ec0ff */
[----:B------:R-:W-:Y:S02]  /*125bd0*/  PRMT R5, R5, 0x3340, R6 ;  /* 0x0000334005057816 */ /* 0x000fe40000000006 */
[----:B------:R-:W-:-:S03]  /*125be0*/  PRMT R4, R4, 0x3340, R0 ;  /* 0x0000334004047816 */ /* 0x000fc60000000000 */
[----:B------:R0:W-:Y:S04]  /*125bf0*/  STL [R1+0x1a4], R5 ;  /* 0x0001a40501007387 */ /* 0x0001e80000100800 */
[----:B------:R1:W-:Y:S01]  /*125c00*/  STL [R1+0x6c], R4 ;  /* 0x00006c0401007387 */ /* 0x0003e20000100800 */
[----:B---3--:R-:W-:Y:S02]  /*125c10*/  LOP3.LUT R2, R2, 0xffff, RZ, 0xc0, !PT ;  /* 0x0000ffff02027812 */ /* 0x008fe400078ec0ff */
[----:B------:R-:W-:Y:S02]  /*125c20*/  LOP3.LUT R18, R18, 0xffff, RZ, 0xc0, !PT ;  /* 0x0000ffff12127812 */ /* 0x000fe400078ec0ff */
[----:B------:R-:W-:Y:S02]  /*125c30*/  LOP3.LUT R6, R21, 0xffff, RZ, 0xc0, !PT ;  /* 0x0000ffff15067812 */ /* 0x000fe400078ec0ff */
[----:B0-----:R-:W-:-:S02]  /*125c40*/  PRMT R5, R18, 0x3340, R0 ;  /* 0x0000334012057816 */ /* 0x001fc40000000000 */
[----:B-1----:R-:W-:-:S04]  /*125c50*/  PRMT R4, R2, 0x3340, R6 ;  /* 0x0000334002047816 */ /* 0x002fc80000000006 */
[----:B------:R-:W-:Y:S02]  /*125c60*/  PRMT R7, R4, 0x5410, R5 ;  /* 0x0000541004077816 */ /* 0x000fe40000000005 */
[----:B------:R-:W-:Y:S01]  /*125c70*/  IADD3 R4, P6, R15, R11, RZ ;  /* 0x0000000b0f047210 */ /* 0x000fe20007fde0ff */
[----:B------:R-:W-:Y:S01]  /*125c80*/  STL [R1+0x5ae8], R18 ;  /* 0x005ae81201007387 */ /* 0x000fe20000100800 */
[----:B------:R-:W-:-:S03]  /*125c90*/  IMAD.MOV.U32 R21, RZ, RZ, R24 ;  /* 0x000000ffff157224 */ /* 0x000fc600078e0018 */
[----:B------:R-:W-:Y:S01]  /*125ca0*/  IMAD.X R5, R28, 0x1, R13, P6 ;  /* 0x000000011c057824 */ /* 0x000fe200030e060d */
[----:B------:R-:W-:Y:S04]  /*125cb0*/  STL [R1+0x28c], R7 ;  /* 0x00028c0701007387 */ /* 0x000fe80000100800 */
[----:B------:R-:W3:Y:S04]  /*125cc0*/  LDL.LU R24, [R1+0xa8] ;  /* 0x0000a80001187983 */ /* 0x000ee80000300800 */
[----:B------:R0:W-:Y:S02]  /*125cd0*/  STL.64 [R1+0x4f8], R4 ;  /* 0x0004f80401007387 */ /* 0x0001e40000100a00 */
[----:B0-----:R-:W-:-:S02]  /*125ce0*/  IADD3 R4, P6, R15, R12, RZ ;  /* 0x0000000c0f047210 */ /* 0x001fc40007fde0ff */
[----:B------:R-:W3:Y:S03]  /*125cf0*/  LDL.LU R15, [R1+0x5b20] ;  /* 0x005b2000010f7983 */ /* 0x000ee60000300800 */
[----:B------:R-:W-:Y:S01]  /*125d00*/  IMAD.X R5, R28, 0x1, R14, P6 ;  /* 0x000000011c057824 */ /* 0x000fe200030e060e */
[----:B------:R-:W-:-:S04]  /*125d10*/  SHF.R.U32.HI R2, RZ, 0x8, R2 ;  /* 0x00000008ff027819 */ /* 0x000fc80000011602 */
[----:B------:R0:W-:Y:S01]  /*125d20*/  STL.64 [R1+0x518], R4 ;  /* 0x0005180401007387 */ /* 0x0001e20000100a00 */
[----:B------:R-:W-:Y:S02]  /*125d30*/  SHF.R.U32.HI R6, RZ, 0x8, R6 ;  /* 0x00000008ff067819 */ /* 0x000fe40000011606 */
[----:B------:R-:W-:Y:S02]  /*125d40*/  LOP3.LUT R2, R2, 0xffff, RZ, 0xc0, !PT ;  /* 0x0000ffff02027812 */ /* 0x000fe400078ec0ff */
[----:B------:R-:W-:Y:S01]  /*125d50*/  LOP3.LUT R6, R6, 0xffff, RZ, 0xc0, !PT ;  /* 0x0000ffff06067812 */ /* 0x000fe200078ec0ff */
[----:B0-----:R-:W3:Y:S01]  /*125d60*/  LDL.LU.64 R4, [R1+0x5b18] ;  /* 0x005b180001047983 */ /* 0x001ee20000300a00 */
[----:B----4-:R-:W-:Y:S02]  /*125d70*/  LOP3.LUT R7, R17, 0xffff, RZ, 0xc0, !PT ;  /* 0x0000ffff11077812 */ /* 0x010fe400078ec0ff */
[----:B--2---:R-:W-:Y:S02]  /*125d80*/  LOP3.LUT R18, R3, 0xffff, RZ, 0xc0, !PT ;  /* 0x0000ffff03127812 */ /* 0x004fe400078ec0ff */
[----:B------:R-:W-:-:S02]  /*125d90*/  LOP3.LUT R17, R20, 0xffff, RZ, 0xc0, !PT ;  /* 0x0000ffff14117812 */ /* 0x000fc400078ec0ff */
[----:B------:R-:W-:Y:S02]  /*125da0*/  PRMT R28, R2, 0x3340, R6 ;  /* 0x00003340021c7816 */ /* 0x000fe40000000006 */
[----:B------:R-:W-:Y:S02]  /*125db0*/  LOP3.LUT R2, R19, 0xffff, RZ, 0xc0, !PT ;  /* 0x0000ffff13027812 */ /* 0x000fe400078ec0ff */
[----:B------:R-:W-:Y:S02]  /*125dc0*/  PRMT R20, R7, 0x3340, R0 ;  /* 0x0000334007147816 */ /* 0x000fe40000000000 */
[----:B------:R-:W-:Y:S02]  /*125dd0*/  PRMT R19, R18, 0x3340, R17 ;  /* 0x0000334012137816 */ /* 0x000fe40000000011 */
[----:B------:R-:W-:Y:S02]  /*125de0*/  LOP3.LUT R6, R23, 0xffff, RZ, 0xc0, !PT ;  /* 0x0000ffff17067812 */ /* 0x000fe400078ec0ff */
[----:B------:R-:W-:-:S02]  /*125df0*/  LOP3.LUT R3, R22, 0xffff, RZ, 0xc0, !PT ;  /* 0x0000ffff16037812 */ /* 0x000fc400078ec0ff */
[----:B------:R-:W-:Y:S02]  /*125e00*/  PRMT R22, R19, 0x5410, R20 ;  /* 0x0000541013167816 */ /* 0x000fe40000000014 */
[----:B------:R-:W-:Y:S02]  /*125e10*/  PRMT R20, R6, 0x3340, R0 ;  /* 0x0000334006147816 */ /* 0x000fe40000000000 */
[----:B------:R-:W-:Y:S01]  /*125e20*/  PRMT R19, R2, 0x3340, R3 ;  /* 0x0000334002137816 */ /* 0x000fe20000000003 */
[----:B------:R-:W-:Y:S03]  /*125e30*/  STL [R1+0x59a4], R28 ;  /* 0x0059a41c01007387 */ /* 0x000fe60000100800 */
[----:B------:R-:W-:Y:S01]  /*125e40*/  PRMT R19, R19, 0x5410, R20 ;  /* 0x0000541013137816 */ /* 0x000fe20000000014 */
[----:B------:R0:W-:Y:S04]  /*125e50*/  STL [R1+0x204], R22 ;  /* 0x0002041601007387 */ /* 0x0001e80000100800 */
[----:B0-----:R-:W2:Y:S04]  /*125e60*/  LDL.LU R22, [R1+0x36c] ;  /* 0x00036c0001167983 */ /* 0x001ea80000300800 */
[----:B------:R0:W-:Y:S01]  /*125e70*/  STL [R1+0x1f8], R19 ;  /* 0x0001f81301007387 */ /* 0x0001e20000100800 */
[----:B------:R-:W-:-:S03]  /*125e80*/  SHF.R.U32.HI R28, RZ, 0x8, R17 ;  /* 0x00000008ff1c7819 */ /* 0x000fc60000011611 */
[----:B0-----:R-:W4:Y:S04]  /*125e90*/  LDL.LU R19, [R1+0x1c0] ;  /* 0x0001c00001137983 */ /* 0x001f280000300800 */
[----:B------:R-:W4:Y:S04]  /*125ea0*/  LDL.LU R25, [R1+0x30c] ;  /* 0x00030c0001197983 */ /* 0x000f280000300800 */
[----:B------:R-:W4:Y:S04]  /*125eb0*/  LDL.LU R20, [R1+0x2750] ;  /* 0x0027500001147983 */ /* 0x000f280000300800 */
[----:B------:R-:W4:Y:S04]  /*125ec0*/  LDL.LU R17, [R1+0x430] ;  /* 0x0004300001117983 */ /* 0x000f280000300800 */
[----:B------:R-:W4:Y:S01]  /*125ed0*/  LDL.LU R23, [R1+0x45c] ;  /* 0x00045c0001177983 */ /* 0x000f220000300800 */
[----:B------:R-:W-:-:S02]  /*125ee0*/  SHF.R.U32.HI R18, RZ, 0x8, R18 ;  /* 0x00000008ff127819 */ /* 0x000fc40000011612 */
[----:B------:R-:W-:Y:S02]  /*125ef0*/  LOP3.LUT R28, R28, 0xffff, RZ, 0xc0, !PT ;  /* 0x0000ffff1c1c7812 */ /* 0x000fe400078ec0ff */
[----:B------:R-:W-:Y:S02]  /*125f00*/  LOP3.LUT R18, R18, 0xffff, RZ, 0xc0, !PT ;  /* 0x0000ffff12127812 */ /* 0x000fe400078ec0ff */
[----:B------:R-:W-:Y:S02]  /*125f10*/  SHF.R.U32.HI R2, RZ, 0x8, R2 ;  /* 0x00000008ff027819 */ /* 0x000fe40000011602 */
[----:B------:R-:W-:Y:S02]  /*125f20*/  SHF.R.U32.HI R3, RZ, 0x8, R3 ;  /* 0x00000008ff037819 */ /* 0x000fe40000011603 */
[----:B------:R-:W-:Y:S02]  /*125f30*/  PRMT R18, R18, 0x3340, R28 ;  /* 0x0000334012127816 */ /* 0x000fe4000000001c */
[----:B------:R-:W-:-:S02]  /*125f40*/  LOP3.LUT R2, R2, 0xffff, RZ, 0xc0, !PT ;  /* 0x0000ffff02027812 */ /* 0x000fc400078ec0ff */
[----:B------:R-:W-:Y:S01]  /*125f50*/  LOP3.LUT R3, R3, 0xffff, RZ, 0xc0, !PT ;  /* 0x0000ffff03037812 */ /* 0x000fe200078ec0ff */
[----:B------:R3:W-:Y:S03]  /*125f60*/  STL [R1+0x1a0], R18 ;  /* 0x0001a01201007387 */ /* 0x0007e60000100800 */
[----:B------:R-:W-:-:S05]  /*125f70*/  PRMT R28, R2, 0x3340, R3 ;  /* 0x00003340021c7816 */ /* 0x000fca0000000003 */
[----:B------:R-:W-:Y:S01]  /*125f80*/  STL [R1+0x194], R28 ;  /* 0x0001941c01007387 */ /* 0x000fe20000100800 */
[----:B------:R-:W-:-:S04]  /*125f90*/  SHF.R.U32.HI R6, RZ, 0x8, R6 ;  /* 0x00000008ff067819 */ /* 0x000fc80000011606 */
[----:B------:R-:W-:-:S04]  /*125fa0*/  LOP3.LUT R6, R6, 0xffff, RZ, 0xc0, !PT ;  /* 0x0000ffff06067812 */ /* 0x000fc800078ec0ff */
[----:B------:R-:W-:Y:S02]  /*125fb0*/  PRMT R6, R6, 0x3340, R0 ;  /* 0x0000334006067816 */ /* 0x000fe40000000000 */
[----:B---3--:R-:W-:Y:S02]  /*125fc0*/  SHF.R.S32.HI R18, RZ, 0x1f, R24 ;  /* 0x0000001fff127819 */ /* 0x008fe40000011418 */
[----:B------:R-:W-:Y:S01]  /*125fd0*/  IADD3 R2, P6, R24, R4, RZ ;  /* 0x0000000418027210 */ /* 0x000fe20007fde0ff */
[----:B------:R0:W-:Y:S04]  /*125fe0*/  STL [R1+0x5aec], R4 ;  /* 0x005aec0401007387 */ /* 0x0001e80000100800 */
[----:B------:R-:W-:Y:S01]  /*125ff0*/  IMAD.X R3, R18, 0x1, R15, P6 ;  /* 0x0000000112037824 */ /* 0x000fe200030e060f */
[----:B------:R-:W-:Y:S04]  /*126000*/  STL [R1+0xc], R18 ;  /* 0x00000c1201007387 */ /* 0x000fe80000100800 */
[----:B------:R1:W-:Y:S01]  /*126010*/  STL.64 [R1+0x490], R2 ;  /* 0x0004900201007387 */ /* 0x0003e20000100a00 */
[----:B0-----:R-:W-:-:S03]  /*126020*/  SHF.R.U32.HI R4, RZ, 0x8, R7 ;  /* 0x00000008ff047819 */ /* 0x001fc60000011607 */
[----:B-1----:R-:W3:Y:S04]  /*126030*/  LDL.LU.64 R2, [R1+0x5b10] ;  /* 0x005b100001027983 */ /* 0x002ee80000300a00 */
[----:B------:R0:W-:Y:S01]  /*126040*/  STL [R1+0x5af4], R15 ;  /* 0x005af40f01007387 */ /* 0x0001e20000100800 */
[----:B------:R-:W-:-:S03]  /*126050*/  LOP3.LUT R4, R4, 0xffff, RZ, 0xc0, !PT ;  /* 0x0000ffff04047812 */ /* 0x000fc600078ec0ff */
[----:B0-----:R-:W3:Y:S01]  /*126060*/  LDL.LU R15, [R1+0xc] ;  /* 0x00000c00010f7983 */ /* 0x001ee20000300800 */
[----:B------:R-:W-:-:S03]  /*126070*/  PRMT R4, R4, 0x3340, R0 ;  /* 0x0000334004047816 */ /* 0x000fc60000000000 */
[----:B------:R0:W-:Y:S01]  /*126080*/  STL [R1+0x54], R6 ;  /* 0x0000540601007387 */ /* 0x0001e20000100800 */
[----:B--2---:R-:W-:-:S03]  /*126090*/  LOP3.LUT R22, R22, 0xffff, RZ, 0xc0, !PT ;  /* 0x0000ffff16167812 */ /* 0x004fc600078ec0ff */
[----:B------:R1:W-:Y:S04]  /*1260a0*/  STL [R1+0x48], R4 ;  /* 0x0000480401007387 */ /* 0x0003e80000100800 */
[----:B0-----:R-:W2:Y:S01]  /*1260b0*/  LDL.LU R6, [R1+0x3bc] ;  /* 0x0003bc0001067983 */ /* 0x001ea20000300800 */
[----:B----4-:R-:W-:-:S03]  /*1260c0*/  LOP3.LUT R19, R19, 0xffff, RZ, 0xc0, !PT ;  /* 0x0000ffff13137812 */ /* 0x010fc600078ec0ff */
[----:B------:R-:W4:Y:S01]  /*1260d0*/  LDL.LU R7, [R1+0x1c4] ;  /* 0x0001c40001077983 */ /* 0x000f220000300800 */
[----:B------:R-:W-:Y:S02]  /*1260e0*/  LOP3.LUT R18, R25, 0xffff, RZ, 0xc0, !PT ;  /* 0x0000ffff19127812 */ /* 0x000fe400078ec0ff */
[----:B-1----:R-:W-:Y:S02]  /*1260f0*/  LOP3.LUT R4, R20, 0xffff, RZ, 0xc0, !PT ;  /* 0x0000ffff14047812 */ /* 0x002fe400078ec0ff */
[----:B------:R-:W4:Y:S01]  /*126100*/  LDL.LU R20, [R1+0x324] ;  /* 0x0003240001147983 */ /* 0x000f220000300800 */
[----:B------:R-:W-:Y:S02]  /*126110*/  PRMT R28, R19, 0x3340, R0 ;  /* 0x00003340131c7816 */ /* 0x000fe40000000000 */
[----:B------:R-:W-:Y:S02]  /*126120*/  PRMT R25, R22, 0x3340, R18 ;  /* 0x0000334016197816 */ /* 0x000fe40000000012 */
[----:B------:R-:W-:-:S02]  /*126130*/  LOP3.LUT R17, R17, 0xffff, RZ, 0xc0, !PT ;  /* 0x0000ffff11117812 */ /* 0x000fc400078ec0ff */
[----:B------:R-:W-:Y:S02]  /*126140*/  PRMT R28, R25, 0x5410, R28 ;  /* 0x00005410191c7816 */ /* 0x000fe4000000001c */
[----:B------:R-:W-:Y:S01]  /*126150*/  LOP3.LUT R23, R23, 0xffff, RZ, 0xc0, !PT ;  /* 0x0000ffff17177812 */ /* 0x000fe200078ec0ff */
[----:B------:R-:W-:Y:S01]  /*126160*/  STL.64 [R1+0x5ad8], R16 ;  /* 0x005ad81001007387 */ /* 0x000fe20000100a00 */
[----:B------:R-:W-:-:S03]  /*126170*/  PRMT R25, R17, 0x3340, R0 ;  /* 0x0000334011197816 */ /* 0x000fc60000000000 */
[----:B------:R0:W-:Y:S02]  /*126180*/  STL [R1+0x1f0], R28 ;  /* 0x0001f01c01007387 */ /* 0x0001e40000100800 */
[----:B0-----:R-:W-:-:S04]  /*126190*/  PRMT R28, R4, 0x3340, R23 ;  /* 0x00003340041c7816 */ /* 0x001fc80000000017 */
[----:B------:R-:W-:Y:S02]  /*1261a0*/  PRMT R28, R28, 0x5410, R25 ;  /* 0x000054101c1c7816 */ /* 0x000fe40000000019 */
[----:B------:R-:W4:Y:S04]  /*1261b0*/  LDL.LU R25, [R1+0x5b08] ;  /* 0x005b080001197983 */ /* 0x000f280000300800 */
[----:B------:R-:W-:Y:S01]  /*1261c0*/  STL [R1+0x240], R28 ;  /* 0x0002401c01007387 */ /* 0x000fe20000100800 */
[----:B------:R-:W-:-:S04]  /*1261d0*/  SHF.R.U32.HI R4, RZ, 0x8, R4 ;  /* 0x00000008ff047819 */ /* 0x000fc80000011604 */
[----:B------:R-:W-:Y:S02]  /*1261e0*/  LOP3.LUT R4, R4, 0xffff, RZ, 0xc0, !PT ;  /* 0x0000ffff04047812 */ /* 0x000fe400078ec0ff */
[----:B---3--:R-:W-:Y:S01]  /*1261f0*/  IADD3 R16, P6, R24, R3, RZ ;  /* 0x0000000318107210 */ /* 0x008fe20007fde0ff */
[----:B------:R0:W-:Y:S02]  /*126200*/  STL.64 [R1+0x5ae0], R2 ;  /* 0x005ae00201007387 */ /* 0x0001e40000100a00 */
[----:B0-----:R-:W-:Y:S02]  /*126210*/  SHF.R.U32.HI R3, RZ, 0x8, R18 ;  /* 0x00000008ff037819 */ /* 0x001fe40000011612 */
[----:B------:R-:W-:Y:S01]  /*126220*/  IMAD.X R17, R15, 0x1, R2, P6 ;  /* 0x000000010f117824 */ /* 0x000fe200030e0602 */
[----:B------:R-:W-:Y:S02]  /*126230*/  SHF.R.U32.HI R2, RZ, 0x8, R22 ;  /* 0x00000008ff027819 */ /* 0x000fe40000011616 */
[----:B------:R-:W-:-:S02]  /*126240*/  LOP3.LUT R3, R3, 0xffff, RZ, 0xc0, !PT ;  /* 0x0000ffff03037812 */ /* 0x000fc400078ec0ff */
[----:B------:R0:W-:Y:S01]  /*126250*/  STL.64 [R1+0x458], R16 ;  /* 0x0004581001007387 */ /* 0x0001e20000100a00 */
[----:B------:R-:W-:-:S04]  /*126260*/  LOP3.LUT R2, R2, 0xffff, RZ, 0xc0, !PT ;  /* 0x0000ffff02027812 */ /* 0x000fc800078ec0ff */
[----:B------:R-:W-:Y:S02]  /*126270*/  PRMT R2, R2, 0x3340, R3 ;  /* 0x0000334002027816 */ /* 0x000fe40000000003 */
[----:B0-----:R-:W-:Y:S01]  /*126280*/  SHF.R.U32.HI R16, RZ, 0x8, R23 ;  /* 0x00000008ff107819 */ /* 0x001fe20000011617 */
[----:B------:R-:W-:Y:S01]  /*126290*/  IMAD.MOV.U32 R22, RZ, RZ, R29 ;  /* 0x000000ffff167224 */ /* 0x000fe200078e001d */
[----:B------:R-:W3:Y:S02]  /*1262a0*/  LDL.LU R23, [R1+0x29f0] ;  /* 0x0029f00001177983 */ /* 0x000ee40000300800 */
[----:B------:R-:W-:Y:S02]  /*1262b0*/  LOP3.LUT R16, R16, 0xffff, RZ, 0xc0, !PT ;  /* 0x0000ffff10107812 */ /* 0x000fe400078ec0ff */
[----:B------:R-:W3:Y:S01]  /*1262c0*/  LDL.LU R17, [R1+0x29ec] ;  /* 0x0029ec0001117983 */ /* 0x000ee20000300800 */
[----:B--2---:R-:W-:Y:S02]  /*1262d0*/  LOP3.LUT R3, R6, 0xffff, RZ, 0xc0, !PT ;  /* 0x0000ffff06037812 */ /* 0x004fe400078ec0ff */
[----:B------:R-:W-:Y:S01]  /*1262e0*/  PRMT R29, R4, 0x3340, R16 ;  /* 0x00003340041d7816 */ /* 0x000fe20000000010 */
[----:B------:R0:W-:Y:S01]  /*1262f0*/  STL [R1+0x188], R2 ;  /* 0x0001880201007387 */ /* 0x0001e20000100800 */
[----:B----4-:R-:W-:-:S04]  /*126300*/  LOP3.LUT R16, R20, 0xffff, RZ, 0xc0, !PT ;  /* 0x0000ffff14107812 */ /* 0x010fc800078ec0ff */
[----:B------:R-:W-:Y:S02]  /*126310*/  PRMT R4, R3, 0x3340, R16 ;  /* 0x0000334003047816 */ /* 0x000fe40000000010 */
[----:B0-----:R-:W-:-:S04]  /*126320*/  LOP3.LUT R2, R7, 0xffff, RZ, 0xc0, !PT ;  /* 0x0000ffff07027812 */ /* 0x001fc800078ec0ff */
[----:B------:R-:W-:-:S04]  /*126330*/  PRMT R6, R2, 0x3340, R0 ;  /* 0x0000334002067816 */ /* 0x000fc80000000000 */
[----:B------:R-:W-:Y:S02]  /*126340*/  PRMT R6, R4, 0x5410, R6 ;  /* 0x0000541004067816 */ /* 0x000fe40000000006 */
[----:B------:R-:W2:Y:S04]  /*126350*/  LDL.LU R4, [R1+0x360] ;  /* 0x0003600001047983 */ /* 0x000ea80000300800 */
[----:B------:R-:W4:Y:S04]  /*126360*/  LDL.LU R28, [R1+0x198] ;  /* 0x00019800011c7983 */ /* 0x000f280000300800 */
        /* <DEDUP_REMOVED lines=8> */
[----:B------:R-:W-:Y:S02]  /*1263f0*/  SHF.R.U32.HI R2, RZ, 0x8, R2 ;  /* 0x00000008ff027819 */ /* 0x000fe40000011602 */
[----:B------:R-:W-:-:S02]  /*126400*/  LOP3.LUT R3, R3, 0xffff, RZ, 0xc0, !PT ;  /* 0x0000ffff03037812 */ /* 0x000fc400078ec0ff */
[----:B------:R-:W-:Y:S02]  /*126410*/  LOP3.LUT R16, R16, 0xffff, RZ, 0xc0, !PT ;  /* 0x0000ffff10107812 */ /* 0x000fe400078ec0ff */
[----:B------:R-:W-:Y:S02]  /*126420*/  LOP3.LUT R2, R2, 0xffff, RZ, 0xc0, !PT ;  /* 0x0000ffff02027812 */ /* 0x000fe400078ec0ff */
[----:B------:R-:W-:Y:S02]  /*126430*/  PRMT R20, R3, 0x3340, R16 ;  /* 0x0000334003147816 */ /* 0x000fe40000000010 */
[----:B------:R-:W-:Y:S02]  /*126440*/  PRMT R16, R2, 0x3340, R0 ;  /* 0x0000334002107816 */ /* 0x000fe40000000000 */
[----:B------:R-:W-:Y:S01]  /*126450*/  IADD3 R2, P6, R24, R5, RZ ;  /* 0x0000000518027210 */ /* 0x000fe20007fde0ff */
[----:B------:R-:W-:Y:S04]  /*126460*/  STL [R1+0x5af0], R25 ;  /* 0x005af01901007387 */ /* 0x000fe80000100800 */
[----:B------:R-:W-:Y:S04]  /*126470*/  STL [R1+0x180], R20 ;  /* 0x0001801401007387 */ /* 0x000fe80000100800 */
[----:B------:R0:W-:Y:S02]  /*126480*/  STL [R1+0x2c], R16 ;  /* 0x00002c1001007387 */ /* 0x0001e40000100800 */
[----:B0-----:R-:W-:Y:S01]  /*126490*/  SHF.R.U32.HI R16, RZ, 0x8, R19 ;  /* 0x00000008ff107819 */ /* 0x001fe20000011613 */
[----:B------:R-:W-:-:S03]  /*1264a0*/  IMAD.MOV.U32 R19, RZ, RZ, R22 ;  /* 0x000000ffff137224 */ /* 0x000fc600078e0016 */
[----:B------:R-:W-:Y:S01]  /*1264b0*/  LOP3.LUT R16, R16, 0xffff, RZ, 0xc0, !PT ;  /* 0x0000ffff10107812 */ /* 0x000fe200078ec0ff */
[----:B---3--:R-:W-:-:S05]  /*1264c0*/  IMAD.X R3, R15, 0x1, R6, P6 ;  /* 0x000000010f037824 */ /* 0x008fca00030e0606 */
[----:B------:R0:W-:Y:S04]  /*1264d0*/  STL.64 [R1+0x450], R2 ;  /* 0x0004500201007387 */ /* 0x0001e80000100a00 */
[----:B------:R-:W3:Y:S01]  /*1264e0*/  LDL.LU R20, [R1+0x368] ;  /* 0x0003680001147983 */ /* 0x000ee20000300800 */
[----:B0-----:R-:W-:-:S03]  /*1264f0*/  SHF.R.U32.HI R2, RZ, 0x8, R23 ;  /* 0x00000008ff027819 */ /* 0x001fc60000011617 */
[----:B------:R-:W3:Y:S04]  /*126500*/  LDL.LU R23, [R1+0x19c] ;  /* 0x00019c0001177983 */ /* 0x000ee80000300800 */
[----:B------:R-:W3:Y:S01]  /*126510*/  LDL.LU R22, [R1+0x308] ;  /* 0x0003080001167983 */ /* 0x000ee20000300800 */
[----:B------:R-:W-:Y:S02]  /*126520*/  SHF.R.U32.HI R3, RZ, 0x8, R17 ;  /* 0x00000008ff037819 */ /* 0x000fe40000011611 */
[----:B------:R-:W-:Y:S02]  /*126530*/  LOP3.LUT R2, R2, 0xffff, RZ, 0xc0, !PT ;  /* 0x0000ffff02027812 */ /* 0x000fe400078ec0ff */
[----:B------:R-:W-:Y:S02]  /*126540*/  LOP3.LUT R3, R3, 0xffff, RZ, 0xc0, !PT ;  /* 0x0000ffff03037812 */ /* 0x000fe400078ec0ff */
[----:B------:R-:W-:-:S02]  /*126550*/  PRMT R17, R16, 0x3340, R0 ;  /* 0x0000334010117816 */ /* 0x000fc40000000000 */
[----:B------:R-:W-:Y:S02]  /*126560*/  PRMT R16, R2, 0x3340, R3 ;  /* 0x0000334002107816 */ /* 0x000fe40000000003 */
[----:B----4-:R-:W-:Y:S01]  /*126570*/  LOP3.LUT R2, R28, 0xffff, RZ, 0xc0, !PT ;  /* 0x0000ffff1c027812 */ /* 0x010fe200078ec0ff */
[----:B------:R0:W-:Y:S01]  /*126580*/  STL [R1+0x24], R17 ;  /* 0x0000241101007387 */ /* 0x0001e20000100800 */
[----:B--2---:R-:W-:-:S03]  /*126590*/  LOP3.LUT R3, R4, 0xffff, RZ, 0xc0, !PT ;  /* 0x0000ffff04037812 */ /* 0x004fc600078ec0ff */
[----:B------:R1:W-:Y:S01]  /*1265a0*/  STL [R1+0x18c], R16 ;  /* 0x00018c1001007387 */ /* 0x0003e20000100800 */
[----:B------:R-:W-:-:S03]  /*1265b0*/  LOP3.LUT R4, R18, 0xffff, RZ, 0xc0, !PT ;  /* 0x0000ffff12047812 */ /* 0x000fc600078ec0ff */
[----:B------:R-:W2:Y:S01]  /*1265c0*/  LDL.LU R28, [R1+0x29f4] ;  /* 0x0029f400011c7983 */ /* 0x000ea20000300800 */
[----:B0-----:R-:W-:Y:S02]  /*1265d0*/  PRMT R17, R2, 0x3340, R0 ;  /* 0x0000334002117816 */ /* 0x001fe40000000000 */
[--C-:B-1----:R-:W-:Y:S02]  /*1265e0*/  PRMT R16, R3, 0x3340, R4.reuse ;  /* 0x0000334003107816 */ /* 0x102fe40000000004 */
[----:B------:R-:W-:Y:S02]  /*1265f0*/  SHF.R.U32.HI R3, RZ, 0x8, R3 ;  /* 0x00000008ff037819 */ /* 0x000fe40000011603 */
[----:B------:R-:W-:Y:S02]  /*126600*/  SHF.R.U32.HI R4, RZ, 0x8, R4 ;  /* 0x00000008ff047819 */ /* 0x000fe40000011604 */
[----:B------:R-:W-:Y:S02]  /*126610*/  PRMT R18, R16, 0x5410, R17 ;  /* 0x0000541010127816 */ /* 0x000fe40000000011 */
[----:B------:R-:W-:-:S02]  /*126620*/  SHF.R.U32.HI R2, RZ, 0x8, R2 ;  /* 0x00000008ff027819 */ /* 0x000fc40000011602 */
[----:B------:R-:W-:Y:S02]  /*126630*/  IADD3 R16, P6, R24, R7, RZ ;  /* 0x0000000718107210 */ /* 0x000fe40007fde0ff */
[----:B------:R-:W-:Y:S02]  /*126640*/  LOP3.LUT R3, R3, 0xffff, RZ, 0xc0, !PT ;  /* 0x0000ffff03037812 */ /* 0x000fe400078ec0ff */
[----:B------:R-:W-:Y:S02]  /*126650*/  LOP3.LUT R4, R4, 0xffff, RZ, 0xc0, !PT ;  /* 0x0000ffff04047812 */ /* 0x000fe400078ec0ff */
[----:B------:R-:W-:Y:S01]  /*126660*/  LOP3.LUT R2, R2, 0xffff, RZ, 0xc0, !PT ;  /* 0x0000ffff02027812 */ /* 0x000fe200078ec0ff */
[----:B------:R-:W-:Y:S01]  /*126670*/  IMAD.X R17, R15, 0x1, R8, P6 ;  /* 0x000000010f117824 */ /* 0x000fe200030e0608 */
[----:B------:R-:W-:Y:S01]  /*126680*/  PRMT R3, R3, 0x3340, R4 ;  /* 0x0000334003037816 */ /* 0x000fe20000000004 */
[----:B------:R-:W-:Y:S01]  /*126690*/  STL.64 [R1+0x5af8], R6 ;  /* 0x005af80601007387 */ /* 0x000fe20000100a00 */
[----:B------:R-:W-:-:S03]  /*1266a0*/  PRMT R2, R2, 0x3340, R0 ;  /* 0x0000334002027816 */ /* 0x000fc60000000000 */
[----:B------:R0:W-:Y:S04]  /*1266b0*/  STL [R1+0x1c0], R18 ;  /* 0x0001c01201007387 */ /* 0x0001e80000100800 */
[----:B------:R-:W-:Y:S04]  /*1266c0*/  STL.64 [R1+0x448], R16 ;  /* 0x0004481001007387 */ /* 0x000fe80000100a00 */
[----:B------:R1:W-:Y:S04]  /*1266d0*/  STL [R1+0x17c], R3 ;  /* 0x00017c0301007387 */ /* 0x0003e80000100800 */
[----:B------:R4:W-:Y:S04]  /*1266e0*/  STL [R1+0x28], R2 ;  /* 0x0000280201007387 */ /* 0x0009e80000100800 */
[----:B0-----:R-:W2:Y:S04]  /*1266f0*/  LDL.LU R18, [R1+0x29fc] ;  /* 0x0029fc0001127983 */ /* 0x001ea80000300800 */
[----:B------:R-:W2:Y:S04]  /*126700*/  LDL.LU R4, [R1+0x29f8] ;  /* 0x0029f80001047983 */ /* 0x000ea80000300800 */
[----:B-1----:R-:W2:Y:S01]  /*126710*/  LDL.LU R3, [R1+0x2a0c] ;  /* 0x002a0c0001037983 */ /* 0x002ea20000300800 */
[----:B---3--:R-:W-:-:S02]  /*126720*/  LOP3.LUT R6, R20, 0xffff, RZ, 0xc0, !PT ;  /* 0x0000ffff14067812 */ /* 0x008fc400078ec0ff */
[----:B------:R-:W-:Y:S02]  /*126730*/  LOP3.LUT R23, R23, 0xffff, RZ, 0xc0, !PT ;  /* 0x0000ffff17177812 */ /* 0x000fe400078ec0ff */
[----:B------:R-:W-:Y:S02]  /*126740*/  LOP3.LUT R7, R22, 0xffff, RZ, 0xc0, !PT ;  /* 0x0000ffff16077812 */ /* 0x000fe400078ec0ff */
[----:B------:R-:W-:Y:S01]  /*126750*/  PRMT R17, R23, 0x3340, R0 ;  /* 0x0000334017117816 */ /* 0x000fe20000000000 */
[----:B------:R-:W3:Y:S01]  /*126760*/  LDL.LU R22, [R1+0x2a00] ;  /* 0x002a000001167983 */ /* 0x000ee20000300800 */
[----:B------:R-:W-:-:S03]  /*126770*/  PRMT R16, R6, 0x3340, R7 ;  /* 0x0000334006107816 */ /* 0x000fc60000000007 */
[----:B----4-:R-:W4:Y:S01]  /*126780*/  LDL.LU R2, [R1+0x2a04] ;  /* 0x002a040001027983 */ /* 0x010f220000300800 */
[----:B------:R-:W-:Y:S02]  /*126790*/  PRMT R25, R16, 0x5410, R17 ;  /* 0x0000541010197816 */ /* 0x000fe40000000011 */
[----:B------:R-:W-:Y:S01]  /*1267a0*/  IADD3 R16, P6, R24, R9, RZ ;  /* 0x0000000918107210 */ /* 0x000fe20007fde0ff */
[----:B------:R-:W4:Y:S04]  /*1267b0*/  LDL.LU R20, [R1+0xac] ;  /* 0x0000ac0001147983 */ /* 0x000f280000300800 */
[----:B------:R-:W-:Y:S01]  /*1267c0*/  IMAD.X R17, R15, 0x1, R10, P6 ;  /* 0x000000010f117824 */ /* 0x000fe200030e060a */
[----:B------:R-:W-:Y:S04]  /*1267d0*/  STL [R1+0x214], R25 ;  /* 0x0002141901007387 */ /* 0x000fe80000100800 */
[----:B------:R2:W-:Y:S01]  /*1267e0*/  STL.64 [R1+0x3f8], R16 ;  /* 0x0003f81001007387 */ /* 0x0005e20000100a00 */
[----:B------:R-:W-:-:S02]  /*1267f0*/  SHF.R.U32.HI R6, RZ, 0x8, R6 ;  /* 0x00000008ff067819 */ /* 0x000fc40000011606 */
[----:B------:R-:W-:Y:S02]  /*126800*/  SHF.R.U32.HI R7, RZ, 0x8, R7 ;  /* 0x00000008ff077819 */ /* 0x000fe40000011607 */
[----:B--2---:R-:W-:Y:S02]  /*126810*/  SHF.R.U32.HI R16, RZ, 0x8, R28 ;  /* 0x00000008ff107819 */ /* 0x004fe4000001161c */
[----:B------:R-:W-:Y:S01]  /*126820*/  LOP3.LUT R6, R6, 0xffff, RZ, 0xc0, !PT ;  /* 0x0000ffff06067812 */ /* 0x000fe200078ec0ff */
[----:B------:R-:W2:Y:S01]  /*126830*/  LDL.LU R28, [R1+0x2a18] ;  /* 0x002a1800011c7983 */ /* 0x000ea20000300800 */
[----:B------:R-:W-:Y:S02]  /*126840*/  LOP3.LUT R25, R16, 0xffff, RZ, 0xc0, !PT ;  /* 0x0000ffff10197812 */ /* 0x000fe400078ec0ff */
[----:B------:R-:W-:Y:S01]  /*126850*/  LOP3.LUT R7, R7, 0xffff, RZ, 0xc0, !PT ;  /* 0x0000ffff07077812 */ /* 0x000fe200078ec0ff */
[----:B------:R-:W2:Y:S01]  /*126860*/  LDL.LU R16, [R1+0x2a10] ;  /* 0x002a100001107983 */ /* 0x000ea20000300800 */
[----:B------:R-:W-:-:S03]  /*126870*/  PRMT R25, R25, 0x3340, R0 ;  /* 0x0000334019197816 */ /* 0x000fc60000000000 */
[----:B------:R-:W2:Y:S04]  /*126880*/  LDL.LU R17, [R1+0x2a08] ;  /* 0x002a080001117983 */ /* 0x000ea80000300800 */
[----:B------:R0:W-:Y:S02]  /*126890*/  STL [R1+0x18], R25 ;  /* 0x0000181901007387 */ /* 0x0001e40000100800 */
[----:B0-----:R-:W-:Y:S02]  /*1268a0*/  PRMT R25, R6, 0x3340, R7 ;  /* 0x0000334006197816 */ /* 0x001fe40000000007 */
[----:B------:R-:W-:-:S05]  /*1268b0*/  IADD3 R6, P6, R24, R11, RZ ;  /* 0x0000000b18067210 */ /* 0x000fca0007fde0ff */
[C---:B------:R-:W-:Y:S01]  /*1268c0*/  IMAD.X R7, R15.reuse, 0x1, R13, P6 ;  /* 0x000000010f077824 */ /* 0x040fe200030e060d */
[----:B------:R-:W-:Y:S01]  /*1268d0*/  IADD3 R24, P6, R24, R12, RZ ;  /* 0x0000000c18187210 */ /* 0x000fe20007fde0ff */
[----:B------:R0:W-:Y:S01]  /*1268e0*/  STL [R1+0x190], R25 ;  /* 0x0001901901007387 */ /* 0x0001e20000100800 */
[----:B------:R-:W-:Y:S02]  /*1268f0*/  SHF.R.U32.HI R18, RZ, 0x8, R18 ;  /* 0x00000008ff127819 */ /* 0x000fe40000011612 */
[----:B------:R-:W-:Y:S01]  /*126900*/  SHF.R.U32.HI R4, RZ, 0x8, R4 ;  /* 0x00000008ff047819 */ /* 0x000fe20000011604 */
[----:B------:R1:W-:Y:S01]  /*126910*/  STL.64 [R1+0x440], R6 ;  /* 0x0004400601007387 */ /* 0x0003e20000100a00 */
[----:B------:R-:W-:Y:S02]  /*126920*/  LOP3.LUT R18, R18, 0xffff, RZ, 0xc0, !PT ;  /* 0x0000ffff12127812 */ /* 0x000fe400078ec0ff */
[----:B------:R-:W-:Y:S01]  /*126930*/  LOP3.LUT R4, R4, 0xffff, RZ, 0xc0, !PT ;  /* 0x0000ffff04047812 */ /* 0x000fe200078ec0ff */
[----:B0-----:R-:W-:-:S03]  /*126940*/  IMAD.X R25, R15, 0x1, R14, P6 ;  /* 0x000000010f197824 */ /* 0x001fc600030e060e */
[----:B------:R-:W-:Y:S01]  /*126950*/  PRMT R18, R18, 0x3340, R4 ;  /* 0x0000334012127816 */ /* 0x000fe20000000004 */
[----:B-1----:R-:W2:Y:S04]  /*126960*/  LDL.LU.64 R6, [R1+0x5af8] ;  /* 0x005af80001067983 */ /* 0x002ea80000300a00 */
[----:B------:R-:W2:Y:S04]  /*126970*/  LDL.LU R15, [R1+0x5af4] ;  /* 0x005af400010f7983 */ /* 0x000ea80000300800 */
[----:B------:R0:W-:Y:S04]  /*126980*/  STL.64 [R1+0x400], R24 ;  /* 0x0004001801007387 */ /* 0x0001e80000100a00 */
[----:B0-----:R-:W2:Y:S04]  /*126990*/  LDL.LU R25, [R1+0x5af0] ;  /* 0x005af00001197983 */ /* 0x001ea80000300800 */
[----:B------:R-:W2:Y:S04]  /*1269a0*/  LDL.LU R24, [R1+0x2a14] ;  /* 0x002a140001187983 */ /* 0x000ea80000300800 */
[----:B------:R-:W2:Y:S01]  /*1269b0*/  LDL.LU R4, [R1+0x5aec] ;  /* 0x005aec0001047983 */ /* 0x000ea20000300800 */
[----:B------:R-:W-:-:S04]  /*1269c0*/  SHF.R.U32.HI R3, RZ, 0x8, R3 ;  /* 0x00000008ff037819 */ /* 0x000fc80000011603 */
[----:B------:R-:W-:Y:S01]  /*1269d0*/  LOP3.LUT R3, R3, 0xffff, RZ, 0xc0, !PT ;  /* 0x0000ffff03037812 */ /* 0x000fe200078ec0ff */
[----:B------:R0:W-:Y:S04]  /*1269e0*/  STL [R1+0x178], R18 ;  /* 0x0001781201007387 */ /* 0x0001e80000100800 */
[----:B0-----:R-:W2:Y:S01]  /*1269f0*/  LDL.LU R18, [R1+0x5ae8] ;  /* 0x005ae80001127983 */ /* 0x001ea20000300800 */
[----:B---3--:R-:W-:-:S04]  /*126a00*/  SHF.R.U32.HI R22, RZ, 0x8, R22 ;  /* 0x00000008ff167819 */ /* 0x008fc80000011616 */
[----:B------:R-:W-:Y:S02]  /*126a10*/  LOP3.LUT R22, R22, 0xffff, RZ, 0xc0, !PT ;  /* 0x0000ffff16167812 */ /* 0x000fe400078ec0ff */
[----:B----4-:R-:W-:Y:S02]  /*126a20*/  SHF.R.U32.HI R2, RZ, 0x8, R2 ;  /* 0x00000008ff027819 */ /* 0x010fe40000011602 */
[----:B------:R-:W-:Y:S02]  /*126a30*/  PRMT R22, R3, 0x3340, R22 ;  /* 0x0000334003167816 */ /* 0x000fe40000000016 */
[----:B------:R-:W-:-:S03]  /*126a40*/  LOP3.LUT R2, R2, 0xffff, RZ, 0xc0, !PT ;  /* 0x0000ffff02027812 */ /* 0x000fc600078ec0ff */
[----:B------:R0:W-:Y:S01]  /*126a50*/  STL [R1+0x174], R22 ;  /* 0x0001741601007387 */ /* 0x0001e20000100800 */
[----:B------:R-:W-:-:S05]  /*126a60*/  PRMT R3, R2, 0x3340, R0 ;  /* 0x0000334002037816 */ /* 0x000fca0000000000 */
[----:B------:R1:W-:Y:S01]  /*126a70*/  STL [R1+0x14], R3 ;  /* 0x0000140301007387 */ /* 0x0003e20000100800 */
[----:B0-----:R-:W-:Y:S02]  /*126a80*/  SHF.R.S32.HI R22, RZ, 0x1f, R20 ;  /* 0x0000001fff167819 */ /* 0x001fe40000011414 */
[----:B--2---:R-:W-:-:S05]  /*126a90*/  IADD3 R2, P6, R20, R4, RZ ;  /* 0x0000000414027210 */ /* 0x004fca0007fde0ff */
[----:B-1----:R-:W-:-:S05]  /*126aa0*/  IMAD.X R3, R22, 0x1, R15, P6 ;  /* 0x0000000116037824 */ /* 0x002fca00030e060f */
        /* <DEDUP_REMOVED lines=10> */
[----:B------:R-:W-:Y:S04]  /*126b50*/  STL [R1+0x20], R28 ;  /* 0x0000201c01007387 */ /* 0x000fe80000100800 */
[----:B------:R2:W-:Y:S01]  /*126b60*/  STL [R1+0x184], R16 ;  /* 0x0001841001007387 */ /* 0x0005e20000100800 */
[----:B------:R-:W-:Y:S02]  /*126b70*/  SHF.R.U32.HI R24, RZ, 0x8, R24 ;  /* 0x00000008ff187819 */ /* 0x000fe40000011618 */
[----:B--2---:R-:W-:-:S05]  /*126b80*/  IADD3 R16, P6, R20, R3, RZ ;  /* 0x0000000314107210 */ /* 0x004fca0007fde0ff */
[----:B------:R-:W-:-:S05]  /*126b90*/  IMAD.X R17, R22, 0x1, R2, P6 ;  /* 0x0000000116117824 */ /* 0x000fca00030e0602 */
[----:B------:R0:W-:Y:S04]  /*126ba0*/  STL.64 [R1+0x430], R16 ;  /* 0x0004301001007387 */ /* 0x0001e80000100a00 */
[----:B0-----:R-:W2:Y:S01]  /*126bb0*/  LDL.LU.64 R16, [R1+0x5ad8] ;  /* 0x005ad80001107983 */ /* 0x001ea20000300a00 */
[----:B------:R-:W-:Y:S02]  /*126bc0*/  SHF.R.U32.HI R23, RZ, 0x8, R23 ;  /* 0x00000008ff177819 */ /* 0x000fe40000011617 */
[----:B------:R-:W-:Y:S02]  /*126bd0*/  LOP3.LUT R24, R24, 0xffff, RZ, 0xc0, !PT ;  /* 0x0000ffff18187812 */ /* 0x000fe400078ec0ff */
[----:B------:R-:W-:Y:S02]  /*126be0*/  LOP3.LUT R23, R23, 0xffff, RZ, 0xc0, !PT ;  /* 0x0000ffff17177812 */ /* 0x000fe400078ec0ff */
[----:B------:R-:W-:-:S02]  /*126bf0*/  PRMT R24, R24, 0x3340, R0 ;  /* 0x0000334018187816 */ /* 0x000fc40000000000 */
[----:B------:R-:W-:-:S03]  /*126c00*/  PRMT R28, R23, 0x3340, R0 ;  /* 0x00003340171c7816 */ /* 0x000fc60000000000 */
[----:B------:R0:W-:Y:S04]  /*126c10*/  STL [R1+0x1c], R24 ;  /* 0x00001c1801007387 */ /* 0x0001e80000100800 */
[----:B------:R-:W3:Y:S04]  /*126c20*/  LDL.LU R23, [R1+0x27bc] ;  /* 0x0027bc0001177983 */ /* 0x000ee80000300800 */
[----:B0-----:R-:W4:Y:S04]  /*126c30*/  LDL.LU R24, [R1+0xbb0] ;  /* 0x000bb00001187983 */ /* 0x001f280000300800 */
[----:B------:R0:W-:Y:S02]  /*126c40*/  STL.64 [R1+0x59a8], R28 ;  /* 0x0059a81c01007387 */ /* 0x0001e40000100a00 */
[----:B0-----:R-:W-:-:S05]  /*126c50*/  IADD3 R28, P6, R20, R0, RZ ;  /* 0x00000000141c7210 */ /* 0x001fca0007fde0ff */
[----:B------:R-:W-:Y:S02]  /*126c60*/  IMAD.X R29, R22, 0x1, R25, P6 ;  /* 0x00000001161d7824 */ /* 0x000fe400030e0619 */
[----:B------:R-:W3:Y:S04]  /*126c70*/  LDL.LU R25, [R1+0x5ad4] ;  /* 0x005ad40001197983 */ /* 0x000ee80000300800 */
[----:B------:R2:W-:Y:S02]  /*126c80*/  STL.64 [R1+0x4f0], R28 ;  /* 0x0004f01c01007387 */ /* 0x0005e40000100a00 */
[----:B--2---:R-:W-:Y:S02]  /*126c90*/  SHF.R.U32.HI R29, RZ, 0x8, R17 ;  /* 0x00000008ff1d7819 */ /* 0x004fe40000011611 */
[----:B------:R-:W2:Y:S02]  /*126ca0*/  LDL.LU R17, [R1+0x5ad0] ;  /* 0x005ad00001117983 */ /* 0x000ea40000300800 */
[----:B------:R-:W-:-:S02]  /*126cb0*/  LOP3.LUT R29, R29, 0xffff, RZ, 0xc0, !PT ;  /* 0x0000ffff1d1d7812 */ /* 0x000fc400078ec0ff */
[----:B------:R-:W-:Y:S02]  /*126cc0*/  SHF.R.U32.HI R28, RZ, 0x8, R18 ;  /* 0x00000008ff1c7819 */ /* 0x000fe40000011612 */
[----:B------:R-:W-:Y:S01]  /*126cd0*/  PRMT R29, R29, 0x3340, R0 ;  /* 0x000033401d1d7816 */ /* 0x000fe20000000000 */
[----:B------:R-:W4:Y:S01]  /*126ce0*/  LDL.LU R18, [R1+0x5acc] ;  /* 0x005acc0001127983 */ /* 0x000f220000300800 */
[----:B------:R-:W-:-:S03]  /*126cf0*/  LOP3.LUT R28, R28, 0xffff, RZ, 0xc0, !PT ;  /* 0x0000ffff1c1c7812 */ /* 0x000fc600078ec0ff */
[----:B------:R0:W-:Y:S02]  /*126d00*/  STL [R1+0x30], R29 ;  /* 0x0000301d01007387 */ /* 0x0001e40000100800 */
[----:B0-----:R-:W-:Y:S02]  /*126d10*/  PRMT R29, R28, 0x3340, R0 ;  /* 0x000033401c1d7816 */ /* 0x001fe40000000000 */
[----:B------:R-:W-:-:S03]  /*126d20*/  IADD3 R28, P6, R20, R5, RZ ;  /* 0x00000005141c7210 */ /* 0x000fc60007fde0ff */
[----:B------:R0:W-:Y:S02]  /*126d30*/  STL [R1+0x3c], R29 ;  /* 0x00003c1d01007387 */ /* 0x0001e40000100800 */
[----:B0-----:R-:W-:-:S05]  /*126d40*/  IMAD.X R29, R22, 0x1, R6, P6 ;  /* 0x00000001161d7824 */ /* 0x001fca00030e0606 */
[----:B------:R0:W-:Y:S02]  /*126d50*/  STL.64 [R1+0x498], R28 ;  /* 0x0004981c01007387 */ /* 0x0001e40000100a00 */
[----:B0-----:R-:W-:Y:S02]  /*126d60*/  SHF.R.U32.HI R29, RZ, 0x8, R16 ;  /* 0x00000008ff1d7819 */ /* 0x001fe40000011610 */
[----:B---3--:R-:W-:Y:S01]  /*126d70*/  SHF.R.U32.HI R28, RZ, 0x8, R25 ;  /* 0x00000008ff1c7819 */ /* 0x008fe20000011619 */
[----:B------:R-:W3:Y:S01]  /*126d80*/  LDL.LU R16, [R1+0x5ac8] ;  /* 0x005ac80001107983 */ /* 0x000ee20000300800 */
[----:B------:R-:W-:Y:S02]  /*126d90*/  LOP3.LUT R29, R29, 0xffff, RZ, 0xc0, !PT ;  /* 0x0000ffff1d1d7812 */ /* 0x000fe400078ec0ff */
[----:B------:R-:W-:Y:S01]  /*126da0*/  LOP3.LUT R28, R28, 0xffff, RZ, 0xc0, !PT ;  /* 0x0000ffff1c1c7812 */ /* 0x000fe200078ec0ff */
[----:B------:R-:W3:Y:S01]  /*126db0*/  LDL.LU R25, [R1+0x5ac4] ;  /* 0x005ac40001197983 */ /* 0x000ee20000300800 */
[----:B------:R-:W-:-:S02]  /*126dc0*/  PRMT R29, R29, 0x3340, R0 ;  /* 0x000033401d1d7816 */ /* 0x000fc40000000000 */
[----:B------:R-:W-:-:S03]  /*126dd0*/  PRMT R28, R28, 0x3340, R0 ;  /* 0x000033401c1c7816 */ /* 0x000fc60000000000 */
[----:B------:R-:W-:Y:S04]  /*126de0*/  STL [R1+0x38], R29 ;  /* 0x0000381d01007387 */ /* 0x000fe80000100800 */
[----:B------:R0:W-:Y:S04]  /*126df0*/  STL [R1+0x44], R28 ;  /* 0x0000441c01007387 */ /* 0x0001e80000100800 */
[----:B------:R2:W-:Y:S01]  /*126e00*/  STL.64 [R1+0x5aa0], R6 ;  /* 0x005aa00601007387 */ /* 0x0005e20000100a00 */
[----:B0-----:R-:W-:Y:S02]  /*126e10*/  IADD3 R28, P6, R20, R7, RZ ;  /* 0x00000007141c7210 */ /* 0x001fe40007fde0ff */
[----:B--2---:R-:W-:-:S02]  /*126e20*/  SHF.R.U32.HI R7, RZ, 0x8, R17 ;  /* 0x00000008ff077819 */ /* 0x004fc40000011611 */
[----:B------:R-:W2:Y:S01]  /*126e30*/  LDL.LU R17, [R1+0x5ac0] ;  /* 0x005ac00001117983 */ /* 0x000ea20000300800 */
[----:B------:R-:W-:Y:S01]  /*126e40*/  IMAD.X R29, R22, 0x1, R8, P6 ;  /* 0x00000001161d7824 */ /* 0x000fe200030e0608 */
[----:B------:R-:W-:Y:S02]  /*126e50*/  LOP3.LUT R7, R7, 0xffff, RZ, 0xc0, !PT ;  /* 0x0000ffff07077812 */ /* 0x000fe400078ec0ff */
[----:B----4-:R-:W-:Y:S02]  /*126e60*/  SHF.R.U32.HI R6, RZ, 0x8, R18 ;  /* 0x00000008ff067819 */ /* 0x010fe40000011612 */
[----:B------:R0:W-:Y:S02]  /*126e70*/  STL.64 [R1+0x510], R28 ;  /* 0x0005101c01007387 */ /* 0x0001e40000100a00 */
[----:B------:R-:W-:-:S04]  /*126e80*/  LOP3.LUT R6, R6, 0xffff, RZ, 0xc0, !PT ;  /* 0x0000ffff06067812 */ /* 0x000fc800078ec0ff */
[--C-:B------:R-:W-:Y:S02]  /*126e90*/  PRMT R18, R6, 0x3340, R0.reuse ;  /* 0x0000334006127816 */ /* 0x100fe40000000000 */
[----:B0-----:R-:W-:Y:S02]  /*126ea0*/  PRMT R28, R7, 0x3340, R0 ;  /* 0x00003340071c7816 */ /* 0x001fe40000000000 */
[----:B------:R-:W-:-:S03]  /*126eb0*/  LOP3.LUT R7, R23, 0xffff, RZ, 0xc0, !PT ;  /* 0x0000ffff17077812 */ /* 0x000fc600078ec0ff */
[----:B------:R-:W-:Y:S04]  /*126ec0*/  STL [R1+0x40], R28 ;  /* 0x0000401c01007387 */ /* 0x000fe80000100800 */
[----:B------:R0:W-:Y:S04]  /*126ed0*/  STL [R1+0x58], R18 ;  /* 0x0000581201007387 */ /* 0x0001e80000100800 */
[----:B------:R-:W4:Y:S01]  /*126ee0*/  LDL.LU R29, [R1+0x276c] ;  /* 0x00276c00011d7983 */ /* 0x000f220000300800 */
[----:B------:R-:W-:-:S03]  /*126ef0*/  LOP3.LUT R6, R24, 0xffff, RZ, 0xc0, !PT ;  /* 0x0000ffff18067812 */ /* 0x000fc600078ec0ff */
[----:B0-----:R-:W4:Y:S04]  /*126f00*/  LDL.LU R18, [R1+0xbb4] ;  /* 0x000bb40001127983 */ /* 0x001f280000300800 */
[----:B------:R-:W4:Y:S01]  /*126f10*/  LDL.LU R23, [R1+0x2710] ;  /* 0x0027100001177983 */ /* 0x000f220000300800 */
[----:B------:R-:W-:Y:S02]  /*126f20*/  PRMT R24, R6, 0x3340, R0 ;  /* 0x0000334006187816 */ /* 0x000fe40000000000 */
[----:B------:R-:W-:Y:S02]  /*126f30*/  SHF.R.U32.HI R6, RZ, 0x8, R6 ;  /* 0x00000008ff067819 */ /* 0x000fe40000011606 */
[----:B--2---:R-:W-:-:S04]  /*126f40*/  LOP3.LUT R28, R17, 0xffff, RZ, 0xc0, !PT ;  /* 0x0000ffff111c7812 */ /* 0x004fc800078ec0ff */
[----:B------:R-:W-:-:S04]  /*126f50*/  PRMT R17, R7, 0x3340, R28 ;  /* 0x0000334007117816 */ /* 0x000fc8000000001c */
[----:B------:R-:W-:-:S05]  /*126f60*/  PRMT R17, R17, 0x5410, R24 ;  /* 0x0000541011117816 */ /* 0x000fca0000000018 */
[----:B---3--:R0:W-:Y:S04]  /*126f70*/  STL.64 [R1+0x5978], R16 ;  /* 0x0059781001007387 */ /* 0x0081e80000100a00 */
[----:B------:R-:W2:Y:S01]  /*126f80*/  LDL.LU R24, [R1+0xb0] ;  /* 0x0000b00001187983 */ /* 0x000ea20000300800 */
[----:B0-----:R-:W-:-:S05]  /*126f90*/  IADD3 R16, P6, R20, R9, RZ ;  /* 0x0000000914107210 */ /* 0x001fca0007fde0ff */
[----:B------:R-:W-:Y:S01]  /*126fa0*/  IMAD.X R17, R22, 0x1, R10, P6 ;  /* 0x0000000116117824 */ /* 0x000fe200030e060a */
[----:B------:R-:W-:-:S04]  /*126fb0*/  SHF.R.U32.HI R7, RZ, 0x8, R7 ;  /* 0x00000008ff077819 */ /* 0x000fc80000011607 */
[----:B------:R0:W-:Y:S01]  /*126fc0*/  STL.64 [R1+0x508], R16 ;  /* 0x0005081001007387 */ /* 0x0001e20000100a00 */
[----:B------:R-:W-:Y:S02]  /*126fd0*/  LOP3.LUT R7, R7, 0xffff, RZ, 0xc0, !PT ;  /* 0x0000ffff07077812 */ /* 0x000fe400078ec0ff */
[----:B------:R-:W-:Y:S02]  /*126fe0*/  LOP3.LUT R6, R6, 0xffff, RZ, 0xc0, !PT ;  /* 0x0000ffff06067812 */ /* 0x000fe400078ec0ff */
[----:B0-----:R-:W-:-:S04]  /*126ff0*/  SHF.R.U32.HI R16, RZ, 0x8, R28 ;  /* 0x00000008ff107819 */ /* 0x001fc8000001161c */
[----:B------:R-:W-:-:S04]  /*127000*/  LOP3.LUT R16, R16, 0xffff, RZ, 0xc0, !PT ;  /* 0x0000ffff10107812 */ /* 0x000fc800078ec0ff */
[----:B------:R-:W-:Y:S02]  /*127010*/  PRMT R17, R7, 0x3340, R16 ;  /* 0x0000334007117816 */ /* 0x000fe40000000010 */
[----:B------:R-:W-:Y:S02]  /*127020*/  PRMT R16, R6, 0x3340, R0 ;  /* 0x0000334006107816 */ /* 0x000fe40000000000 */
[----:B------:R-:W-:Y:S01]  /*127030*/  IADD3 R6, P6, R20, R11, RZ ;  /* 0x0000000b14067210 */ /* 0x000fe20007fde0ff */
[----:B------:R-:W-:Y:S04]  /*127040*/  STL [R1+0x198], R17 ;  /* 0x0001981101007387 */ /* 0x000fe80000100800 */
[----:B------:R-:W-:Y:S01]  /*127050*/  IMAD.X R7, R22, 0x1, R13, P6 ;  /* 0x0000000116077824 */ /* 0x000fe200030e060d */
[----:B------:R-:W-:Y:S04]  /*127060*/  STL.64 [R1+0x5a88], R10 ;  /* 0x005a880a01007387 */ /* 0x000fe80000100a00 */
[----:B------:R-:W-:Y:S04]  /*127070*/  STL [R1+0x50], R16 ;  /* 0x0000501001007387 */ /* 0x000fe80000100800 */
[----:B------:R0:W-:Y:S02]  /*127080*/  STL.64 [R1+0x5f0], R6 ;  /* 0x0005f00601007387 */ /* 0x0001e40000100a00 */
[----:B0-----:R-:W-:-:S02]  /*127090*/  IADD3 R6, P6, R20, R12, RZ ;  /* 0x0000000c14067210 */ /* 0x001fc40007fde0ff */
[----:B------:R-:W3:Y:S03]  /*1270a0*/  LDL.LU R20, [R1+0x5abc] ;  /* 0x005abc0001147983 */ /* 0x000ee60000300800 */
[----:B------:R-:W-:Y:S01]  /*1270b0*/  IMAD.X R7, R22, 0x1, R14, P6 ;  /* 0x0000000116077824 */ /* 0x000fe200030e060e */
[----:B------:R-:W-:Y:S04]  /*1270c0*/  STL.64 [R1+0x5a80], R12 ;  /* 0x005a800c01007387 */ /* 0x000fe80000100a00 */
[----:B------:R-:W3:Y:S04]  /*1270d0*/  LDL.LU R22, [R1+0x5ab8] ;  /* 0x005ab80001167983 */ /* 0x000ee80000300800 */
[----:B------:R0:W-:Y:S02]  /*1270e0*/  STL.64 [R1+0x528], R6 ;  /* 0x0005280601007387 */ /* 0x0001e40000100a00 */
[----:B0-----:R-:W-:-:S02]  /*1270f0*/  SHF.R.U32.HI R6, RZ, 0x8, R25 ;  /* 0x00000008ff067819 */ /* 0x001fc40000011619 */
[----:B------:R-:W3:Y:S02]  /*127100*/  LDL.LU R25, [R1+0x5ab4] ;  /* 0x005ab40001197983 */ /* 0x000ee40000300800 */
[----:B------:R-:W-:-:S04]  /*127110*/  LOP3.LUT R6, R6, 0xffff, RZ, 0xc0, !PT ;  /* 0x0000ffff06067812 */ /* 0x000fc800078ec0ff */
[----:B------:R-:W-:Y:S02]  /*127120*/  PRMT R10, R6, 0x3340, R0 ;  /* 0x00003340060a7816 */ /* 0x000fe40000000000 */
[----:B----4-:R-:W-:-:S03]  /*127130*/  LOP3.LUT R7, R29, 0xffff, RZ, 0xc0, !PT ;  /* 0x0000ffff1d077812 */ /* 0x010fc600078ec0ff */
[----:B------:R0:W-:Y:S01]  /*127140*/  STL [R1+0x4c], R10 ;  /* 0x00004c0a01007387 */ /* 0x0001e20000100800 */
[----:B------:R-:W-:-:S04]  /*127150*/  LOP3.LUT R6, R18, 0xffff, RZ, 0xc0, !PT ;  /* 0x0000ffff12067812 */ /* 0x000fc800078ec0ff */
[----:B------:R-:W-:Y:S02]  /*127160*/  PRMT R12, R6, 0x3340, R0 ;  /* 0x00003340060c7816 */ /* 0x000fe40000000000 */
[----:B0-----:R-:W-:Y:S02]  /*127170*/  LOP3.LUT R10, R23, 0xffff, RZ, 0xc0, !PT ;  /* 0x0000ffff170a7812 */ /* 0x001fe400078ec0ff */
[----:B------:R-:W-:Y:S02]  /*127180*/  SHF.R.U32.HI R6, RZ, 0x8, R6 ;  /* 0x00000008ff067819 */ /* 0x000fe40000011606 */
[--C-:B------:R-:W-:Y:S02]  /*127190*/  PRMT R11, R7, 0x3340, R10.reuse ;  /* 0x00003340070b7816 */ /* 0x100fe4000000000a */
[----:B------:R-:W-:Y:S02]  /*1271a0*/  SHF.R.U32.HI R7, RZ, 0x8, R7 ;  /* 0x00000008ff077819 */ /* 0x000fe40000011607 */
[----:B------:R-:W-:-:S02]  /*1271b0*/  SHF.R.U32.HI R10, RZ, 0x8, R10 ;  /* 0x00000008ff0a7819 */ /* 0x000fc4000001160a */
[----:B------:R-:W-:Y:S02]  /*1271c0*/  LOP3.LUT R7, R7, 0xffff, RZ, 0xc0, !PT ;  /* 0x0000ffff07077812 */ /* 0x000fe400078ec0ff */
[----:B------:R-:W-:Y:S02]  /*1271d0*/  LOP3.LUT R10, R10, 0xffff, RZ, 0xc0, !PT ;  /* 0x0000ffff0a0a7812 */ /* 0x000fe400078ec0ff */
[----:B------:R-:W-:Y:S02]  /*1271e0*/  LOP3.LUT R6, R6, 0xffff, RZ, 0xc0, !PT ;  /* 0x0000ffff06067812 */ /* 0x000fe400078ec0ff */
[----:B------:R-:W-:Y:S02]  /*1271f0*/  PRMT R11, R11, 0x5410, R12 ;  /* 0x000054100b0b7816 */ /* 0x000fe4000000000c */
[----:B------:R-:W-:Y:S02]  /*127200*/  PRMT R23, R7, 0x3340, R10 ;  /* 0x0000334007177816 */ /* 0x000fe4000000000a */
[----:B------:R-:W-:Y:S01]  /*127210*/  PRMT R18, R6, 0x3340, R0 ;  /* 0x0000334006127816 */ /* 0x000fe20000000000 */
[----:B------:R-:W-:Y:S04]  /*127220*/  STL [R1+0x254], R11 ;  /* 0x0002540b01007387 */ /* 0x000fe80000100800 */
[----:B------:R-:W-:Y:S04]  /*127230*/  STL [R1+0x5984], R23 ;  /* 0x0059841701007387 */ /* 0x000fe80000100800 */
[----:B------:R-:W-:Y:S04]  /*127240*/  STL [R1+0x5994], R18 ;  /* 0x0059941201007387 */ /* 0x000fe80000100800 */
[----:B------:R0:W-:Y:S01]  /*127250*/  STL [R1+0x5a74], R4 ;  /* 0x005a740401007387 */ /* 0x0001e20000100800 */
[----:B--2---:R-:W-:-:S02]  /*127260*/  SHF.R.S32.HI R10, RZ, 0x1f, R24 ;  /* 0x0000001fff0a7819 */ /* 0x004fc40000011418 */
[----:B------:R-:W-:-:S03]  /*127270*/  IADD3 R6, P6, R24, R4, RZ ;  /* 0x0000000418067210 */ /* 0x000fc60007fde0ff */
[----:B------:R-:W-:Y:S04]  /*127280*/  STL [R1+0xc], R10 ;  /* 0x00000c0a01007387 */ /* 0x000fe80000100800 */
[----:B0-----:R-:W2:Y:S01]  /*127290*/  LDL.LU R4, [R1+0xc] ;  /* 0x00000c0001047983 */ /* 0x001ea20000300800 */
[----:B------:R-:W-:Y:S02]  /*1272a0*/  IMAD.MOV.U32 R28, RZ, RZ, R26 ;  /* 0x000000ffff1c7224 */ /* 0x000fe400078e001a */
[----:B--2---:R-:W-:Y:S02]  /*1272b0*/  IMAD.X R7, R4, 0x1, R15, P6 ;  /* 0x0000000104077824 */ /* 0x004fe400030e060f */
[----:B------:R-:W2:Y:S04]  /*1272c0*/  LDL.LU R15, [R1+0x5ab0] ;  /* 0x005ab000010f7983 */ /* 0x000ea80000300800 */
[----:B------:R3:W-:Y:S02]  /*1272d0*/  STL.64 [R1+0x5a8], R6 ;  /* 0x0005a80601007387 */ /* 0x0007e40000100a00 */
[----:B---3--:R-:W-:-:S02]  /*1272e0*/  SHF.R.U32.HI R7, RZ, 0x8, R20 ;  /* 0x00000008ff077819 */ /* 0x008fc40000011614 */
[----:B------:R-:W-:Y:S01]  /*1272f0*/  SHF.R.U32.HI R6, RZ, 0x8, R22 ;  /* 0x00000008ff067819 */ /* 0x000fe20000011616 */
[----:B------:R-:W3:Y:S01]  /*127300*/  LDL.LU R20, [R1+0x70] ;  /* 0x0000700001147983 */ /* 0x000ee20000300800 */
[----:B------:R-:W-:Y:S02]  /*127310*/  LOP3.LUT R7, R7, 0xffff, RZ, 0xc0, !PT ;  /* 0x0000ffff07077812 */ /* 0x000fe400078ec0ff */
[----:B------:R-:W-:Y:S01]  /*127320*/  LOP3.LUT R6, R6, 0xffff, RZ, 0xc0, !PT ;  /* 0x0000ffff06067812 */ /* 0x000fe200078ec0ff */
[----:B------:R-:W3:Y:S01]  /*127330*/  LDL.LU R26, [R1+0x630] ;  /* 0x00063000011a7983 */ /* 0x000ee20000300800 */
[--C-:B------:R-:W-:Y:S02]  /*127340*/  PRMT R7, R7, 0x3340, R0.reuse ;  /* 0x0000334007077816 */ /* 0x100fe40000000000 */
[----:B------:R-:W-:Y:S01]  /*127350*/  PRMT R22, R6, 0x3340, R0 ;  /* 0x0000334006167816 */ /* 0x000fe20000000000 */
[----:B------:R-:W4:Y:S04]  /*127360*/  LDL.LU R10, [R1+0x7c] ;  /* 0x00007c00010a7983 */ /* 0x000f280000300800 */
[----:B------:R-:W-:Y:S04]  /*127370*/  STL [R1+0x64], R7 ;  /* 0x0000640701007387 */ /* 0x000fe80000100800 */
[----:B------:R0:W-:Y:S04]  /*127380*/  STL [R1+0x59a0], R22 ;  /* 0x0059a01601007387 */ /* 0x0001e80000100800 */
[----:B0-----:R-:W3:Y:S01]  /*127390*/  LDL R22, [R1] ;  /* 0x0000000001167983 */ /* 0x001ee20000100800 */
[----:B------:R-:W-:-:S05]  /*1273a0*/  IADD3 R6, P6, R24, R3, RZ ;  /* 0x0000000318067210 */ /* 0x000fca0007fde0ff */
[----:B------:R-:W-:-:S05]  /*1273b0*/  IMAD.X R7, R4, 0x1, R2, P6 ;  /* 0x0000000104077824 */ /* 0x000fca00030e0602 */
[----:B------:R0:W-:Y:S02]  /*1273c0*/  STL.64 [R1+0x5a0], R6 ;  /* 0x0005a00601007387 */ /* 0x0001e40000100a00 */
[----:B0-----:R-:W-:Y:S02]  /*1273d0*/  SHF.R.U32.HI R7, RZ, 0x8, R25 ;  /* 0x00000008ff077819 */ /* 0x001fe40000011619 */
[----:B------:R-:W4:Y:S02]  /*1273e0*/  LDL.LU R25, [R1+0x5aac] ;  /* 0x005aac0001197983 */ /* 0x000f240000300800 */
[----:B------:R-:W-:-:S04]  /*1273f0*/  LOP3.LUT R7, R7, 0xffff, RZ, 0xc0, !PT ;  /* 0x0000ffff07077812 */ /* 0x000fc800078ec0ff */
[--C-:B------:R-:W-:Y:S01]  /*127400*/  PRMT R7, R7, 0x3340, R0.reuse ;  /* 0x0000334007077816 */ /* 0x100fe20000000000 */
[----:B------:R-:W-:Y:S01]  /*127410*/  IMAD.MOV.U32 R29, RZ, RZ, R19 ;  /* 0x000000ffff1d7224 */ /* 0x000fe200078e0013 */
[----:B--2---:R-:W-:Y:S02]  /*127420*/  SHF.R.U32.HI R6, RZ, 0x8, R15 ;  /* 0x00000008ff067819 */ /* 0x004fe4000001160f */
[----:B------:R-:W2:Y:S02]  /*127430*/  LDL.LU R15, [R1+0x5aa8] ;  /* 0x005aa800010f7983 */ /* 0x000ea40000300800 */
[----:B------:R-:W-:Y:S02]  /*127440*/  LOP3.LUT R6, R6, 0xffff, RZ, 0xc0, !PT ;  /* 0x0000ffff06067812 */ /* 0x000fe400078ec0ff */
[----:B------:R-:W4:Y:S02]  /*127450*/  LDL.LU R11, [R1+0x80] ;  /* 0x00008000010b7983 */ /* 0x000f240000300800 */
[----:B------:R-:W-:-:S02]  /*127460*/  PRMT R6, R6, 0x3340, R0 ;  /* 0x0000334006067816 */ /* 0x000fc40000000000 */
[----:B------:R-:W4:Y:S04]  /*127470*/  LDL.LU R12, [R1+0x170] ;  /* 0x00017000010c7983 */ /* 0x000f280000300800 */
[----:B------:R-:W-:Y:S04]  /*127480*/  STL [R1+0x5c], R7 ;  /* 0x00005c0701007387 */ /* 0x000fe80000100800 */
[----:B------:R0:W-:Y:S04]  /*127490*/  STL [R1+0x68], R6 ;  /* 0x0000680601007387 */ /* 0x0001e80000100800 */
[----:B------:R-:W4:Y:S04]  /*1274a0*/  LDL.LU R13, [R1+0x16c] ;  /* 0x00016c00010d7983 */ /* 0x000f280000300800 */
[----:B------:R-:W4:Y:S01]  /*1274b0*/  LDL.LU R16, [R1+0x680] ;  /* 0x0006800001107983 */ /* 0x000f220000300800 */
[----:B0-----:R-:W-:-:S03]  /*1274c0*/  IADD3 R6, P6, R24, R0, RZ ;  /* 0x0000000018067210 */ /* 0x001fc60007fde0ff */
[----:B------:R-:W4:Y:S02]  /*1274d0*/  LDL.LU R19, [R1+0xb4] ;  /* 0x0000b40001137983 */ /* 0x000f240000300800 */
[----:B---3--:R-:W-:-:S05]  /*1274e0*/  IMAD.X R7, R4, 0x1, R22, P6 ;  /* 0x0000000104077824 */ /* 0x008fca00030e0616 */
[----:B------:R0:W-:Y:S04]  /*1274f0*/  STL.64 [R1+0x638], R6 ;  /* 0x0006380601007387 */ /* 0x0001e80000100a00 */
[----:B0-----:R-:W3:Y:S01]  /*127500*/  LDL.LU.64 R6, [R1+0x5aa0] ;  /* 0x005aa00001067983 */ /* 0x001ee20000300a00 */
[----:B--2---:R-:W-:-:S03]  /*127510*/  SHF.R.U32.HI R23, RZ, 0x8, R15 ;  /* 0x00000008ff177819 */ /* 0x004fc6000001160f */
[----:B------:R-:W4:Y:S01]  /*127520*/  LDL.LU R15, [R1+0x5a98] ;  /* 0x005a9800010f7983 */ /* 0x000f220000300800 */
[----:B------:R-:W-:-:S03]  /*127530*/  LOP3.LUT R23, R23, 0xffff, RZ, 0xc0, !PT ;  /* 0x0000ffff17177812 */ /* 0x000fc600078ec0ff */
[----:B------:R-:W2:Y:S01]  /*127540*/  LDL.LU R18, [R1+0x164] ;  /* 0x0001640001127983 */ /* 0x000ea20000300800 */
[----:B------:R-:W-:-:S03]  /*127550*/  PRMT R23, R23, 0x3340, R0 ;  /* 0x0000334017177816 */ /* 0x000fc60000000000 */
[----:B------:R-:W2:Y:S04]  /*127560*/  LDL.LU R17, [R1+0x6a0] ;  /* 0x0006a00001117983 */ /* 0x000ea80000300800 */
[----:B------:R0:W-:Y:S02]  /*127570*/  STL [R1+0x1ac], R23 ;  /* 0x0001ac1701007387 */ /* 0x0001e40000100800 */
[----:B0-----:R-:W-:Y:S02]  /*127580*/  PRMT R23, R26, 0x5410, R20 ;  /* 0x000054101a177816 */ /* 0x001fe40000000014 */
[----:B------:R-:W-:Y:S01]  /*127590*/  IADD3 R26, P6, R24, R5, RZ ;  /* 0x00000005181a7210 */ /* 0x000fe20007fde0ff */
[----:B------:R-:W-:Y:S02]  /*1275a0*/  IMAD.MOV.U32 R20, RZ, RZ, R27 ;  /* 0x000000ffff147224 */ /* 0x000fe400078e001b */
[----:B------:R-:W-:Y:S04]  /*1275b0*/  STL [R1+0x70], R23 ;  /* 0x0000701701007387 */ /* 0x000fe80000100800 */
[----:B------:R-:W-:Y:S01]  /*1275c0*/  STL [R1+0x5a58], R5 ;  /* 0x005a580501007387 */ /* 0x000fe20000100800 */
[----:B---3--:R-:W-:-:S05]  /*1275d0*/  IMAD.X R27, R4, 0x1, R6, P6 ;  /* 0x00000001041b7824 */ /* 0x008fca00030e0606 */
[----:B------:R0:W-:Y:S04]  /*1275e0*/  STL.64 [R1+0x630], R26 ;  /* 0x0006301a01007387 */ /* 0x0001e80000100a00 */
[----:B0-----:R-:W3:Y:S04]  /*1275f0*/  LDL.LU.64 R26, [R1+0x5a90] ;  /* 0x005a9000011a7983 */ /* 0x001ee80000300a00 */
[----:B------:R0:W-:Y:S04]  /*127600*/  STL [R1+0x5a5c], R6 ;  /* 0x005a5c0601007387 */ /* 0x0001e80000100800 */
[----:B0-----:R-:W2:Y:S04]  /*127610*/  LDL.LU R6, [R1+0x2f8] ;  /* 0x0002f80001067983 */ /* 0x001ea80000300800 */
[----:B------:R-:W2:Y:S04]  /*127620*/  LDL.LU R5, [R1+0x15c] ;  /* 0x00015c0001057983 */ /* 0x000ea80000300800 */
[----:B------:R-:W2:Y:S01]  /*127630*/  LDL.LU R23, [R1+0x6e0] ;  /* 0x0006e00001177983 */ /* 0x000ea20000300800 */
[----:B----4-:R-:W-:-:S02]  /*127640*/  PRMT R15, R15, 0x5410, R10 ;  /* 0x000054100f0f7816 */ /* 0x010fc4000000000a */
[----:B------:R-:W-:-:S03]  /*127650*/  IADD3 R10, P6, R24, R7, RZ ;  /* 0x00000007180a7210 */ /* 0x000fc60007fde0ff */
[----:B------:R0:W-:Y:S04]  /*127660*/  STL [R1+0x5958], R15 ;  /* 0x0059580f01007387 */ /* 0x0001e80000100800 */
[----:B0-----:R-:W4:Y:S01]  /*127670*/  LDL R15, [R1+0x4] ;  /* 0x00000400010f7983 */ /* 0x001f220000100800 */
[----:B---3--:R-:W-:Y:S01]  /*127680*/  PRMT R27, R27, 0x5410, R11 ;  /* 0x000054101b1b7816 */ /* 0x008fe2000000000b */
[----:B------:R-:W-:-:S04]  /*127690*/  IMAD.X R11, R4, 0x1, R8, P6 ;  /* 0x00000001040b7824 */ /* 0x000fc800030e0608 */
[----:B------:R0:W-:Y:S04]  /*1276a0*/  STL [R1+0x59b0], R27 ;  /* 0x0059b01b01007387 */ /* 0x0001e80000100800 */
[----:B0-----:R-:W3:Y:S04]  /*1276b0*/  LDL.LU R27, [R1+0x160] ;  /* 0x00016000011b7983 */ /* 0x001ee80000300800 */
[----:B------:R0:W-:Y:S04]  /*1276c0*/  STL.64 [R1+0x688], R10 ;  /* 0x0006880a01007387 */ /* 0x0001e80000100a00 */
[----:B0-----:R-:W2:Y:S01]  /*1276d0*/  LDL.LU.64 R10, [R1+0x5a88] ;  /* 0x005a8800010a7983 */ /* 0x001ea20000300a00 */
[----:B------:R-:W-:-:S02]  /*1276e0*/  PRMT R26, R26, 0x5410, R12 ;  /* 0x000054101a1a7816 */ /* 0x000fc4000000000c */
[----:B------:R-:W-:-:S03]  /*1276f0*/  PRMT R16, R16, 0x5410, R13 ;  /* 0x0000541010107816 */ /* 0x000fc6000000000d */
[----:B------:R0:W-:Y:S01]  /*127700*/  STL [R1+0x5954], R26 ;  /* 0x0059541a01007387 */ /* 0x0001e20000100800 */
[----:B------:R-:W-:-:S03]  /*127710*/  IADD3 R12, P6, R24, R9, RZ ;  /* 0x00000009180c7210 */ /* 0x000fc60007fde0ff */
[----:B0-----:R-:W4:Y:S04]  /*127720*/  LDL.LU R26, [R1+0x6a4] ;  /* 0x0006a400011a7983 */ /* 0x001f280000300800 */
[----:B------:R0:W-:Y:S04]  /*127730*/  STL.64 [R1+0x5a50], R8 ;  /* 0x005a500801007387 */ /* 0x0001e80000100a00 */
[----:B------:R-:W-:Y:S04]  /*127740*/  STL [R1+0x94], R16 ;  /* 0x0000941001007387 */ /* 0x000fe80000100800 */
[----:B0-----:R-:W4:Y:S01]  /*127750*/  LDL.LU R9, [R1+0x168] ;  /* 0x0001680001097983 */ /* 0x001f220000300800 */
[----:B--2---:R-:W-:-:S05]  /*127760*/  IMAD.X R13, R4, 0x1, R10, P6 ;  /* 0x00000001040d7824 */ /* 0x004fca00030e060a */
[----:B------:R0:W-:Y:S04]  /*127770*/  STL.64 [R1+0x680], R12 ;  /* 0x0006800c01007387 */ /* 0x0001e80000100a00 */
[----:B0-----:R-:W2:Y:S01]  /*127780*/  LDL.LU.64 R12, [R1+0x5a80] ;  /* 0x005a8000010c7983 */ /* 0x001ea20000300a00 */
[----:B------:R-:W-:-:S03]  /*127790*/  PRMT R17, R17, 0x5410, R18 ;  /* 0x0000541011117816 */ /* 0x000fc60000000012 */
[----:B------:R-:W3:Y:S01]  /*1277a0*/  LDL.LU R16, [R1+0x158] ;  /* 0x0001580001107983 */ /* 0x000ee20000300800 */
[----:B----4-:R-:W-:-:S05]  /*1277b0*/  PRMT R8, R26, 0x5410, R9 ;  /* 0x000054101a087816 */ /* 0x010fca0000000009 */
[----:B------:R0:W-:Y:S04]  /*1277c0*/  STL [R1+0xa0], R8 ;  /* 0x0000a00801007387 */ /* 0x0001e80000100800 */
[----:B------:R1:W-:Y:S01]  /*1277d0*/  STL [R1+0x9c], R17 ;  /* 0x00009c1101007387 */ /* 0x0003e20000100800 */
[----:B0-----:R-:W-:-:S03]  /*1277e0*/  IADD3 R8, P6, R24, R11, RZ ;  /* 0x0000000b18087210 */ /* 0x001fc60007fde0ff */
[----:B------:R-:W-:Y:S04]  /*1277f0*/  STL.64 [R1+0x5a60], R10 ;  /* 0x005a600a01007387 */ /* 0x000fe80000100a00 */
[----:B------:R-:W4:Y:S04]  /*127800*/  LDL.LU R18, [R1+0x14c] ;  /* 0x00014c0001127983 */ /* 0x000f280000300800 */
[----:B-1----:R-:W4:Y:S01]  /*127810*/  LDL.LU R17, [R1+0x2d8] ;  /* 0x0002d80001117983 */ /* 0x002f220000300800 */
[----:B--2---:R-:W-:-:S05]  /*127820*/  IMAD.X R9, R4, 0x1, R13, P6 ;  /* 0x0000000104097824 */ /* 0x004fca00030e060d */
[----:B------:R0:W-:Y:S02]  /*127830*/  STL.64 [R1+0x6e8], R8 ;  /* 0x0006e80801007387 */ /* 0x0001e40000100a00 */
[----:B0-----:R-:W-:Y:S02]  /*127840*/  IADD3 R8, P6, R24, R12, RZ ;  /* 0x0000000c18087210 */ /* 0x001fe40007fde0ff */
[----:B------:R-:W2:Y:S03]  /*127850*/  LDL.LU R24, [R1+0x5a78] ;  /* 0x005a780001187983 */ /* 0x000ea60000300800 */
[----:B------:R-:W-:Y:S01]  /*127860*/  IMAD.X R9, R4, 0x1, R14, P6 ;  /* 0x0000000104097824 */ /* 0x000fe200030e060e */
[----:B------:R-:W-:Y:S04]  /*127870*/  STL.64 [R1+0x5a48], R12 ;  /* 0x005a480c01007387 */ /* 0x000fe80000100a00 */
[----:B------:R-:W4:Y:S04]  /*127880*/  LDL.LU R4, [R1+0x5a74] ;  /* 0x005a740001047983 */ /* 0x000f280000300800 */
[----:B------:R-:W4:Y:S04]  /*127890*/  LDL.LU R10, [R1+0x2c0] ;  /* 0x0002c000010a7983 */ /* 0x000f280000300800 */
[----:B------:R-:W4:Y:S01]  /*1278a0*/  LDL.LU R11, [R1+0xf4] ;  /* 0x0000f400010b7983 */ /* 0x000f220000300800 */
[----:B---3--:R-:W-:-:S03]  /*1278b0*/  PRMT R6, R6, 0x5410, R27 ;  /* 0x0000541006067816 */ /* 0x008fc6000000001b */
[----:B------:R0:W-:Y:S04]  /*1278c0*/  STL.64 [R1+0x6a0], R8 ;  /* 0x0006a00801007387 */ /* 0x0001e80000100a00 */
[----:B------:R-:W-:Y:S01]  /*1278d0*/  STL [R1+0xa4], R6 ;  /* 0x0000a40601007387 */ /* 0x000fe20000100800 */
[----:B--2---:R-:W-:-:S03]  /*1278e0*/  PRMT R24, R24, 0x5410, R25 ;  /* 0x0000541018187816 */ /* 0x004fc60000000019 */
[----:B----4-:R1:W-:Y:S04]  /*1278f0*/  STL.64 [R1+0x5a68], R10 ;  /* 0x005a680a01007387 */ /* 0x0103e80000100a00 */
[----:B------:R-:W2:Y:S04]  /*127900*/  LDL.LU R26, [R1+0x2d0] ;  /* 0x0002d000011a7983 */ /* 0x000ea80000300800 */
[----:B------:R-:W3:Y:S01]  /*127910*/  LDL.LU R25, [R1+0x5a70] ;  /* 0x005a700001197983 */ /* 0x000ee20000300800 */
[----:B------:R-:W-:Y:S02]  /*127920*/  SHF.R.S32.HI R27, RZ, 0x1f, R19 ;  /* 0x0000001fff1b7819 */ /* 0x000fe40000011413 */
[----:B0-----:R-:W-:-:S02]  /*127930*/  IADD3 R8, P6, R19, R4, RZ ;  /* 0x0000000413087210 */ /* 0x001fc40007fde0ff */
[----:B------:R-:W-:-:S03]  /*127940*/  PRMT R5, R23, 0x5410, R5 ;  /* 0x0000541017057816 */ /* 0x000fc60000000005 */
[----:B------:R-:W-:Y:S02]  /*127950*/  IMAD.X R9, R27, 0x1, R15, P6 ;  /* 0x000000011b097824 */ /* 0x000fe400030e060f */
[----:B------:R-:W-:Y:S04]  /*127960*/  STL [R1+0xa8], R5 ;  /* 0x0000a80501007387 */ /* 0x000fe80000100800 */
[----:B------:R0:W-:Y:S01]  /*127970*/  STL [R1+0x5934], R24 ;  /* 0x0059341801007387 */ /* 0x0001e20000100800 */
[----:B-1----:R-:W-:-:S03]  /*127980*/  PRMT R10, R17, 0x5410, R18 ;  /* 0x00005410110a7816 */ /* 0x002fc60000000012 */
[----:B0-----:R-:W4:Y:S04]  /*127990*/  LDL.LU R24, [R1+0xfc] ;  /* 0x0000fc0001187983 */ /* 0x001f280000300800 */
[----:B------:R-:W2:Y:S04]  /*1279a0*/  LDL.LU R6, [R1+0x110] ;  /* 0x0001100001067983 */ /* 0x000ea80000300800 */
[----:B------:R0:W-:Y:S04]  /*1279b0*/  STL.64 [R1+0x6e0], R8 ;  /* 0x0006e00801007387 */ /* 0x0001e80000100a00 */
[----:B------:R-:W2:Y:S04]  /*1279c0*/  LDL.LU R5, [R1+0x2b0] ;  /* 0x0002b00001057983 */ /* 0x000ea80000300800 */
[----:B0-----:R-:W4:Y:S04]  /*1279d0*/  LDL.LU R8, [R1+0x10c] ;  /* 0x00010c0001087983 */ /* 0x001f280000300800 */
[----:B------:R-:W4:Y:S04]  /*1279e0*/  LDL.LU R9, [R1+0x2b4] ;  /* 0x0002b40001097983 */ /* 0x000f280000300800 */
[----:B------:R-:W4:Y:S04]  /*1279f0*/  LDL.LU R12, [R1+0x124] ;  /* 0x00012400010c7983 */ /* 0x000f280000300800 */
[----:B------:R-:W4:Y:S01]  /*127a00*/  LDL.LU R13, [R1+0x294] ;  /* 0x00029400010d7983 */ /* 0x000f220000300800 */
[----:B------:R-:W-:Y:S01]  /*127a10*/  IMAD.MOV.U32 R17, RZ, RZ, R20 ;  /* 0x000000ffff117224 */ /* 0x000fe200078e0014 */
[----:B---3--:R-:W-:-:S02]  /*127a20*/  PRMT R25, R25, 0x5410, R16 ;  /* 0x0000541019197816 */ /* 0x008fc40000000010 */
[----:B------:R-:W3:Y:S04]  /*127a30*/  LDL.LU R16, [R1+0x290] ;  /* 0x0002900001107983 */ /* 0x000ee80000300800 */
[----:B------:R-:W3:Y:S04]  /*127a40*/  LDL.LU R23, [R1+0xb8] ;  /* 0x0000b80001177983 */ /* 0x000ee80000300800 */
[----:B------:R0:W-:Y:S04]  /*127a50*/  STL [R1+0x5950], R25 ;  /* 0x0059501901007387 */ /* 0x0001e80000100800 */
[----:B0-----:R-:W3:Y:S04]  /*127a60*/  LDL.LU R25, [R1+0x128] ;  /* 0x0001280001197983 */ /* 0x001ee80000300800 */
[----:B------:R-:W3:Y:S04]  /*127a70*/  LDL.LU R18, [R1+0x144] ;  /* 0x0001440001127983 */ /* 0x000ee80000300800 */
[----:B------:R0:W-:Y:S04]  /*127a80*/  STL [R1+0xec], R10 ;  /* 0x0000ec0a01007387 */ /* 0x0001e80000100800 */
[----:B------:R-:W3:Y:S01]  /*127a90*/  LDL.LU R20, [R1+0x274] ;  /* 0x0002740001147983 */ /* 0x000ee20000300800 */
[----:B0-----:R-:W-:-:S05]  /*127aa0*/  IADD3 R10, P6, R19, R3, RZ ;  /* 0x00000003130a7210 */ /* 0x001fca0007fde0ff */
[----:B------:R-:W-:-:S05]  /*127ab0*/  IMAD.X R11, R27, 0x1, R2, P6 ;  /* 0x000000011b0b7824 */ /* 0x000fca00030e0602 */
[----:B------:R0:W-:Y:S04]  /*127ac0*/  STL.64 [R1+0x840], R10 ;  /* 0x0008400a01007387 */ /* 0x0001e80000100a00 */
[----:B0-----:R-:W4:Y:S04]  /*127ad0*/  LDL.LU.64 R10, [R1+0x5a68] ;  /* 0x005a6800010a7983 */ /* 0x001f280000300a00 */
[----:B------:R0:W-:Y:S04]  /*127ae0*/  STL.64 [R1+0x5a30], R2 ;  /* 0x005a300201007387 */ /* 0x0001e80000100a00 */
[----:B0-----:R-:W3:Y:S04]  /*127af0*/  LDL.LU R2, [R1+0x134] ;  /* 0x0001340001027983 */ /* 0x001ee80000300800 */
[----:B------:R-:W3:Y:S01]  /*127b00*/  LDL.LU R3, [R1+0x280] ;  /* 0x0002800001037983 */ /* 0x000ee20000300800 */
[----:B--2---:R-:W-:-:S02]  /*127b10*/  PRMT R5, R5, 0x5410, R6 ;  /* 0x0000541005057816 */ /* 0x004fc40000000006 */
[----:B----4-:R-:W-:Y:S02]  /*127b20*/  PRMT R24, R10, 0x5410, R24 ;  /* 0x000054100a187816 */ /* 0x010fe40000000018 */
[----:B------:R-:W-:-:S03]  /*127b30*/  PRMT R10, R26, 0x5410, R11 ;  /* 0x000054101a0a7816 */ /* 0x000fc6000000000b */
[----:B------:R0:W-:Y:S04]  /*127b40*/  STL [R1+0xfc], R24 ;  /* 0x0000fc1801007387 */ /* 0x0001e80000100800 */
[----:B0-----:R-:W2:Y:S04]  /*127b50*/  LDL.LU R24, [R1+0x13c] ;  /* 0x00013c0001187983 */ /* 0x001ea80000300800 */
[----:B------:R-:W2:Y:S04]  /*127b60*/  LDL.LU R26, [R1+0x278] ;  /* 0x00027800011a7983 */ /* 0x000ea80000300800 */
[----:B------:R0:W-:Y:S02]  /*127b70*/  STL [R1+0xf4], R10 ;  /* 0x0000f40a01007387 */ /* 0x0001e40000100800 */
[----:B0-----:R-:W-:-:S02]  /*127b80*/  IADD3 R10, P6, R19, R0, RZ ;  /* 0x00000000130a7210 */ /* 0x001fc40007fde0ff */
[----:B------:R0:W-:Y:S03]  /*127b90*/  STL [R1+0x5a20], R0 ;  /* 0x005a200001007387 */ /* 0x0001e60000100800 */
[----:B------:R-:W-:Y:S01]  /*127ba0*/  IMAD.X R11, R27, 0x1, R22, P6 ;  /* 0x000000011b0b7824 */ /* 0x000fe200030e0616 */
[----:B0-----:R-:W4:Y:S04]  /*127bb0*/  LDL.LU R0, [R1+0x2a8] ;  /* 0x0002a80001007983 */ /* 0x001f280000300800 */
[----:B------:R0:W-:Y:S04]  /*127bc0*/  STL.64 [R1+0x838], R10 ;  /* 0x0008380a01007387 */ /* 0x0001e80000100a00 */
[----:B0-----:R-:W2:Y:S04]  /*127bd0*/  LDL.LU.64 R10, [R1+0x5a60] ;  /* 0x005a6000010a7983 */ /* 0x001ea80000300a00 */
[----:B------:R0:W-:Y:S04]  /*127be0*/  STL [R1+0x5a24], R22 ;  /* 0x005a241601007387 */ /* 0x0001e80000100800 */
[----:B0-----:R-:W4:Y:S04]  /*127bf0*/  LDL.LU R22, [R1+0x11c] ;  /* 0x00011c0001167983 */ /* 0x001f280000300800 */
[----:B------:R-:W3:Y:S04]  /*127c00*/  LDL.LU R6, [R1+0x5a5c] ;  /* 0x005a5c0001067983 */ /* 0x000ee80000300800 */
[----:B------:R0:W-:Y:S04]  /*127c10*/  STL [R1+0x110], R5 ;  /* 0x0001100501007387 */ /* 0x0001e80000100800 */
[----:B0-----:R-:W2:Y:S01]  /*127c20*/  LDL.LU R5, [R1+0x5a58] ;  /* 0x005a580001057983 */ /* 0x001ea20000300800 */
[----:B------:R-:W-:-:S05]  /*127c30*/  PRMT R9, R9, 0x5410, R8 ;  /* 0x0000541009097816 */ /* 0x000fca0000000008 */
[----:B------:R3:W-:Y:S01]  /*127c40*/  STL [R1+0x10c], R9 ;  /* 0x00010c0901007387 */ /* 0x0007e20000100800 */
[----:B--2---:R-:W-:-:S03]  /*127c50*/  IADD3 R8, P6, R19, R5, RZ ;  /* 0x0000000513087210 */ /* 0x004fc60007fde0ff */
[----:B------:R-:W-:Y:S02]  /*127c60*/  STL [R1+0x5a10], R5 ;  /* 0x005a100501007387 */ /* 0x000fe40000100800 */
[----:B---3--:R-:W-:-:S05]  /*127c70*/  IMAD.X R9, R27, 0x1, R6, P6 ;  /* 0x000000011b097824 */ /* 0x008fca00030e0606 */
[----:B------:R0:W-:Y:S04]  /*127c80*/  STL.64 [R1+0x830], R8 ;  /* 0x0008300801007387 */ /* 0x0001e80000100a00 */
[----:B0-----:R-:W2:Y:S01]  /*127c90*/  LDL.LU.64 R8, [R1+0x5a50] ;  /* 0x005a500001087983 */ /* 0x001ea20000300a00 */
[----:B----4-:R-:W-:Y:S02]  /*127ca0*/  PRMT R5, R0, 0x5410, R22 ;  /* 0x0000541000057816 */ /* 0x010fe40000000016 */
[----:B------:R-:W-:Y:S02]  /*127cb0*/  PRMT R0, R13, 0x5410, R12 ;  /* 0x000054100d007816 */ /* 0x000fe4000000000c */
[----:B------:R-:W-:Y:S01]  /*127cc0*/  IADD3 R12, P6, R19, R7, RZ ;  /* 0x00000007130c7210 */ /* 0x000fe20007fde0ff */
[----:B------:R-:W-:Y:S01]  /*127cd0*/  STL [R1+0x11c], R5 ;  /* 0x00011c0501007387 */ /* 0x000fe20000100800 */
[----:B------:R-:W-:-:S03]  /*127ce0*/  PRMT R2, R3, 0x5410, R2 ;  /* 0x0000541003027816 */ /* 0x000fc60000000002 */
[----:B------:R-:W-:Y:S04]  /*127cf0*/  STL.64 [R1+0x5a18], R6 ;  /* 0x005a180601007387 */ /* 0x000fe80000100a00 */
[----:B------:R0:W-:Y:S02]  /*127d00*/  STL [R1+0x124], R0 ;  /* 0x0001240001007387 */ /* 0x0001e40000100800 */
[----:B0-----:R-:W-:Y:S01]  /*127d10*/  PRMT R0, R16, 0x5410, R25 ;  /* 0x0000541010007816 */ /* 0x001fe20000000019 */
[----:B--2---:R-:W-:-:S05]  /*127d20*/  IMAD.X R13, R27, 0x1, R8, P6 ;  /* 0x000000011b0d7824 */ /* 0x004fca00030e0608 */
[----:B------:R0:W-:Y:S04]  /*127d30*/  STL.64 [R1+0x870], R12 ;  /* 0x0008700c01007387 */ /* 0x0001e80000100a00 */
[----:B0-----:R-:W2:Y:S04]  /*127d40*/  LDL.LU.64 R12, [R1+0x5a48] ;  /* 0x005a4800010c7983 */ /* 0x001ea80000300a00 */
[----:B------:R0:W-:Y:S04]  /*127d50*/  STL [R1+0x134], R2 ;  /* 0x0001340201007387 */ /* 0x0001e80000100800 */
[----:B------:R-:W3:Y:S01]  /*127d60*/  LDL.LU R16, [R1+0x148] ;  /* 0x0001480001107983 */ /* 0x000ee20000300800 */
[----:B0-----:R-:W-:-:S03]  /*127d70*/  IADD3 R2, P6, R19, R9, RZ ;  /* 0x0000000913027210 */ /* 0x001fc60007fde0ff */
[----:B------:R0:W-:Y:S02]  /*127d80*/  STL [R1+0x128], R0 ;  /* 0x0001280001007387 */ /* 0x0001e40000100800 */
[----:B------:R-:W-:Y:S02]  /*127d90*/  IMAD.X R3, R27, 0x1, R10, P6 ;  /* 0x000000011b037824 */ /* 0x000fe400030e060a */
[----:B------:R-:W-:Y:S01]  /*127da0*/  STL [R1+0x5a00], R9 ;  /* 0x005a000901007387 */ /* 0x000fe20000100800 */
[----:B------:R-:W-:Y:S02]  /*127db0*/  PRMT R20, R20, 0x5410, R18 ;  /* 0x0000541014147816 */ /* 0x000fe40000000012 */
[----:B------:R-:W-:Y:S02]  /*127dc0*/  IADD3 R6, P6, R19, R11, RZ ;  /* 0x0000000b13067210 */ /* 0x000fe40007fde0ff */
[----:B0-----:R-:W-:-:S03]  /*127dd0*/  PRMT R0, R26, 0x5410, R24 ;  /* 0x000054101a007816 */ /* 0x001fc60000000018 */
[----:B--2---:R-:W-:Y:S01]  /*127de0*/  IMAD.X R7, R27, 0x1, R13, P6 ;  /* 0x000000011b077824 */ /* 0x004fe200030e060d */
[----:B---3--:R-:W-:Y:S04]  /*127df0*/  STL.64 [R1+0x5a38], R16 ;  /* 0x005a381001007387 */ /* 0x008fe80000100a00 */
[----:B------:R0:W-:Y:S04]  /*127e00*/  STL.64 [R1+0x868], R2 ;  /* 0x0008680201007387 */ /* 0x0001e80000100a00 */
[----:B0-----:R-:W2:Y:S04]  /*127e10*/  LDL.LU R2, [R1+0x264] ;  /* 0x0002640001027983 */ /* 0x001ea80000300800 */
[----:B------:R-:W3:Y:S04]  /*127e20*/  LDL.LU R3, [R1+0x130] ;  /* 0x0001300001037983 */ /* 0x000ee80000300800 */
[----:B------:R-:W3:Y:S04]  /*127e30*/  LDL.LU R18, [R1+0x25c] ;  /* 0x00025c0001127983 */ /* 0x000ee80000300800 */
[----:B------:R-:W-:Y:S04]  /*127e40*/  STL [R1+0x5920], R20 ;  /* 0x0059201401007387 */ /* 0x000fe80000100800 */
[----:B------:R-:W4:Y:S01]  /*127e50*/  LDL.LU R9, [R1+0x260] ;  /* 0x0002600001097983 */ /* 0x000f220000300800 */
[----:B------:R-:W-:-:S03]  /*127e60*/  IADD3 R16, P6, R19, R12, RZ ;  /* 0x0000000c13107210 */ /* 0x000fc60007fde0ff */
[----:B------:R-:W4:Y:S04]  /*127e70*/  LDL.LU R24, [R1+0x12c] ;  /* 0x00012c0001187983 */ /* 0x000f280000300800 */
[----:B------:R-:W-:Y:S04]  /*127e80*/  STL [R1+0x13c], R0 ;  /* 0x00013c0001007387 */ /* 0x000fe80000100800 */
[----:B------:R-:W4:Y:S04]  /*127e90*/  LDL.LU R26, [R1+0x258] ;  /* 0x00025800011a7983 */ /* 0x000f280000300800 */
[----:B------:R-:W-:Y:S04]  /*127ea0*/  STL.64 [R1+0x5a08], R10 ;  /* 0x005a080a01007387 */ /* 0x000fe80000100a00 */
[----:B------:R-:W4:Y:S04]  /*127eb0*/  LDL.LU R19, [R1+0x5a40] ;  /* 0x005a400001137983 */ /* 0x000f280000300800 */
[----:B------:R0:W-:Y:S04]  /*127ec0*/  STL.64 [R1+0x5a28], R12 ;  /* 0x005a280c01007387 */ /* 0x0001e80000100a00 */
[----:B------:R1:W-:Y:S01]  /*127ed0*/  STL.64 [R1+0x860], R6 ;  /* 0x0008600601007387 */ /* 0x0003e20000100a00 */
[----:B------:R-:W-:-:S03]  /*127ee0*/  IMAD.X R17, R27, 0x1, R14, P6 ;  /* 0x000000011b117824 */ /* 0x000fc600030e060e */
[----:B0-----:R-:W2:Y:S04]  /*127ef0*/  LDL.LU R12, [R1+0x140] ;  /* 0x00014000010c7983 */ /* 0x001ea80000300800 */
[----:B------:R-:W4:Y:S04]  /*127f00*/  LDL.LU R13, [R1+0x138] ;  /* 0x00013800010d7983 */ /* 0x000f280000300800 */
[----:B------:R-:W4:Y:S04]  /*127f10*/  LDL.LU R22, [R1+0x120] ;  /* 0x0001200001167983 */ /* 0x000f280000300800 */
[----:B------:R-:W4:Y:S04]  /*127f20*/  LDL.LU R0, [R1+0x234] ;  /* 0x0002340001007983 */ /* 0x000f280000300800 */
[----:B-1----:R-:W4:Y:S04]  /*127f30*/  LDL.LU R6, [R1+0x118] ;  /* 0x0001180001067983 */ /* 0x002f280000300800 */
[----:B------:R-:W4:Y:S04]  /*127f40*/  LDL.LU R7, [R1+0x238] ;  /* 0x0002380001077983 */ /* 0x000f280000300800 */
[----:B------:R-:W4:Y:S04]  /*127f50*/  LDL.LU R5, [R1+0x114] ;  /* 0x0001140001057983 */ /* 0x000f280000300800 */
[----:B------:R-:W4:Y:S04]  /*127f60*/  LDL.LU R10, [R1+0x104] ;  /* 0x00010400010a7983 */ /* 0x000f280000300800 */
[----:B------:R-:W4:Y:S04]  /*127f70*/  LDL.LU R11, [R1+0x218] ;  /* 0x00021800010b7983 */ /* 0x000f280000300800 */
[----:B------:R0:W-:Y:S04]  /*127f80*/  STL.64 [R1+0x8b8], R16 ;  /* 0x0008b81001007387 */ /* 0x0001e80000100a00 */
[----:B0-----:R-:W4:Y:S04]  /*127f90*/  LDL.LU.64 R16, [R1+0x5a38] ;  /* 0x005a380001107983 */ /* 0x001f280000300a00 */
[----:B------:R-:W4:Y:S04]  /*127fa0*/  LDL.LU R20, [R1+0x108] ;  /* 0x0001080001147983 */ /* 0x000f280000300800 */
[----:B------:R-:W4:Y:S04]  /*127fb0*/  LDL.LU R25, [R1+0x224] ;  /* 0x0002240001197983 */ /* 0x000f280000300800 */
[----:B------:R-:W4:Y:S01]  /*127fc0*/  LDL.LU R27, [R1+0xf8] ;  /* 0x0000f800011b7983 */ /* 0x000f220000300800 */
[----:B--2---:R-:W-:-:S02]  /*127fd0*/  PRMT R2, R2, 0x5410, R12 ;  /* 0x0000541002027816 */ /* 0x004fc4000000000c */
[----:B---3--:R-:W-:Y:S02]  /*127fe0*/  PRMT R12, R18, 0x5410, R3 ;  /* 0x00005410120c7816 */ /* 0x008fe40000000003 */
[----:B------:R-:W-:Y:S02]  /*127ff0*/  SHF.R.S32.HI R18, RZ, 0x1f, R23 ;  /* 0x0000001fff127819 */ /* 0x000fe40000011417 */
[----:B----4-:R-:W-:Y:S02]  /*128000*/  PRMT R19, R19, 0x5410, R16 ;  /* 0x0000541013137816 */ /* 0x010fe40000000010 */
[----:B------:R-:W2:Y:S04]  /*128010*/  LDL.LU R16, [R1+0x20c] ;  /* 0x00020c0001107983 */ /* 0x000ea80000300800 */
[----:B------:R0:W-:Y:S04]  /*128020*/  STL [R1+0x5924], R19 ;  /* 0x0059241301007387 */ /* 0x0001e80000100800 */
[----:B0-----:R-:W3:Y:S04]  /*128030*/  LDL.LU R19, [R1+0x228] ;  /* 0x0002280001137983 */ /* 0x001ee80000300800 */
[----:B------:R0:W-:Y:S02]  /*128040*/  STL [R1+0x140], R2 ;  /* 0x0001400201007387 */ /* 0x0001e40000100800 */
[----:B0-----:R-:W-:-:S02]  /*128050*/  IADD3 R2, P6, R23, R4, RZ ;  /* 0x0000000417027210 */ /* 0x001fc40007fde0ff */
[----:B------:R-:W-:Y:S03]  /*128060*/  STL [R1+0x148], R12 ;  /* 0x0001480c01007387 */ /* 0x000fe60000100800 */
[----:B------:R-:W-:-:S05]  /*128070*/  IMAD.X R3, R18, 0x1, R15, P6 ;  /* 0x0000000112037824 */ /* 0x000fca00030e060f */
[----:B------:R0:W-:Y:S04]  /*128080*/  STL.64 [R1+0x8a0], R2 ;  /* 0x0008a00201007387 */ /* 0x0001e80000100a00 */
[----:B0-----:R-:W4:Y:S01]  /*128090*/  LDL.LU.64 R2, [R1+0x5a30] ;  /* 0x005a300001027983 */ /* 0x001f220000300a00 */
[----:B------:R-:W-:Y:S02]  /*1280a0*/  PRMT R12, R9, 0x5410, R13 ;  /* 0x00005410090c7816 */ /* 0x000fe4000000000d */
[----:B------:R-:W-:-:S03]  /*1280b0*/  PRMT R9, R26, 0x5410, R24 ;  /* 0x000054101a097816 */ /* 0x000fc60000000018 */
[----:B------:R-:W-:Y:S04]  /*1280c0*/  STL [R1+0x130], R12 ;  /* 0x0001300c01007387 */ /* 0x000fe80000100800 */
[----:B------:R0:W-:Y:S01]  /*1280d0*/  STL [R1+0x12c], R9 ;  /* 0x00012c0901007387 */ /* 0x0001e20000100800 */
[----:B------:R-:W-:-:S03]  /*1280e0*/  PRMT R0, R0, 0x5410, R22 ;  /* 0x0000541000007816 */ /* 0x000fc60000000016 */
[----:B0-----:R-:W2:Y:S04]  /*1280f0*/  LDL.LU R9, [R1+0x100] ;  /* 0x0001000001097983 */ /* 0x001ea80000300800 */
[----:B------:R-:W2:Y:S04]  /*128100*/  LDL.LU R24, [R1+0xe0] ;  /* 0x0000e00001187983 */ /* 0x000ea80000300800 */
[----:B------:R-:W2:Y:S01]  /*128110*/  LDL.LU R26, [R1+0x1ec] ;  /* 0x0001ec00011a7983 */ /* 0x000ea20000300800 */
[----:B----4-:R-:W-:-:S03]  /*128120*/  IADD3 R12, P6, R23, R3, RZ ;  /* 0x00000003170c7210 */ /* 0x010fc60007fde0ff */
[----:B------:R0:W-:Y:S02]  /*128130*/  STL [R1+0x59e8], R3 ;  /* 0x0059e80301007387 */ /* 0x0001e40000100800 */
[----:B------:R-:W-:Y:S02]  /*128140*/  IMAD.X R13, R18, 0x1, R2, P6 ;  /* 0x00000001120d7824 */ /* 0x000fe400030e0602 */
[----:B0-----:R-:W4:Y:S04]  /*128150*/  LDL.LU R3, [R1+0x1fc] ;  /* 0x0001fc0001037983 */ /* 0x001f280000300800 */
[----:B------:R0:W-:Y:S04]  /*128160*/  STL.64 [R1+0x898], R12 ;  /* 0x0008980c01007387 */ /* 0x0001e80000100a00 */
[----:B0-----:R-:W4:Y:S04]  /*128170*/  LDL.LU.64 R12, [R1+0x5a28] ;  /* 0x005a2800010c7983 */ /* 0x001f280000300a00 */
[----:B------:R-:W2:Y:S04]  /*128180*/  LDL.LU R22, [R1+0x5a24] ;  /* 0x005a240001167983 */ /* 0x000ea80000300800 */
[----:B------:R0:W-:Y:S04]  /*128190*/  STL [R1+0x120], R0 ;  /* 0x0001200001007387 */ /* 0x0001e80000100800 */
[----:B0-----:R-:W4:Y:S01]  /*1281a0*/  LDL.LU R0, [R1+0x5a20] ;  /* 0x005a200001007983 */ /* 0x001f220000300800 */
[----:B------:R-:W-:-:S05]  /*1281b0*/  PRMT R7, R7, 0x5410, R6 ;  /* 0x0000541007077816 */ /* 0x000fca0000000006 */
[----:B------:R2:W-:Y:S01]  /*1281c0*/  STL [R1+0x118], R7 ;  /* 0x0001180701007387 */ /* 0x0005e20000100800 */
[----:B---3--:R-:W-:Y:S02]  /*1281d0*/  PRMT R19, R19, 0x5410, R5 ;  /* 0x0000541013137816 */ /* 0x008fe40000000005 */
[----:B----4-:R-:W-:-:S05]  /*1281e0*/  IADD3 R6, P6, R23, R0, RZ ;  /* 0x0000000017067210 */ /* 0x010fca0007fde0ff */
[----:B--2---:R-:W-:-:S05]  /*1281f0*/  IMAD.X R7, R18, 0x1, R22, P6 ;  /* 0x0000000112077824 */ /* 0x004fca00030e0616 */
[----:B------:R0:W-:Y:S04]  /*128200*/  STL.64 [R1+0x890], R6 ;  /* 0x0008900601007387 */ /* 0x0001e80000100a00 */
[----:B0-----:R-:W2:Y:S04]  /*128210*/  LDL.LU.64 R6, [R1+0x5a18] ;  /* 0x005a180001067983 */ /* 0x001ea80000300a00 */
[----:B------:R-:W3:Y:S04]  /*128220*/  LDL.LU R5, [R1+0x5a10] ;  /* 0x005a100001057983 */ /* 0x000ee80000300800 */
[----:B------:R0:W-:Y:S02]  /*128230*/  STL [R1+0x114], R19 ;  /* 0x0001141301007387 */ /* 0x0001e40000100800 */
[----:B0-----:R-:W-:-:S02]  /*128240*/  PRMT R19, R11, 0x5410, R10 ;  /* 0x000054100b137816 */ /* 0x001fc4000000000a */
[----:B---3--:R-:W-:Y:S01]  /*128250*/  IADD3 R10, P6, R23, R5, RZ ;  /* 0x00000005170a7210 */ /* 0x008fe20007fde0ff */
[----:B------:R0:W-:Y:S04]  /*128260*/  STL.64 [R1+0x59f8], R4 ;  /* 0x0059f80401007387 */ /* 0x0001e80000100a00 */
[----:B--2---:R-:W-:Y:S01]  /*128270*/  IMAD.X R11, R18, 0x1, R6, P6 ;  /* 0x00000001120b7824 */ /* 0x004fe200030e0606 */
[----:B------:R-:W-:Y:S04]  /*128280*/  STL [R1+0x138], R19 ;  /* 0x0001381301007387 */ /* 0x000fe80000100800 */
[----:B0-----:R-:W2:Y:S04]  /*128290*/  LDL.LU R4, [R1+0x208] ;  /* 0x0002080001047983 */ /* 0x001ea80000300800 */
[----:B------:R-:W3:Y:S04]  /*1282a0*/  LDL.LU R5, [R1+0xe8] ;  /* 0x0000e80001057983 */ /* 0x000ee80000300800 */
[----:B------:R0:W-:Y:S02]  /*1282b0*/  STL.64 [R1+0x8f0], R10 ;  /* 0x0008f00a01007387 */ /* 0x0001e40000100a00 */
[----:B0-----:R-:W-:-:S02]  /*1282c0*/  PRMT R11, R25, 0x5410, R20 ;  /* 0x00005410190b7816 */ /* 0x001fc40000000014 */
[----:B------:R-:W-:-:S03]  /*1282d0*/  PRMT R10, R16, 0x5410, R27 ;  /* 0x00005410100a7816 */ /* 0x000fc6000000001b */
[----:B------:R-:W-:Y:S01]  /*1282e0*/  STL [R1+0x158], R11 ;  /* 0x0001580b01007387 */ /* 0x000fe20000100800 */
[----:B------:R-:W-:-:S03]  /*1282f0*/  IMAD.MOV.U32 R16, RZ, RZ, R17 ;  /* 0x000000ffff107224 */ /* 0x000fc600078e0011 */
[----:B------:R-:W-:Y:S01]  /*128300*/  STL [R1+0x160], R10 ;  /* 0x0001600a01007387 */ /* 0x000fe20000100800 */
[----:B------:R-:W-:-:S03]  /*128310*/  IMAD.MOV.U32 R17, RZ, RZ, R28 ;  /* 0x000000ffff117224 */ /* 0x000fc600078e001c */
[----:B------:R-:W4:Y:S04]  /*128320*/  LDL.LU R19, [R1+0x1f4] ;  /* 0x0001f40001137983 */ /* 0x000f280000300800 */
[----:B------:R-:W4:Y:S04]  /*128330*/  LDL.LU R20, [R1+0xd8] ;  /* 0x0000d80001147983 */ /* 0x000f280000300800 */
[----:B------:R-:W4:Y:S04]  /*128340*/  LDL.LU R25, [R1+0x1e8] ;  /* 0x0001e80001197983 */ /* 0x000f280000300800 */
[----:B------:R-:W4:Y:S04]  /*128350*/  LDL.LU R27, [R1+0xd4] ;  /* 0x0000d400011b7983 */ /* 0x000f280000300800 */
[----:B------:R-:W4:Y:S04]  /*128360*/  LDL.LU R28, [R1+0x1dc] ;  /* 0x0001dc00011c7983 */ /* 0x000f280000300800 */
[----:B------:R0:W-:Y:S04]  /*128370*/  STL.64 [R1+0x59e0], R6 ;  /* 0x0059e00601007387 */ /* 0x0001e80000100a00 */
[----:B0-----:R-:W2:Y:S01]  /*128380*/  LDL.LU R6, [R1+0x210] ;  /* 0x0002100001067983 */ /* 0x001ea20000300800 */
[----:B------:R-:W-:-:S03]  /*128390*/  IADD3 R10, P6, R23, R7, RZ ;  /* 0x00000007170a7210 */ /* 0x000fc60007fde0ff */
[----:B------:R-:W3:Y:S02]  /*1283a0*/  LDL.LU R7, [R1+0xf0] ;  /* 0x0000f00001077983 */ /* 0x000ee40000300800 */
[----:B------:R-:W-:-:S05]  /*1283b0*/  IMAD.X R11, R18, 0x1, R8, P6 ;  /* 0x00000001120b7824 */ /* 0x000fca00030e0608 */
[----:B------:R0:W-:Y:S04]  /*1283c0*/  STL.64 [R1+0x8e8], R10 ;  /* 0x0008e80a01007387 */ /* 0x0001e80000100a00 */
[----:B0-----:R-:W4:Y:S01]  /*1283d0*/  LDL.LU.64 R10, [R1+0x5a08] ;  /* 0x005a0800010a7983 */ /* 0x001f220000300a00 */
[----:B--2---:R-:W-:-:S03]  /*1283e0*/  PRMT R6, R6, 0x5410, R9 ;  /* 0x0000541006067816 */ /* 0x004fc60000000009 */
[----:B------:R-:W2:Y:S01]  /*1283f0*/  LDL.LU R9, [R1+0x5a00] ;  /* 0x005a000001097983 */ /* 0x000ea20000300800 */
[----:B---3--:R-:W-:-:S03]  /*128400*/  PRMT R4, R4, 0x5410, R7 ;  /* 0x0000541004047816 */ /* 0x008fc60000000007 */
[----:B------:R0:W-:Y:S01]  /*128410*/  STL [R1+0x14c], R6 ;  /* 0x00014c0601007387 */ /* 0x0001e20000100800 */
[----:B------:R-:W-:-:S03]  /*128420*/  PRMT R5, R3, 0x5410, R5 ;  /* 0x0000541003057816 */ /* 0x000fc60000000005 */
[----:B------:R1:W-:Y:S04]  /*128430*/  STL [R1+0x15c], R4 ;  /* 0x00015c0401007387 */ /* 0x0003e80000100800 */
[----:B--2---:R-:W-:Y:S04]  /*128440*/  STL [R1+0x59d4], R9 ;  /* 0x0059d40901007387 */ /* 0x004fe80000100800 */
[----:B------:R-:W2:Y:S01]  /*128450*/  LDL.LU R3, [R1+0xd0] ;  /* 0x0000d00001037983 */ /* 0x000ea20000300800 */
[----:B0-----:R-:W-:Y:S02]  /*128460*/  IADD3 R6, P6, R23, R9, RZ ;  /* 0x0000000917067210 */ /* 0x001fe40007fde0ff */
[----:B-1----:R-:W-:-:S03]  /*128470*/  PRMT R4, R26, 0x5410, R24 ;  /* 0x000054101a047816 */ /* 0x002fc60000000018 */
[----:B----4-:R-:W-:-:S05]  /*128480*/  IMAD.X R7, R18, 0x1, R10, P6 ;  /* 0x0000000112077824 */ /* 0x010fca00030e060a */
[----:B------:R-:W-:Y:S04]  /*128490*/  STL.64 [R1+0x8e0], R6 ;  /* 0x0008e00601007387 */ /* 0x000fe80000100a00 */
[----:B------:R-:W-:Y:S04]  /*1284a0*/  STL [R1+0xe8], R5 ;  /* 0x0000e80501007387 */ /* 0x000fe80000100800 */
[----:B--2---:R0:W-:Y:S04]  /*1284b0*/  STL.64 [R1+0x59f0], R2 ;  /* 0x0059f00201007387 */ /* 0x0041e80000100a00 */
[----:B------:R1:W-:Y:S04]  /*1284c0*/  STL [R1+0xe0], R4 ;  /* 0x0000e00401007387 */ /* 0x0003e80000100800 */
[----:B0-----:R-:W2:Y:S01]  /*1284d0*/  LDL.LU R3, [R1+0xe4] ;  /* 0x0000e40001037983 */ /* 0x001ea20000300800 */
[----:B------:R-:W-:Y:S01]  /*1284e0*/  IMAD.MOV.U32 R2, RZ, RZ, R18 ;  /* 0x000000ffff027224 */ /* 0x000fe200078e0012 */
[----:B-1----:R-:W-:-:S02]  /*1284f0*/  IADD3 R4, P6, R23, R11, RZ ;  /* 0x0000000b17047210 */ /* 0x002fc40007fde0ff */
[----:B------:R-:W3:Y:S03]  /*128500*/  LDL.LU R6, [R1+0x98] ;  /* 0x0000980001067983 */ /* 0x000ee60000300800 */
[----:B------:R-:W-:Y:S01]  /*128510*/  IMAD.X R5, R2, 0x1, R13, P6 ;  /* 0x0000000102057824 */ /* 0x000fe200030e060d */
[----:B------:R-:W3:Y:S04]  /*128520*/  LDL.LU R7, [R1+0x1e0] ;  /* 0x0001e00001077983 */ /* 0x000ee80000300800 */
[----:B------:R0:W-:Y:S04]  /*128530*/  STL.64 [R1+0x59d8], R10 ;  /* 0x0059d80a01007387 */ /* 0x0001e80000100a00 */
[----:B0-----:R-:W4:Y:S04]  /*128540*/  LDL.LU R10, [R1+0x1cc] ;  /* 0x0001cc00010a7983 */ /* 0x001f280000300800 */
[----:B------:R-:W4:Y:S04]  /*128550*/  LDL.LU R11, [R1+0x88] ;  /* 0x00008800010b7983 */ /* 0x000f280000300800 */
[----:B------:R-:W4:Y:S04]  /*128560*/  LDL.LU R9, [R1+0x1d0] ;  /* 0x0001d00001097983 */ /* 0x000f280000300800 */
[----:B------:R0:W-:Y:S01]  /*128570*/  STL.64 [R1+0x8d8], R4 ;  /* 0x0008d80401007387 */ /* 0x0001e20000100a00 */
[----:B------:R-:W-:-:S03]  /*128580*/  IMAD.MOV.U32 R26, RZ, RZ, R16 ;  /* 0x000000ffff1a7224 */ /* 0x000fc600078e0010 */
[----:B------:R-:W4:Y:S04]  /*128590*/  LDL.LU R24, [R1+0x84] ;  /* 0x0000840001187983 */ /* 0x000f280000300800 */
[----:B------:R-:W4:Y:S01]  /*1285a0*/  LDL.LU R18, [R1+0x1c8] ;  /* 0x0001c80001127983 */ /* 0x000f220000300800 */
[----:B0-----:R-:W-:-:S03]  /*1285b0*/  IADD3 R4, P6, R23, R12, RZ ;  /* 0x0000000c17047210 */ /* 0x001fc60007fde0ff */
[----:B------:R-:W4:Y:S02]  /*1285c0*/  LDL.LU R23, [R1+0x74] ;  /* 0x0000740001177983 */ /* 0x000f240000300800 */
[----:B------:R-:W-:Y:S02]  /*1285d0*/  IMAD.X R5, R2, 0x1, R14, P6 ;  /* 0x0000000102057824 */ /* 0x000fe400030e060e */
[----:B------:R-:W4:Y:S01]  /*1285e0*/  LDL.LU R16, [R1+0x1a8] ;  /* 0x0001a80001107983 */ /* 0x000f220000300800 */
[----:B------:R-:W-:-:S03]  /*1285f0*/  PRMT R2, R28, 0x5410, R27 ;  /* 0x000054101c027816 */ /* 0x000fc6000000001b */
[----:B------:R0:W-:Y:S01]  /*128600*/  STL.64 [R1+0x8c8], R4 ;  /* 0x0008c80401007387 */ /* 0x0001e20000100a00 */
[----:B------:R-:W-:-:S03]  /*128610*/  IMAD.MOV.U32 R28, RZ, RZ, R21 ;  /* 0x000000ffff1c7224 */ /* 0x000fc600078e0015 */
[----:B0-----:R-:W3:Y:S01]  /*128620*/  LDL.LU.64 R4, [R1+0x59f8] ;  /* 0x0059f80001047983 */ /* 0x001ee20000300a00 */
[----:B--2---:R-:W-:Y:S02]  /*128630*/  PRMT R19, R19, 0x5410, R3 ;  /* 0x0000541013137816 */ /* 0x004fe40000000003 */
[----:B------:R-:W-:-:S03]  /*128640*/  PRMT R3, R25, 0x5410, R20 ;  /* 0x0000541019037816 */ /* 0x000fc60000000014 */
[----:B------:R0:W-:Y:S04]  /*128650*/  STL [R1+0xb8], R19 ;  /* 0x0000b81301007387 */ /* 0x0001e80000100800 */
[----:B0-----:R-:W2:Y:S04]  /*128660*/  LDL.LU R19, [R1+0x78] ;  /* 0x0000780001137983 */ /* 0x001ea80000300800 */
[----:B------:R0:W-:Y:S04]  /*128670*/  STL [R1+0xe4], R3 ;  /* 0x0000e40301007387 */ /* 0x0001e80000100800 */
[----:B------:R-:W2:Y:S04]  /*128680*/  LDL.LU R20, [R1+0x1b0] ;  /* 0x0001b00001147983 */ /* 0x000ea80000300800 */
[----:B------:R3:W-:Y:S04]  /*128690*/  STL [R1+0x168], R2 ;  /* 0x0001680201007387 */ /* 0x0007e80000100800 */
[----:B------:R-:W2:Y:S04]  /*1286a0*/  LDL.LU R25, [R1+0x6c] ;  /* 0x00006c0001197983 */ /* 0x000ea80000300800 */
[----:B------:R-:W2:Y:S04]  /*1286b0*/  LDL.LU R27, [R1+0x1a4] ;  /* 0x0001a400011b7983 */ /* 0x000ea80000300800 */
[----:B------:R-:W4:Y:S01]  /*1286c0*/  LDL.LU R21, [R1+0xc0] ;  /* 0x0000c00001157983 */ /* 0x000f220000300800 */
[----:B0-----:R-:W-:-:S02]  /*1286d0*/  SHF.R.S32.HI R3, RZ, 0x1f, R29 ;  /* 0x0000001fff037819 */ /* 0x001fc4000001141d */
[----:B---3--:R-:W-:Y:S01]  /*1286e0*/  IADD3 R2, P6, R29, R4, RZ ;  /* 0x000000041d027210 */ /* 0x008fe20007fde0ff */
[----:B----4-:R0:W-:Y:S04]  /*1286f0*/  STL [R1+0x59c0], R21 ;  /* 0x0059c01501007387 */ /* 0x0101e80000100800 */
[----:B0-----:R-:W3:Y:S04]  /*128700*/  LDL.LU R21, [R1+0x90] ;  /* 0x0000900001157983 */ /* 0x001ee80000300800 */
[----:B------:R0:W-:Y:S04]  /*128710*/  STL [R1+0xc], R3 ;  /* 0x00000c0301007387 */ /* 0x0001e80000100800 */
[----:B------:R1:W-:Y:S01]  /*128720*/  STL [R1+0x59c4], R4 ;  /* 0x0059c40401007387 */ /* 0x0003e20000100800 */
[----:B0-----:R-:W-:-:S03]  /*128730*/  IMAD.X R3, R3, 0x1, R15, P6 ;  /* 0x0000000103037824 */ /* 0x001fc600030e060f */
[----:B-1----:R-:W4:Y:S04]  /*128740*/  LDL.LU R4, [R1+0x1e4] ;  /* 0x0001e40001047983 */ /* 0x002f280000300800 */
[----:B------:R0:W-:Y:S04]  /*128750*/  STL.64 [R1+0x910], R2 ;  /* 0x0009100201007387 */ /* 0x0001e80000100a00 */
[----:B0-----:R-:W4:Y:S04]  /*128760*/  LDL.LU.64 R2, [R1+0x59f0] ;  /* 0x0059f00001027983 */ /* 0x001f280000300a00 */
[----:B------:R0:W-:Y:S04]  /*128770*/  STL [R1+0x59d0], R15 ;  /* 0x0059d00f01007387 */ /* 0x0001e80000100800 */
[----:B0-----:R-:W2:Y:S01]  /*128780*/  LDL.LU R15, [R1+0xc] ;  /* 0x00000c00010f7983 */ /* 0x001ea20000300800 */
[----:B----4-:R-:W-:-:S03]  /*128790*/  PRMT R4, R4, 0x5410, R3 ;  /* 0x0000541004047816 */ /* 0x010fc60000000003 */
[----:B------:R-:W4:Y:S04]  /*1287a0*/  LDL.LU R3, [R1+0x59e8] ;  /* 0x0059e80001037983 */ /* 0x000f280000300800 */
[----:B------:R0:W-:Y:S02]  /*1287b0*/  STL [R1+0x164], R4 ;  /* 0x0001640401007387 */ /* 0x0001e40000100800 */
[----:B0-----:R-:W-:Y:S02]  /*1287c0*/  PRMT R4, R7, 0x5410, R6 ;  /* 0x0000541007047816 */ /* 0x001fe40000000006 */
[----:B----4-:R-:W-:Y:S01]  /*1287d0*/  IADD3 R6, P6, R29, R3, RZ ;  /* 0x000000031d067210 */ /* 0x010fe20007fde0ff */
[----:B------:R-:W-:Y:S04]  /*1287e0*/  STL [R1+0x59b4], R3 ;  /* 0x0059b40301007387 */ /* 0x000fe80000100800 */
[----:B--2---:R-:W-:Y:S01]  /*1287f0*/  IMAD.X R7, R15, 0x1, R2, P6 ;  /* 0x000000010f077824 */ /* 0x004fe200030e0602 */
[----:B------:R-:W-:Y:S04]  /*128800*/  STL [R1+0x98], R4 ;  /* 0x0000980401007387 */ /* 0x000fe80000100800 */
[----:B------:R0:W-:Y:S04]  /*128810*/  STL.64 [R1+0x8f8], R6 ;  /* 0x0008f80601007387 */ /* 0x0001e80000100a00 */
[----:B0-----:R-:W2:Y:S01]  /*128820*/  LDL.LU.64 R6, [R1+0x59e0] ;  /* 0x0059e00001067983 */ /* 0x001ea20000300a00 */
[----:B---3--:R-:W-:-:S02]  /*128830*/  PRMT R4, R10, 0x5410, R21 ;  /* 0x000054100a047816 */ /* 0x008fc40000000015 */
[----:B------:R-:W-:Y:S02]  /*128840*/  IADD3 R10, P6, R29, R0, RZ ;  /* 0x000000001d0a7210 */ /* 0x000fe40007fde0ff */
[----:B------:R-:W-:Y:S01]  /*128850*/  PRMT R3, R9, 0x5410, R11 ;  /* 0x0000541009037816 */ /* 0x000fe2000000000b */
[----:B------:R0:W-:Y:S02]  /*128860*/  STL [R1+0x90], R4 ;  /* 0x0000900401007387 */ /* 0x0001e40000100800 */
[----:B------:R-:W-:Y:S02]  /*128870*/  IMAD.X R11, R15, 0x1, R22, P6 ;  /* 0x000000010f0b7824 */ /* 0x000fe400030e0616 */
[----:B------:R1:W-:Y:S04]  /*128880*/  STL [R1+0x88], R3 ;  /* 0x0000880301007387 */ /* 0x0003e80000100800 */
[----:B------:R-:W3:Y:S01]  /*128890*/  LDL.LU R9, [R1+0x54] ;  /* 0x0000540001097983 */ /* 0x000ee20000300800 */
[----:B0-----:R-:W-:-:S03]  /*1288a0*/  PRMT R4, R18, 0x5410, R24 ;  /* 0x0000541012047816 */ /* 0x001fc60000000018 */
[----:B------:R0:W-:Y:S01]  /*1288b0*/  STL.64 [R1+0x940], R10 ;  /* 0x0009400a01007387 */ /* 0x0001e20000100a00 */
[----:B-1----:R-:W-:-:S03]  /*1288c0*/  PRMT R3, R16, 0x5410, R23 ;  /* 0x0000541010037816 */ /* 0x002fc60000000017 */
[----:B------:R1:W-:Y:S04]  /*1288d0*/  STL [R1+0x16c], R4 ;  /* 0x00016c0401007387 */ /* 0x0003e80000100800 */
[----:B------:R-:W4:Y:S01]  /*1288e0*/  LDL.LU R24, [R1+0x2c] ;  /* 0x00002c0001187983 */ /* 0x000f220000300800 */
[----:B0-----:R-:W-:-:S03]  /*1288f0*/  IADD3 R10, P6, R29, R5, RZ ;  /* 0x000000051d0a7210 */ /* 0x001fc60007fde0ff */
[----:B------:R-:W-:Y:S01]  /*128900*/  STL [R1+0x170], R3 ;  /* 0x0001700301007387 */ /* 0x000fe20000100800 */
[----:B-1----:R-:W-:-:S03]  /*128910*/  PRMT R4, R20, 0x5410, R19 ;  /* 0x0000541014047816 */ /* 0x002fc60000000013 */
[----:B------:R-:W4:Y:S04]  /*128920*/  LDL.LU R18, [R1+0x180] ;  /* 0x0001800001127983 */ /* 0x000f280000300800 */
[----:B------:R-:W4:Y:S04]  /*128930*/  LDL.LU R23, [R1+0x24] ;  /* 0x0000240001177983 */ /* 0x000f280000300800 */
[----:B------:R-:W4:Y:S01]  /*128940*/  LDL.LU R16, [R1+0x188] ;  /* 0x0001880001107983 */ /* 0x000f220000300800 */
[----:B--2---:R-:W-:-:S05]  /*128950*/  IMAD.X R11, R15, 0x1, R6, P6 ;  /* 0x000000010f0b7824 */ /* 0x004fca00030e0606 */
[----:B------:R0:W-:Y:S04]  /*128960*/  STL.64 [R1+0x938], R10 ;  /* 0x0009380a01007387 */ /* 0x0001e80000100a00 */
[----:B0-----:R-:W2:Y:S04]  /*128970*/  LDL.LU.64 R10, [R1+0x59d8] ;  /* 0x0059d800010a7983 */ /* 0x001ea80000300a00 */
[----:B------:R0:W-:Y:S04]  /*128980*/  STL [R1+0x74], R4 ;  /* 0x0000740401007387 */ /* 0x0001e80000100800 */
[----:B0-----:R-:W3:Y:S01]  /*128990*/  LDL.LU R4, [R1+0x28] ;  /* 0x0000280001047983 */ /* 0x001ee20000300800 */
[----:B------:R-:W-:-:S05]  /*1289a0*/  PRMT R3, R27, 0x5410, R25 ;  /* 0x000054101b037816 */ /* 0x000fca0000000019 */
[----:B------:R-:W-:Y:S01]  /*1289b0*/  STL [R1+0x6c], R3 ;  /* 0x00006c0301007387 */ /* 0x000fe20000100800 */
[----:B------:R-:W-:-:S03]  /*1289c0*/  IMAD.MOV.U32 R25, RZ, RZ, R28 ;  /* 0x000000ffff197224 */ /* 0x000fc600078e001c */
[----:B---3--:R0:W-:Y:S04]  /*1289d0*/  STL.64 [R1+0x59c8], R4 ;  /* 0x0059c80401007387 */ /* 0x0081e80000100a00 */
[----:B0-----:R-:W3:Y:S01]  /*1289e0*/  LDL.LU R4, [R1+0x1a0] ;  /* 0x0001a00001047983 */ /* 0x001ee20000300800 */
[----:B------:R-:W-:-:S03]  /*1289f0*/  IMAD.MOV.U32 R5, RZ, RZ, R29 ;  /* 0x000000ffff057224 */ /* 0x000fc600078e001d */
[----:B------:R-:W2:Y:S04]  /*128a00*/  LDL.LU R21, [R1+0x17c] ;  /* 0x00017c0001157983 */ /* 0x000ea80000300800 */
[----:B------:R-:W2:Y:S01]  /*128a10*/  LDL.LU R19, [R1+0x14] ;  /* 0x0000140001137983 */ /* 0x000ea20000300800 */
[----:B------:R-:W-:-:S03]  /*128a20*/  IADD3 R28, P6, R5, R7, RZ ;  /* 0x00000007051c7210 */ /* 0x000fc60007fde0ff */
[----:B------:R-:W2:Y:S04]  /*128a30*/  LDL.LU R20, [R1+0x174] ;  /* 0x0001740001147983 */ /* 0x000ea80000300800 */
[----:B------:R0:W-:Y:S04]  /*128a40*/  STL.64 [R1+0x5998], R6 ;  /* 0x0059980601007387 */ /* 0x0001e80000100a00 */
[----:B0-----:R-:W4:Y:S04]  /*128a50*/  LDL.LU R6, [R1+0x194] ;  /* 0x0001940001067983 */ /* 0x001f280000300800 */
[----:B------:R-:W3:Y:S04]  /*128a60*/  LDL.LU R7, [R1+0x48] ;  /* 0x0000480001077983 */ /* 0x000ee80000300800 */
[----:B------:R-:W2:Y:S01]  /*128a70*/  LDL.LU R3, [R1+0x20] ;  /* 0x0000200001037983 */ /* 0x000ea20000300800 */
[----:B------:R-:W-:Y:S01]  /*128a80*/  IMAD.X R29, R15, 0x1, R8, P6 ;  /* 0x000000010f1d7824 */ /* 0x000fe200030e0608 */
[----:B----4-:R-:W-:-:S02]  /*128a90*/  PRMT R6, R6, 0x5410, R9 ;  /* 0x0000541006067816 */ /* 0x010fc40000000009 */
[----:B--2---:R0:W-:Y:S04]  /*128aa0*/  STL.64 [R1+0x59b8], R2 ;  /* 0x0059b80201007387 */ /* 0x0041e80000100a00 */
[----:B0-----:R-:W2:Y:S04]  /*128ab0*/  LDL.LU R2, [R1+0x18] ;  /* 0x0000180001027983 */ /* 0x001ea80000300800 */
[----:B------:R0:W-:Y:S04]  /*128ac0*/  STL.64 [R1+0x958], R28 ;  /* 0x0009581c01007387 */ /* 0x0001e80000100a00 */
[----:B------:R-:W2:Y:S04]  /*128ad0*/  LDL.LU R3, [R1+0x18c] ;  /* 0x00018c0001037983 */ /* 0x000ea80000300800 */
[----:B------:R-:W4:Y:S04]  /*128ae0*/  LDL.LU R27, [R1+0x178] ;  /* 0x00017800011b7983 */ /* 0x000f280000300800 */
[----:B0-----:R-:W4:Y:S04]  /*128af0*/  LDL.LU R28, [R1+0x1c] ;  /* 0x00001c00011c7983 */ /* 0x001f280000300800 */
[----:B------:R-:W4:Y:S04]  /*128b00*/  LDL.LU R29, [R1+0x184] ;  /* 0x00018400011d7983 */ /* 0x000f280000300800 */
[----:B------:R-:W2:Y:S01]  /*128b10*/  LDL.LU R9, [R1+0x59d4] ;  /* 0x0059d40001097983 */ /* 0x000ea20000300800 */
[----:B---3--:R-:W-:-:S03]  /*128b20*/  PRMT R4, R4, 0x5410, R7 ;  /* 0x0000541004047816 */ /* 0x008fc60000000007 */
[----:B------:R-:W-:Y:S04]  /*128b30*/  STL [R1+0x54], R6 ;  /* 0x0000540601007387 */ /* 0x000fe80000100800 */
[----:B------:R0:W-:Y:S02]  /*128b40*/  STL [R1+0x48], R4 ;  /* 0x0000480401007387 */ /* 0x0001e40000100800 */
[----:B0-----:R-:W-:Y:S02]  /*128b50*/  PRMT R4, R16, 0x5410, R23 ;  /* 0x0000541010047816 */ /* 0x001fe40000000017 */
[----:B--2---:R-:W-:Y:S01]  /*128b60*/  IADD3 R6, P6, R5, R9, RZ ;  /* 0x0000000905067210 */ /* 0x004fe20007fde0ff */
[----:B------:R0:W-:Y:S04]  /*128b70*/  STL.64 [R1+0x5988], R8 ;  /* 0x0059880801007387 */ /* 0x0001e80000100a00 */
[----:B------:R-:W-:Y:S01]  /*128b80*/  IMAD.X R7, R15, 0x1, R10, P6 ;  /* 0x000000010f077824 */ /* 0x000fe200030e060a */
[----:B------:R-:W-:-:S04]  /*128b90*/  IADD3 R16, P6, R5, R11, RZ ;  /* 0x0000000b05107210 */ /* 0x000fc80007fde0ff */
[----:B------:R1:W-:Y:S01]  /*128ba0*/  STL.64 [R1+0x980], R6 ;  /* 0x0009800601007387 */ /* 0x0003e20000100a00 */
[----:B0-----:R-:W-:Y:S01]  /*128bb0*/  PRMT R8, R18, 0x5410, R24 ;  /* 0x0000541012087816 */ /* 0x001fe20000000018 */
[----:B------:R-:W-:Y:S02]  /*128bc0*/  IMAD.MOV.U32 R24, RZ, RZ, R17 ;  /* 0x000000ffff187224 */ /* 0x000fe400078e0011 */
[----:B------:R-:W-:Y:S01]  /*128bd0*/  IMAD.X R17, R15, 0x1, R13, P6 ;  /* 0x000000010f117824 */ /* 0x000fe200030e060d */
[----:B-1----:R-:W2:Y:S04]  /*128be0*/  LDL.LU R6, [R1+0x190] ;  /* 0x0001900001067983 */ /* 0x002ea80000300800 */
[----:B------:R-:W3:Y:S04]  /*128bf0*/  LDL.LU R7, [R1+0x30] ;  /* 0x0000300001077983 */ /* 0x000ee80000300800 */
[----:B------:R0:W-:Y:S04]  /*128c00*/  STL [R1+0x2c], R8 ;  /* 0x00002c0801007387 */ /* 0x0001e80000100800 */
[----:B------:R-:W2:Y:S04]  /*128c10*/  LDL.LU R18, [R1+0x3c] ;  /* 0x00003c0001127983 */ /* 0x000ea80000300800 */
[----:B------:R1:W-:Y:S04]  /*128c20*/  STL [R1+0x24], R4 ;  /* 0x0000240401007387 */ /* 0x0003e80000100800 */
[----:B0-----:R-:W2:Y:S04]  /*128c30*/  LDL.LU R8, [R1+0x38] ;  /* 0x0000380001087983 */ /* 0x001ea80000300800 */
[----:B------:R-:W2:Y:S01]  /*128c40*/  LDL.LU R9, [R1+0x1d8] ;  /* 0x0001d80001097983 */ /* 0x000ea20000300800 */
[----:B-1----:R-:W-:-:S03]  /*128c50*/  IADD3 R4, P6, R5, R12, RZ ;  /* 0x0000000c05047210 */ /* 0x002fc60007fde0ff */
[----:B------:R-:W2:Y:S02]  /*128c60*/  LDL.LU R23, [R1+0x44] ;  /* 0x0000440001177983 */ /* 0x000ea40000300800 */
[----:B------:R-:W-:Y:S02]  /*128c70*/  IMAD.X R5, R15, 0x1, R14, P6 ;  /* 0x000000010f057824 */ /* 0x000fe400030e060e */
[----:B------:R0:W-:Y:S04]  /*128c80*/  STL.64 [R1+0x978], R16 ;  /* 0x0009781001007387 */ /* 0x0001e80000100a00 */
[----:B0-----:R-:W2:Y:S04]  /*128c90*/  LDL.LU R16, [R1+0x40] ;  /* 0x0000400001107983 */ /* 0x001ea80000300800 */
[----:B------:R-:W2:Y:S04]  /*128ca0*/  LDL.LU R17, [R1+0x22c] ;  /* 0x00022c0001117983 */ /* 0x000ea80000300800 */
[----:B------:R-:W4:Y:S04]  /*128cb0*/  LDL.LU R15, [R1+0x59d0] ;  /* 0x0059d000010f7983 */ /* 0x000f280000300800 */
[----:B------:R0:W-:Y:S04]  /*128cc0*/  STL.64 [R1+0x990], R4 ;  /* 0x0009900401007387 */ /* 0x0001e80000100a00 */
[----:B0-----:R-:W3:Y:S01]  /*128cd0*/  LDL.LU.64 R4, [R1+0x59c8] ;  /* 0x0059c80001047983 */ /* 0x001ee20000300a00 */
[----:B------:R-:W-:-:S02]  /*128ce0*/  PRMT R3, R3, 0x5410, R2 ;  /* 0x0000541003037816 */ /* 0x000fc40000000002 */
[----:B---3--:R-:W-:Y:S02]  /*128cf0*/  PRMT R21, R21, 0x5410, R4 ;  /* 0x0000541015157816 */ /* 0x008fe40000000004 */
[----:B------:R-:W3:Y:S04]  /*128d00*/  LDL.LU R4, [R1+0x59c4] ;  /* 0x0059c40001047983 */ /* 0x000ee80000300800 */
[----:B------:R0:W-:Y:S04]  /*128d10*/  STL [R1+0x28], R21 ;  /* 0x0000281501007387 */ /* 0x0001e80000100800 */
[----:B0-----:R-:W2:Y:S01]  /*128d20*/  LDL.LU R21, [R1+0x59c0] ;  /* 0x0059c00001157983 */ /* 0x001ea20000300800 */
[----:B------:R-:W-:-:S03]  /*128d30*/  PRMT R2, R20, 0x5410, R19 ;  /* 0x0000541014027816 */ /* 0x000fc60000000013 */
[----:B------:R-:W-:Y:S04]  /*128d40*/  STL [R1+0x18], R3 ;  /* 0x0000180301007387 */ /* 0x000fe80000100800 */
[----:B------:R-:W4:Y:S04]  /*128d50*/  LDL.LU R19, [R1+0x4c] ;  /* 0x00004c0001137983 */ /* 0x000f280000300800 */
[----:B------:R3:W-:Y:S01]  /*128d60*/  STL [R1+0xbc], R2 ;  /* 0x0000bc0201007387 */ /* 0x0007e20000100800 */
[----:B--2---:R-:W-:Y:S02]  /*128d70*/  SHF.R.S32.HI R20, RZ, 0x1f, R21 ;  /* 0x0000001fff147819 */ /* 0x004fe40000011415 */
[----:B---3--:R-:W-:-:S05]  /*128d80*/  IADD3 R2, P6, R21, R4, RZ ;  /* 0x0000000415027210 */ /* 0x008fca0007fde0ff */
[----:B----4-:R-:W-:-:S05]  /*128d90*/  IMAD.X R3, R20, 0x1, R15, P6 ;  /* 0x0000000114037824 */ /* 0x010fca00030e060f */
[----:B------:R0:W-:Y:S04]  /*128da0*/  STL.64 [R1+0x970], R2 ;  /* 0x0009700201007387 */ /* 0x0001e80000100a00 */
[----:B0-----:R-:W2:Y:S02]  /*128db0*/  LDL.LU.64 R2, [R1+0x59b8] ;  /* 0x0059b80001027983 */ /* 0x001ea40000300a00 */
[----:B--2---:R-:W-:Y:S02]  /*128dc0*/  PRMT R27, R27, 0x5410, R3 ;  /* 0x000054101b1b7816 */ /* 0x004fe40000000003 */
[----:B------:R-:W2:Y:S01]  /*128dd0*/  LDL.LU R3, [R1+0x59b4] ;  /* 0x0059b40001037983 */ /* 0x000ea20000300800 */
[----:B------:R-:W-:-:S03]  /*128de0*/  PRMT R29, R29, 0x5410, R28 ;  /* 0x000054101d1d7816 */ /* 0x000fc6000000001c */
[----:B------:R0:W-:Y:S04]  /*128df0*/  STL [R1+0x14], R27 ;  /* 0x0000141b01007387 */ /* 0x0001e80000100800 */
[----:B0-----:R-:W3:Y:S04]  /*128e00*/  LDL.LU R27, [R1+0x59b0] ;  /* 0x0059b000011b7983 */ /* 0x001ee80000300800 */
[----:B------:R0:W-:Y:S01]  /*128e10*/  STL [R1+0x1c], R29 ;  /* 0x00001c1d01007387 */ /* 0x0001e20000100800 */
[----:B--2---:R-:W-:-:S05]  /*128e20*/  IADD3 R28, P6, R21, R3, RZ ;  /* 0x00000003151c7210 */ /* 0x004fca0007fde0ff */
[----:B0-----:R-:W-:-:S05]  /*128e30*/  IMAD.X R29, R20, 0x1, R2, P6 ;  /* 0x00000001141d7824 */ /* 0x001fca00030e0602 */
[----:B------:R0:W-:Y:S04]  /*128e40*/  STL.64 [R1+0x9a0], R28 ;  /* 0x0009a01c01007387 */ /* 0x0001e80000100a00 */
[----:B0-----:R-:W2:Y:S04]  /*128e50*/  LDL.LU.64 R28, [R1+0x59a8] ;  /* 0x0059a800011c7983 */ /* 0x001ea80000300a00 */
[----:B------:R0:W-:Y:S04]  /*128e60*/  STL.64 [R1+0x5960], R2 ;  /* 0x0059600201007387 */ /* 0x0001e80000100a00 */
[----:B0-----:R-:W4:Y:S04]  /*128e70*/  LDL.LU R2, [R1+0x50] ;  /* 0x0000500001027983 */ /* 0x001f280000300800 */
[----:B------:R-:W4:Y:S01]  /*128e80*/  LDL.LU R3, [R1+0x198] ;  /* 0x0001980001037983 */ /* 0x000f220000300800 */
[----:B--2---:R-:W-:-:S02]  /*128e90*/  PRMT R29, R29, 0x5410, R7 ;  /* 0x000054101d1d7816 */ /* 0x004fc40000000007 */
[----:B------:R-:W-:Y:S02]  /*128ea0*/  PRMT R6, R6, 0x5410, R28 ;  /* 0x0000541006067816 */ /* 0x000fe4000000001c */
[----:B------:R-:W2:Y:S04]  /*128eb0*/  LDL.LU R28, [R1+0x59a4] ;  /* 0x0059a400011c7983 */ /* 0x000ea80000300800 */
[----:B------:R0:W-:Y:S04]  /*128ec0*/  STL [R1+0x589c], R29 ;  /* 0x00589c1d01007387 */ /* 0x0001e80000100800 */
[----:B------:R1:W-:Y:S04]  /*128ed0*/  STL [R1+0x174], R6 ;  /* 0x0001740601007387 */ /* 0x0003e80000100800 */
[----:B0-----:R-:W3:Y:S01]  /*128ee0*/  LDL.LU R29, [R1+0x58] ;  /* 0x00005800011d7983 */ /* 0x001ee20000300800 */
[----:B-1----:R-:W-:-:S05]  /*128ef0*/  IADD3 R6, P6, R21, R0, RZ ;  /* 0x0000000015067210 */ /* 0x002fca0007fde0ff */
[----:B------:R-:W-:Y:S02]  /*128f00*/  IMAD.X R7, R20, 0x1, R22, P6 ;  /* 0x0000000114077824 */ /* 0x000fe400030e0616 */
[----:B------:R-:W4:Y:S04]  /*128f10*/  LDL.LU R22, [R1+0x59a0] ;  /* 0x0059a00001167983 */ /* 0x000f280000300800 */
[----:B------:R0:W-:Y:S04]  /*128f20*/  STL.64 [R1+0x998], R6 ;  /* 0x0009980601007387 */ /* 0x0001e80000100a00 */
[----:B0-----:R-:W3:Y:S01]  /*128f30*/  LDL.LU.64 R6, [R1+0x5998] ;  /* 0x0059980001067983 */ /* 0x001ee20000300a00 */
[----:B------:R-:W-:-:S02]  /*128f40*/  PRMT R9, R9, 0x5410, R8 ;  /* 0x0000541009097816 */ /* 0x000fc40000000008 */
[----:B------:R-:W-:Y:S02]  /*128f50*/  IADD3 R8, P6, R21, R5, RZ ;  /* 0x0000000515087210 */ /* 0x000fe40007fde0ff */
[----:B--2---:R-:W-:Y:S02]  /*128f60*/  PRMT R28, R28, 0x5410, R18 ;  /* 0x000054101c1c7816 */ /* 0x004fe40000000012 */
[----:B------:R-:W2:Y:S04]  /*128f70*/  LDL.LU R18, [R1+0x5994] ;  /* 0x0059940001127983 */ /* 0x000ea80000300800 */
[----:B------:R0:W-:Y:S04]  /*128f80*/  STL [R1+0x17c], R28 ;  /* 0x00017c1c01007387 */ /* 0x0001e80000100800 */
[----:B0-----:R-:W4:Y:S04]  /*128f90*/  LDL.LU R28, [R1+0x5990] ;  /* 0x00599000011c7983 */ /* 0x001f280000300800 */
[----:B------:R3:W-:Y:S02]  /*128fa0*/  STL [R1+0x180], R9 ;  /* 0x0001800901007387 */ /* 0x0007e40000100800 */
[----:B---3--:R-:W-:-:S05]  /*128fb0*/  IMAD.X R9, R20, 0x1, R6, P6 ;  /* 0x0000000114097824 */ /* 0x008fca00030e0606 */
[----:B------:R0:W-:Y:S04]  /*128fc0*/  STL.64 [R1+0x9d0], R8 ;  /* 0x0009d00801007387 */ /* 0x0001e80000100a00 */
[----:B0-----:R-:W3:Y:S01]  /*128fd0*/  LDL.LU.64 R8, [R1+0x5988] ;  /* 0x0059880001087983 */ /* 0x001ee20000300a00 */
[----:B------:R-:W-:Y:S02]  /*128fe0*/  PRMT R17, R17, 0x5410, R16 ;  /* 0x0000541011117816 */ /* 0x000fe40000000010 */
[----:B------:R-:W-:Y:S02]  /*128ff0*/  IADD3 R16, P6, R21, R7, RZ ;  /* 0x0000000715107210 */ /* 0x000fe40007fde0ff */
[----:B----4-:R-:W-:Y:S02]  /*129000*/  PRMT R28, R28, 0x5410, R23 ;  /* 0x000054101c1c7816 */ /* 0x010fe40000000017 */
[----:B------:R-:W2:Y:S04]  /*129010*/  LDL.LU R23, [R1+0x5984] ;  /* 0x0059840001177983 */ /* 0x000ea80000300800 */
[----:B------:R0:W-:Y:S04]  /*129020*/  STL [R1+0x184], R28 ;  /* 0x0001841c01007387 */ /* 0x0001e80000100800 */
[----:B0-----:R-:W4:Y:S04]  /*129030*/  LDL.LU R28, [R1+0x5980] ;  /* 0x00598000011c7983 */ /* 0x001f280000300800 */
[----:B------:R3:W-:Y:S02]  /*129040*/  STL [R1+0x188], R17 ;  /* 0x0001881101007387 */ /* 0x0007e40000100800 */
[----:B---3--:R-:W-:-:S05]  /*129050*/  IMAD.X R17, R20, 0x1, R8, P6 ;  /* 0x0000000114117824 */ /* 0x008fca00030e0608 */
[----:B------:R0:W-:Y:S04]  /*129060*/  STL.64 [R1+0x9c8], R16 ;  /* 0x0009c81001007387 */ /* 0x0001e80000100a00 */
[----:B0-----:R-:W3:Y:S01]  /*129070*/  LDL.LU.64 R16, [R1+0x5978] ;  /* 0x0059780001107983 */ /* 0x001ee20000300a00 */
[----:B----4-:R-:W-:Y:S02]  /*129080*/  PRMT R28, R28, 0x5410, R29 ;  /* 0x000054101c1c7816 */ /* 0x010fe4000000001d */
[----:B------:R-:W-:Y:S02]  /*129090*/  PRMT R29, R3, 0x5410, R2 ;  /* 0x00005410031d7816 */ /* 0x000fe40000000002 */
[----:B------:R-:W-:Y:S01]  /*1290a0*/  IADD3 R2, P6, R21, R9, RZ ;  /* 0x0000000915027210 */ /* 0x000fe20007fde0ff */
[----:B------:R0:W-:Y:S04]  /*1290b0*/  STL [R1+0x5888], R28 ;  /* 0x0058881c01007387 */ /* 0x0001e80000100800 */
[----:B------:R-:W-:Y:S01]  /*1290c0*/  IMAD.X R3, R20, 0x1, R10, P6 ;  /* 0x0000000114037824 */ /* 0x000fe200030e060a */
[----:B0-----:R-:W4:Y:S04]  /*1290d0*/  LDL.LU R28, [R1+0x5c] ;  /* 0x00005c00011c7983 */ /* 0x001f280000300800 */
[----:B------:R-:W-:Y:S04]  /*1290e0*/  STL.64 [R1+0x5948], R8 ;  /* 0x0059480801007387 */ /* 0x000fe80000100a00 */
[----:B------:R0:W-:Y:S04]  /*1290f0*/  STL [R1+0x190], R29 ;  /* 0x0001901d01007387 */ /* 0x0001e80000100800 */
[----:B0-----:R-:W4:Y:S01]  /*129100*/  LDL.LU R29, [R1+0xa40] ;  /* 0x000a4000011d7983 */ /* 0x001f220000300800 */
[----:B--2---:R-:W-:-:S03]  /*129110*/  PRMT R8, R23, 0x5410, R18 ;  /* 0x0000541017087816 */ /* 0x004fc60000000012 */
[----:B------:R0:W-:Y:S01]  /*129120*/  STL.64 [R1+0xa18], R2 ;  /* 0x000a180201007387 */ /* 0x0001e20000100a00 */
[----:B---3--:R-:W-:Y:S01]  /*129130*/  PRMT R16, R16, 0x5410, R19 ;  /* 0x0000541010107816 */ /* 0x008fe20000000013 */
[----:B------:R-:W-:Y:S02]  /*129140*/  IMAD.MOV.U32 R19, RZ, RZ, R25 ;  /* 0x000000ffff137224 */ /* 0x000fe400078e0019 */
[----:B------:R-:W2:Y:S01]  /*129150*/  LDL.LU R25, [R1+0x70] ;  /* 0x0000700001197983 */ /* 0x000ea20000300800 */
[----:B0-----:R-:W-:-:S03]  /*129160*/  IADD3 R2, P6, R21, R11, RZ ;  /* 0x0000000b15027210 */ /* 0x001fc60007fde0ff */
[----:B------:R0:W-:Y:S02]  /*129170*/  STL.64 [R1+0x5870], R16 ;  /* 0x0058701001007387 */ /* 0x0001e40000100a00 */
[----:B------:R-:W-:Y:S02]  /*129180*/  IMAD.X R3, R20, 0x1, R13, P6 ;  /* 0x0000000114037824 */ /* 0x000fe400030e060d */
[----:B0-----:R-:W3:Y:S04]  /*129190*/  LDL.LU R16, [R1+0x338] ;  /* 0x0003380001107983 */ /* 0x001ee80000300800 */
[----:B------:R-:W2:Y:S04]  /*1291a0*/  LDL.LU R17, [R1+0x68] ;  /* 0x0000680001117983 */ /* 0x000ea80000300800 */
[----:B------:R-:W4:Y:S04]  /*1291b0*/  LDL.LU R18, [R1+0x5970] ;  /* 0x0059700001127983 */ /* 0x000f280000300800 */
[----:B------:R-:W3:Y:S04]  /*1291c0*/  LDL.LU R23, [R1+0x596c] ;  /* 0x00596c0001177983 */ /* 0x000ee80000300800 */
[----:B------:R-:W-:Y:S04]  /*1291d0*/  STL [R1+0x19c], R8 ;  /* 0x00019c0801007387 */ /* 0x000fe80000100800 */
[----:B------:R0:W-:Y:S04]  /*1291e0*/  STL [R1+0x5930], R11 ;  /* 0x0059300b01007387 */ /* 0x0001e80000100800 */
[----:B0-----:R-:W4:Y:S04]  /*1291f0*/  LDL.LU R11, [R1+0x64] ;  /* 0x00006400010b7983 */ /* 0x001f280000300800 */
[----:B------:R0:W-:Y:S02]  /*129200*/  STL.64 [R1+0xa10], R2 ;  /* 0x000a100201007387 */ /* 0x0001e40000100a00 */
[----:B0-----:R-:W-:-:S02]  /*129210*/  IADD3 R2, P6, R21, R12, RZ ;  /* 0x0000000c15027210 */ /* 0x001fc40007fde0ff */
[----:B------:R-:W2:Y:S03]  /*129220*/  LDL.LU R21, [R1+0x5968] ;  /* 0x0059680001157983 */ /* 0x000ea60000300800 */
[----:B------:R-:W-:Y:S01]  /*129230*/  IMAD.X R3, R20, 0x1, R14, P6 ;  /* 0x0000000114037824 */ /* 0x000fe200030e060e */
[----:B------:R-:W2:Y:S01]  /*129240*/  LDL.LU R8, [R1+0x340] ;  /* 0x0003400001087983 */ /* 0x000ea20000300800 */
[----:B------:R-:W-:-:S03]  /*129250*/  IMAD.MOV.U32 R20, RZ, RZ, R24 ;  /* 0x000000ffff147224 */ /* 0x000fc600078e0018 */
[----:B------:R-:W2:Y:S04]  /*129260*/  LDL.LU R9, [R1+0x1b8] ;  /* 0x0001b80001097983 */ /* 0x000ea80000300800 */
[----:B------:R-:W-:Y:S04]  /*129270*/  STL.64 [R1+0x5938], R12 ;  /* 0x0059380c01007387 */ /* 0x000fe80000100a00 */
[----:B------:R0:W-:Y:S04]  /*129280*/  STL.64 [R1+0xa30], R2 ;  /* 0x000a300201007387 */ /* 0x0001e80000100a00 */
[----:B0-----:R-:W2:Y:S04]  /*129290*/  LDL.LU.64 R2, [R1+0x5960] ;  /* 0x0059600001027983 */ /* 0x001ea80000300a00 */
[----:B------:R-:W2:Y:S01]  /*1292a0*/  LDL.LU R24, [R1+0xa3c] ;  /* 0x000a3c0001187983 */ /* 0x000ea20000300800 */
[----:B---3--:R-:W-:-:S02]  /*1292b0*/  PRMT R23, R23, 0x5410, R22 ;  /* 0x0000541017177816 */ /* 0x008fc40000000016 */
[----:B----4-:R-:W-:-:S05]  /*1292c0*/  PRMT R18, R18, 0x5410, R11 ;  /* 0x0000541012127816 */ /* 0x010fca000000000b */
[----:B------:R0:W-:Y:S04]  /*1292d0*/  STL [R1+0x5878], R18 ;  /* 0x0058781201007387 */ /* 0x0001e80000100800 */
[----:B0-----:R-:W3:Y:S01]  /*1292e0*/  LDL R18, [R1] ;  /* 0x0000000001127983 */ /* 0x001ee20000100800 */
[----:B--2---:R-:W-:-:S03]  /*1292f0*/  PRMT R21, R21, 0x5410, R28 ;  /* 0x0000541015157816 */ /* 0x004fc6000000001c */
[----:B------:R-:W2:Y:S04]  /*129300*/  LDL.LU R22, [R1+0x595c] ;  /* 0x00595c0001167983 */ /* 0x000ea80000300800 */
[----:B------:R-:W4:Y:S04]  /*129310*/  LDL.LU R28, [R1+0xa38] ;  /* 0x000a3800011c7983 */ /* 0x000f280000300800 */
[----:B------:R0:W-:Y:S04]  /*129320*/  STL [R1+0x588c], R21 ;  /* 0x00588c1501007387 */ /* 0x0001e80000100800 */
[----:B0-----:R-:W3:Y:S01]  /*129330*/  LDL.LU R21, [R1+0xc4] ;  /* 0x0000c40001157983 */ /* 0x001ee20000300800 */
[----:B--2---:R-:W-:-:S02]  /*129340*/  PRMT R22, R22, 0x5410, R17 ;  /* 0x0000541016167816 */ /* 0x004fc40000000011 */
[----:B---3--:R-:W-:Y:S02]  /*129350*/  SHF.R.S32.HI R11, RZ, 0x1f, R21 ;  /* 0x0000001fff0b7819 */ /* 0x008fe40000011415 */
[----:B------:R-:W-:-:S03]  /*129360*/  IADD3 R12, P6, R21, R4, RZ ;  /* 0x00000004150c7210 */ /* 0x000fc60007fde0ff */
[----:B------:R-:W-:Y:S02]  /*129370*/  STL [R1+0xc], R11 ;  /* 0x00000c0b01007387 */ /* 0x000fe40000100800 */
[----:B------:R-:W-:Y:S02]  /*129380*/  IMAD.X R13, R11, 0x1, R15, P6 ;  /* 0x000000010b0d7824 */ /* 0x000fe400030e060f */
[----:B------:R-:W2:Y:S04]  /*129390*/  LDL.LU R15, [R1+0x5958] ;  /* 0x00595800010f7983 */ /* 0x000ea80000300800 */
[----:B------:R0:W-:Y:S04]  /*1293a0*/  STL.64 [R1+0x5850], R22 ;  /* 0x0058501601007387 */ /* 0x0001e80000100a00 */
[----:B------:R1:W-:Y:S04]  /*1293b0*/  STL.64 [R1+0xa08], R12 ;  /* 0x000a080c01007387 */ /* 0x0003e80000100a00 */
[----:B0-----:R-:W3:Y:S01]  /*1293c0*/  LDL.LU R22, [R1+0xc] ;  /* 0x00000c0001167983 */ /* 0x001ee20000300800 */
[----:B------:R-:W-:-:S04]  /*1293d0*/  LOP3.LUT R11, R16, 0xffff, RZ, 0xc0, !PT ;  /* 0x0000ffff100b7812 */ /* 0x000fc800078ec0ff */
[--C-:B-1----:R-:W-:Y:S02]  /*1293e0*/  PRMT R12, R29, 0x4210, R11.reuse ;  /* 0x000042101d0c7816 */ /* 0x102fe4000000000b */
[----:B------:R-:W-:-:S03]  /*1293f0*/  PRMT R11, R25, 0x5210, R11 ;  /* 0x00005210190b7816 */ /* 0x000fc6000000000b */
[----:B------:R0:W-:Y:S01]  /*129400*/  STL [R1+0x360], R12 ;  /* 0x0003600c01007387 */ /* 0x0001e20000100800 */
[----:B------:R-:W-:-:S03]  /*129410*/  IMAD.MOV.U32 R29, RZ, RZ, R26 ;  /* 0x000000ffff1d7224 */ /* 0x000fc600078e001a */
[----:B------:R-:W4:Y:S04]  /*129420*/  LDL.LU R25, [R1+0x1bc] ;  /* 0x0001bc0001197983 */ /* 0x000f280000300800 */
[----:B------:R1:W-:Y:S04]  /*129430*/  STL [R1+0x320], R11 ;  /* 0x0003200b01007387 */ /* 0x0003e80000100800 */
[----:B------:R-:W4:Y:S01]  /*129440*/  LDL.LU R26, [R1+0xa7c] ;  /* 0x000a7c00011a7983 */ /* 0x000f220000300800 */
[----:B0-----:R-:W-:Y:S02]  /*129450*/  IADD3 R12, P6, R21, R3, RZ ;  /* 0x00000003150c7210 */ /* 0x001fe40007fde0ff */
[----:B-1----:R-:W-:Y:S01]  /*129460*/  LOP3.LUT R11, R8, 0xffff, RZ, 0xc0, !PT ;  /* 0x0000ffff080b7812 */ /* 0x002fe200078ec0ff */
[----:B------:R0:W-:Y:S03]  /*129470*/  STL.64 [R1+0x5928], R2 ;  /* 0x0059280201007387 */ /* 0x0001e60000100a00 */
[--C-:B--2---:R-:W-:Y:S01]  /*129480*/  PRMT R15, R15, 0x5210, R11.reuse ;  /* 0x000052100f0f7816 */ /* 0x104fe2000000000b */
[----:B---3--:R-:W-:Y:S01]  /*129490*/  IMAD.X R13, R22, 0x1, R2, P6 ;  /* 0x00000001160d7824 */ /* 0x008fe200030e0602 */
[----:B0-----:R-:W-:-:S04]  /*1294a0*/  PRMT R2, R24, 0x4210, R11 ;  /* 0x0000421018027816 */ /* 0x001fc8000000000b */
[----:B------:R0:W-:Y:S04]  /*1294b0*/  STL.64 [R1+0xa40], R12 ;  /* 0x000a400c01007387 */ /* 0x0001e80000100a00 */
[----:B------:R-:W2:Y:S04]  /*1294c0*/  LDL.LU R3, [R1+0x270c] ;  /* 0x00270c0001037983 */ /* 0x000ea80000300800 */
[----:B------:R-:W3:Y:S01]  /*1294d0*/  LDL.LU R8, [R1+0xa78] ;  /* 0x000a780001087983 */ /* 0x000ee20000300800 */
[----:B0-----:R-:W-:-:S03]  /*1294e0*/  LOP3.LUT R12, R9, 0xffff, RZ, 0xc0, !PT ;  /* 0x0000ffff090c7812 */ /* 0x001fc600078ec0ff */
[----:B------:R-:W3:Y:S04]  /*1294f0*/  LDL.LU R9, [R1+0x94] ;  /* 0x0000940001097983 */ /* 0x000ee80000300800 */
[----:B------:R-:W3:Y:S01]  /*129500*/  LDL.LU R11, [R1+0x2714] ;  /* 0x00271400010b7983 */ /* 0x000ee20000300800 */
[----:B----4-:R-:W-:-:S03]  /*129510*/  PRMT R13, R28, 0x4210, R12 ;  /* 0x000042101c0d7816 */ /* 0x010fc6000000000c */
[----:B------:R-:W-:Y:S01]  /*129520*/  STL [R1+0x364], R2 ;  /* 0x0003640201007387 */ /* 0x000fe20000100800 */
[----:B------:R-:W-:-:S03]  /*129530*/  PRMT R27, R27, 0x5210, R12 ;  /* 0x000052101b1b7816 */ /* 0x000fc6000000000c */
[----:B------:R-:W4:Y:S01]  /*129540*/  LDL.LU R24, [R1+0x9c] ;  /* 0x00009c0001187983 */ /* 0x000f220000300800 */
[----:B------:R-:W-:-:S03]  /*129550*/  IADD3 R12, P6, R21, R0, RZ ;  /* 0x00000000150c7210 */ /* 0x000fc60007fde0ff */
[----:B------:R-:W-:Y:S04]  /*129560*/  STL [R1+0x5760], R15 ;  /* 0x0057600f01007387 */ /* 0x000fe80000100800 */
[----:B------:R0:W-:Y:S01]  /*129570*/  STL [R1+0x5940], R14 ;  /* 0x0059400e01007387 */ /* 0x0001e20000100800 */
[----:B------:R-:W-:-:S03]  /*129580*/  LOP3.LUT R25, R25, 0xffff, RZ, 0xc0, !PT ;  /* 0x0000ffff19197812 */ /* 0x000fc600078ec0ff */
[----:B0-----:R-:W4:Y:S04]  /*129590*/  LDL.LU R14, [R1+0xbb8] ;  /* 0x000bb800010e7983 */ /* 0x001f280000300800 */
[----:B------:R-:W4:Y:S04]  /*1295a0*/  LDL.LU R15, [R1+0xa74] ;  /* 0x000a7400010f7983 */ /* 0x000f280000300800 */
[----:B------:R-:W4:Y:S04]  /*1295b0*/  LDL.LU R2, [R1+0xa0] ;  /* 0x0000a00001027983 */ /* 0x000f280000300800 */
[----:B------:R0:W-:Y:S04]  /*1295c0*/  STL [R1+0x368], R13 ;  /* 0x0003680d01007387 */ /* 0x0001e80000100800 */
[----:B------:R1:W-:Y:S01]  /*1295d0*/  STL [R1+0x5764], R27 ;  /* 0x0057641b01007387 */ /* 0x0003e20000100800 */
[----:B0-----:R-:W-:Y:S01]  /*1295e0*/  IMAD.X R13, R22, 0x1, R18, P6 ;  /* 0x00000001160d7824 */ /* 0x001fe200030e0612 */
[----:B------:R-:W-:-:S02]  /*1295f0*/  PRMT R26, R26, 0x4210, R25 ;  /* 0x000042101a1a7816 */ /* 0x000fc40000000019 */
[----:B-1----:R-:W4:Y:S04]  /*129600*/  LDL.LU R27, [R1+0xa70] ;  /* 0x000a7000011b7983 */ /* 0x002f280000300800 */
[----:B------:R0:W-:Y:S04]  /*129610*/  STL.64 [R1+0xa38], R12 ;  /* 0x000a380c01007387 */ /* 0x0001e80000100a00 */
[----:B0-----:R-:W4:Y:S01]  /*129620*/  LDL.LU R12, [R1+0x380] ;  /* 0x00038000010c7983 */ /* 0x001f220000300800 */
[----:B------:R-:W-:-:S03]  /*129630*/  IMAD.MOV.U32 R13, RZ, RZ, R19 ;  /* 0x000000ffff0d7224 */ /* 0x000fc600078e0013 */
[----:B------:R-:W4:Y:S04]  /*129640*/  LDL.LU R23, [R1+0x37c] ;  /* 0x00037c0001177983 */ /* 0x000f280000300800 */
[----:B------:R-:W4:Y:S04]  /*129650*/  LDL.LU R16, [R1+0xaa8] ;  /* 0x000aa80001107983 */ /* 0x000f280000300800 */
[----:B------:R-:W4:Y:S04]  /*129660*/  LDL.LU R19, [R1+0xa4] ;  /* 0x0000a40001137983 */ /* 0x000f280000300800 */
[----:B------:R-:W4:Y:S04]  /*129670*/  LDL.LU R17, [R1+0xaac] ;  /* 0x000aac0001117983 */ /* 0x000f280000300800 */
[----:B------:R-:W4:Y:S04]  /*129680*/  LDL.LU R28, [R1+0xa8] ;  /* 0x0000a800011c7983 */ /* 0x000f280000300800 */
[----:B------:R0:W-:Y:S04]  /*129690*/  STL [R1+0x36c], R26 ;  /* 0x00036c1a01007387 */ /* 0x0001e80000100800 */
[----:B0-----:R-:W4:Y:S01]  /*1296a0*/  LDL.LU R26, [R1+0x5954] ;  /* 0x00595400011a7983 */ /* 0x001f220000300800 */
[----:B--2---:R-:W-:-:S04]  /*1296b0*/  LOP3.LUT R3, R3, 0xffff, RZ, 0xc0, !PT ;  /* 0x0000ffff03037812 */ /* 0x004fc800078ec0ff */
[--C-:B---3--:R-:W-:Y:S02]  /*1296c0*/  PRMT R8, R8, 0x4210, R3.reuse ;  /* 0x0000421008087816 */ /* 0x108fe40000000003 */
[----:B------:R-:W-:Y:S02]  /*1296d0*/  PRMT R3, R9, 0x5210, R3 ;  /* 0x0000521009037816 */ /* 0x000fe40000000003 */
[----:B----4-:R-:W-:Y:S02]  /*1296e0*/  LOP3.LUT R14, R14, 0xffff, RZ, 0xc0, !PT ;  /* 0x0000ffff0e0e7812 */ /* 0x010fe400078ec0ff */
[----:B------:R-:W-:Y:S02]  /*1296f0*/  PRMT R26, R26, 0x5210, R25 ;  /* 0x000052101a1a7816 */ /* 0x000fe40000000019 */
[----:B------:R-:W2:Y:S04]  /*129700*/  LDL.LU R25, [R1+0x5950] ;  /* 0x0059500001197983 */ /* 0x000ea80000300800 */
[----:B------:R-:W-:Y:S04]  /*129710*/  STL [R1+0x5768], R26 ;  /* 0x0057681a01007387 */ /* 0x000fe80000100800 */
[----:B------:R0:W-:Y:S02]  /*129720*/  STL [R1+0x350], R8 ;  /* 0x0003500801007387 */ /* 0x0001e40000100800 */
[----:B0-----:R-:W-:-:S02]  /*129730*/  IADD3 R8, P6, R21, R5, RZ ;  /* 0x0000000515087210 */ /* 0x001fc40007fde0ff */
[----:B------:R-:W-:Y:S03]  /*129740*/  STL [R1+0x2f0], R3 ;  /* 0x0002f00301007387 */ /* 0x000fe60000100800 */
[----:B------:R-:W-:-:S05]  /*129750*/  IMAD.X R9, R22, 0x1, R6, P6 ;  /* 0x0000000116097824 */ /* 0x000fca00030e0606 */
[----:B------:R0:W-:Y:S01]  /*129760*/  STL.64 [R1+0xa78], R8 ;  /* 0x000a780801007387 */ /* 0x0001e20000100a00 */
[----:B------:R-:W-:-:S03]  /*129770*/  LOP3.LUT R26, R11, 0xffff, RZ, 0xc0, !PT ;  /* 0x0000ffff0b1a7812 */ /* 0x000fc600078ec0ff */
[----:B0-----:R-:W3:Y:S01]  /*129780*/  LDL.LU.64 R8, [R1+0x5948] ;  /* 0x0059480001087983 */ /* 0x001ee20000300a00 */
[--C-:B------:R-:W-:Y:S02]  /*129790*/  PRMT R27, R27, 0x4210, R26.reuse ;  /* 0x000042101b1b7816 */ /* 0x100fe4000000001a */
[----:B------:R-:W-:Y:S01]  /*1297a0*/  PRMT R26, R24, 0x5210, R26 ;  /* 0x00005210181a7816 */ /* 0x000fe2000000001a */
[----:B------:R-:W4:Y:S04]  /*1297b0*/  LDL.LU R3, [R1+0x334] ;  /* 0x0003340001037983 */ /* 0x000f280000300800 */
[----:B------:R-:W2:Y:S04]  /*1297c0*/  LDL.LU R11, [R1+0x330] ;  /* 0x00033000010b7983 */ /* 0x000ea80000300800 */
[----:B------:R-:W2:Y:S04]  /*1297d0*/  LDL.LU R24, [R1+0xaa0] ;  /* 0x000aa00001187983 */ /* 0x000ea80000300800 */
[----:B------:R0:W-:Y:S04]  /*1297e0*/  STL [R1+0x354], R27 ;  /* 0x0003541b01007387 */ /* 0x0001e80000100800 */
[----:B------:R1:W-:Y:S01]  /*1297f0*/  STL [R1+0x2f4], R26 ;  /* 0x0002f41a01007387 */ /* 0x0003e20000100800 */
[----:B0-----:R-:W-:-:S02]  /*129800*/  PRMT R27, R15, 0x4210, R14 ;  /* 0x000042100f1b7816 */ /* 0x001fc4000000000e */
[----:B-1----:R-:W-:-:S03]  /*129810*/  PRMT R26, R2, 0x5210, R14 ;  /* 0x00005210021a7816 */ /* 0x002fc6000000000e */
[----:B------:R-:W-:Y:S01]  /*129820*/  STL [R1+0x358], R27 ;  /* 0x0003581b01007387 */ /* 0x000fe20000100800 */
[----:B------:R-:W-:-:S03]  /*129830*/  IADD3 R14, P6, R21, R7, RZ ;  /* 0x00000007150e7210 */ /* 0x000fc60007fde0ff */
[----:B------:R0:W-:Y:S04]  /*129840*/  STL.64 [R1+0x5918], R6 ;  /* 0x0059180601007387 */ /* 0x0001e80000100a00 */
[----:B0-----:R-:W2:Y:S01]  /*129850*/  LDL.LU R7, [R1+0xaa4] ;  /* 0x000aa40001077983 */ /* 0x001ea20000300800 */
[----:B------:R-:W-:Y:S02]  /*129860*/  LOP3.LUT R12, R12, 0xffff, RZ, 0xc0, !PT ;  /* 0x0000ffff0c0c7812 */ /* 0x000fe400078ec0ff */
[----:B------:R-:W-:Y:S01]  /*129870*/  LOP3.LUT R2, R23, 0xffff, RZ, 0xc0, !PT ;  /* 0x0000ffff17027812 */ /* 0x000fe200078ec0ff */
[----:B------:R-:W-:Y:S01]  /*129880*/  IMAD.MOV.U32 R6, RZ, RZ, R13 ;  /* 0x000000ffff067224 */ /* 0x000fe200078e000d */
[--C-:B------:R-:W-:Y:S02]  /*129890*/  PRMT R13, R16, 0x4210, R12.reuse ;  /* 0x00004210100d7816 */ /* 0x100fe4000000000c */
[----:B------:R-:W-:-:S02]  /*1298a0*/  PRMT R27, R19, 0x5210, R12 ;  /* 0x00005210131b7816 */ /* 0x000fc4000000000c */
[----:B------:R-:W-:Y:S01]  /*1298b0*/  PRMT R12, R17, 0x4210, R2 ;  /* 0x00004210110c7816 */ /* 0x000fe20000000002 */
[----:B---3--:R-:W-:-:S05]  /*1298c0*/  IMAD.X R15, R22, 0x1, R8, P6 ;  /* 0x00000001160f7824 */ /* 0x008fca00030e0608 */
[----:B------:R0:W-:Y:S01]  /*1298d0*/  STL.64 [R1+0xa70], R14 ;  /* 0x000a700e01007387 */ /* 0x0001e20000100a00 */
[----:B----4-:R-:W-:-:S03]  /*1298e0*/  LOP3.LUT R3, R3, 0xffff, RZ, 0xc0, !PT ;  /* 0x0000ffff03037812 */ /* 0x010fc600078ec0ff */
[----:B0-----:R-:W3:Y:S04]  /*1298f0*/  LDL.LU R14, [R1+0x5940] ;  /* 0x00594000010e7983 */ /* 0x001ee80000300800 */
[----:B------:R-:W4:Y:S04]  /*129900*/  LDL.LU R19, [R1+0x2728] ;  /* 0x0027280001137983 */ /* 0x000f280000300800 */
[----:B------:R-:W-:Y:S04]  /*129910*/  STL [R1+0x340], R13 ;  /* 0x0003400d01007387 */ /* 0x000fe80000100800 */
[----:B------:R0:W-:Y:S01]  /*129920*/  STL [R1+0x344], R12 ;  /* 0x0003440c01007387 */ /* 0x0001e20000100800 */
[----:B------:R-:W-:-:S03]  /*129930*/  PRMT R15, R28, 0x5210, R2 ;  /* 0x000052101c0f7816 */ /* 0x000fc60000000002 */
[----:B------:R-:W4:Y:S01]  /*129940*/  LDL.LU R16, [R1+0xec] ;  /* 0x0000ec0001107983 */ /* 0x000f220000300800 */
[----:B0-----:R-:W-:-:S03]  /*129950*/  IADD3 R12, P6, R21, R9, RZ ;  /* 0x00000009150c7210 */ /* 0x001fc60007fde0ff */
[----:B------:R0:W-:Y:S02]  /*129960*/  STL [R1+0x5780], R15 ;  /* 0x0057800f01007387 */ /* 0x0001e40000100800 */
[----:B------:R-:W-:Y:S01]  /*129970*/  IMAD.X R13, R22, 0x1, R10, P6 ;  /* 0x00000001160d7824 */ /* 0x000fe200030e060a */
[----:B--2---:R-:W-:Y:S02]  /*129980*/  LOP3.LUT R11, R11, 0xffff, RZ, 0xc0, !PT ;  /* 0x0000ffff0b0b7812 */ /* 0x004fe400078ec0ff */
[----:B------:R-:W-:Y:S01]  /*129990*/  PRMT R7, R7, 0x4210, R3 ;  /* 0x0000421007077816 */ /* 0x000fe20000000003 */
[----:B0-----:R-:W2:Y:S01]  /*1299a0*/  LDL.LU R15, [R1+0xb20] ;  /* 0x000b2000010f7983 */ /* 0x001ea20000300800 */
[----:B------:R-:W-:-:S03]  /*1299b0*/  IMAD.MOV.U32 R28, RZ, RZ, R29 ;  /* 0x000000ffff1c7224 */ /* 0x000fc600078e001d */
[----:B------:R0:W-:Y:S01]  /*1299c0*/  STL.64 [R1+0xaa8], R12 ;  /* 0x000aa80c01007387 */ /* 0x0001e20000100a00 */
[----:B------:R-:W-:Y:S01]  /*1299d0*/  IMAD.MOV.U32 R29, RZ, RZ, R20 ;  /* 0x000000ffff1d7224 */ /* 0x000fe200078e0014 */
[----:B------:R-:W-:Y:S02]  /*1299e0*/  PRMT R24, R24, 0x4210, R11 ;  /* 0x0000421018187816 */ /* 0x000fe4000000000b */
[----:B------:R-:W-:Y:S01]  /*1299f0*/  PRMT R25, R25, 0x5210, R3 ;  /* 0x0000521019197816 */ /* 0x000fe20000000003 */
[----:B0-----:R-:W3:Y:S04]  /*129a00*/  LDL.LU.64 R12, [R1+0x5938] ;  /* 0x00593800010c7983 */ /* 0x001ee80000300a00 */
[----:B------:R-:W2:Y:S04]  /*129a10*/  LDL.LU R2, [R1+0x272c] ;  /* 0x00272c0001027983 */ /* 0x000ea80000300800 */
[----:B------:R-:W2:Y:S04]  /*129a20*/  LDL.LU R23, [R1+0xbbc] ;  /* 0x000bbc0001177983 */ /* 0x000ea80000300800 */
[----:B------:R-:W2:Y:S04]  /*129a30*/  LDL.LU R17, [R1+0xa9c] ;  /* 0x000a9c0001117983 */ /* 0x000ea80000300800 */
[----:B------:R-:W2:Y:S04]  /*129a40*/  LDL.LU R20, [R1+0xf4] ;  /* 0x0000f40001147983 */ /* 0x000ea80000300800 */
[----:B------:R0:W-:Y:S04]  /*129a50*/  STL [R1+0x348], R7 ;  /* 0x0003480701007387 */ /* 0x0001e80000100800 */
[----:B0-----:R-:W2:Y:S04]  /*129a60*/  LDL.LU R7, [R1+0xa98] ;  /* 0x000a980001077983 */ /* 0x001ea80000300800 */
[----:B------:R-:W2:Y:S04]  /*129a70*/  LDL.LU R3, [R1+0xfc] ;  /* 0x0000fc0001037983 */ /* 0x000ea80000300800 */
[----:B------:R0:W-:Y:S04]  /*129a80*/  STL [R1+0x34c], R24 ;  /* 0x00034c1801007387 */ /* 0x0001e80000100800 */
[----:B0-----:R-:W4:Y:S02]  /*129a90*/  LDL.LU R24, [R1+0x5934] ;  /* 0x0059340001187983 */ /* 0x001f240000300800 */
[----:B----4-:R-:W-:-:S02]  /*129aa0*/  PRMT R24, R24, 0x5210, R11 ;  /* 0x0000521018187816 */ /* 0x010fc4000000000b */
[----:B------:R-:W4:Y:S04]  /*129ab0*/  LDL.LU R11, [R1+0x5930] ;  /* 0x00593000010b7983 */ /* 0x000f280000300800 */
[----:B------:R4:W-:Y:S04]  /*129ac0*/  STL.64 [R1+0x5778], R26 ;  /* 0x0057781a01007387 */ /* 0x0009e80000100a00 */
[----:B------:R0:W-:Y:S01]  /*129ad0*/  STL.64 [R1+0x5770], R24 ;  /* 0x0057701801007387 */ /* 0x0001e20000100a00 */
[----:B----4-:R-:W-:-:S05]  /*129ae0*/  IADD3 R26, P6, R21, R11, RZ ;  /* 0x0000000b151a7210 */ /* 0x010fca0007fde0ff */
[----:B---3--:R-:W-:Y:S01]  /*129af0*/  IMAD.X R27, R22, 0x1, R13, P6 ;  /* 0x00000001161b7824 */ /* 0x008fe200030e060d */
[----:B0-----:R-:W-:-:S04]  /*129b00*/  IADD3 R24, P6, R21, R12, RZ ;  /* 0x0000000c15187210 */ /* 0x001fc80007fde0ff */
[----:B------:R0:W-:Y:S01]  /*129b10*/  STL.64 [R1+0xaa0], R26 ;  /* 0x000aa01a01007387 */ /* 0x0001e20000100a00 */
[----:B------:R-:W-:-:S03]  /*129b20*/  IMAD.X R25, R22, 0x1, R14, P6 ;  /* 0x0000000116197824 */ /* 0x000fc600030e060e */
[----:B0-----:R-:W3:Y:S04]  /*129b30*/  LDL R27, [R1+0x4] ;  /* 0x00000400011b7983 */ /* 0x001ee80000100800 */
[----:B------:R-:W4:Y:S04]  /*129b40*/  LDL.LU R21, [R1+0x3a0] ;  /* 0x0003a00001157983 */ /* 0x000f280000300800 */
[----:B------:R0:W-:Y:S02]  /*129b50*/  STL.64 [R1+0x5908], R12 ;  /* 0x0059080c01007387 */ /* 0x0001e40000100a00 */
[----:B0-----:R-:W-:-:S02]  /*129b60*/  LOP3.LUT R13, R19, 0xffff, RZ, 0xc0, !PT ;  /* 0x0000ffff130d7812 */ /* 0x001fc400078ec0ff */
[----:B------:R-:W4:Y:S02]  /*129b70*/  LDL.LU R12, [R1+0x39c] ;  /* 0x00039c00010c7983 */ /* 0x000f240000300800 */
[--C-:B--2---:R-:W-:Y:S02]  /*129b80*/  PRMT R15, R15, 0x4210, R13.reuse ;  /* 0x000042100f0f7816 */ /* 0x104fe4000000000d */
[----:B------:R-:W2:Y:S01]  /*129b90*/  LDL.LU R19, [R1+0xad4] ;  /* 0x000ad40001137983 */ /* 0x000ea20000300800 */
[----:B------:R-:W-:-:S03]  /*129ba0*/  PRMT R13, R16, 0x5210, R13 ;  /* 0x00005210100d7816 */ /* 0x000fc6000000000d */
[----:B------:R-:W-:Y:S04]  /*129bb0*/  STL.64 [R1+0xab0], R24 ;  /* 0x000ab01801007387 */ /* 0x000fe80000100a00 */
[----:B------:R-:W2:Y:S04]  /*129bc0*/  LDL.LU R22, [R1+0x10c] ;  /* 0x00010c0001167983 */ /* 0x000ea80000300800 */
[----:B------:R-:W2:Y:S04]  /*129bd0*/  LDL.LU R26, [R1+0xad0] ;  /* 0x000ad000011a7983 */ /* 0x000ea80000300800 */
[----:B------:R-:W-:Y:S04]  /*129be0*/  STL [R1+0x330], R15 ;  /* 0x0003300f01007387 */ /* 0x000fe80000100800 */
[----:B------:R-:W2:Y:S04]  /*129bf0*/  LDL.LU R16, [R1+0x110] ;  /* 0x0001100001107983 */ /* 0x000ea80000300800 */
[----:B------:R0:W-:Y:S02]  /*129c00*/  STL [R1+0x2c0], R13 ;  /* 0x0002c00d01007387 */ /* 0x0001e40000100800 */
[----:B0-----:R-:W-:-:S02]  /*129c10*/  LOP3.LUT R13, R2, 0xffff, RZ, 0xc0, !PT ;  /* 0x0000ffff020d7812 */ /* 0x001fc400078ec0ff */
[----:B------:R-:W-:Y:S02]  /*129c20*/  LOP3.LUT R2, R23, 0xffff, RZ, 0xc0, !PT ;  /* 0x0000ffff17027812 */ /* 0x000fe400078ec0ff */
[--C-:B------:R-:W-:Y:S02]  /*129c30*/  PRMT R15, R17, 0x4210, R13.reuse ;  /* 0x00004210110f7816 */ /* 0x100fe4000000000d */
[----:B------:R-:W-:Y:S02]  /*129c40*/  PRMT R13, R20, 0x5210, R13 ;  /* 0x00005210140d7816 */ /* 0x000fe4000000000d */
[----:B------:R-:W2:Y:S01]  /*129c50*/  LDL.LU R20, [R1+0x370] ;  /* 0x0003700001147983 */ /* 0x000ea20000300800 */
[----:B------:R-:W-:-:S03]  /*129c60*/  PRMT R3, R3, 0x5210, R2 ;  /* 0x0000521003037816 */ /* 0x000fc60000000002 */
[----:B------:R0:W-:Y:S04]  /*129c70*/  STL [R1+0x334], R15 ;  /* 0x0003340f01007387 */ /* 0x0001e80000100800 */
[----:B------:R-:W2:Y:S01]  /*129c80*/  LDL.LU R23, [R1+0x2730] ;  /* 0x0027300001177983 */ /* 0x000ea20000300800 */
[----:B0-----:R-:W-:-:S03]  /*129c90*/  PRMT R15, R7, 0x4210, R2 ;  /* 0x00004210070f7816 */ /* 0x001fc60000000002 */
[----:B------:R-:W-:Y:S01]  /*129ca0*/  STL [R1+0x2c4], R13 ;  /* 0x0002c40d01007387 */ /* 0x000fe20000100800 */
[----:B------:R-:W-:-:S03]  /*129cb0*/  SHF.R.S32.HI R2, RZ, 0x1f, R6 ;  /* 0x0000001fff027819 */ /* 0x000fc60000011406 */
[----:B------:R-:W2:Y:S04]  /*129cc0*/  LDL.LU R17, [R1+0xabc] ;  /* 0x000abc0001117983 */ /* 0x000ea80000300800 */
[----:B------:R0:W-:Y:S04]  /*129cd0*/  STL [R1+0x5790], R15 ;  /* 0x0057900f01007387 */ /* 0x0001e80000100800 */
[----:B0-----:R-:W2:Y:S04]  /*129ce0*/  LDL.LU R15, [R1+0x11c] ;  /* 0x00011c00010f7983 */ /* 0x001ea80000300800 */
[----:B------:R-:W-:Y:S04]  /*129cf0*/  STL [R1+0x2c8], R3 ;  /* 0x0002c80301007387 */ /* 0x000fe80000100800 */
[----:B------:R-:W2:Y:S04]  /*129d00*/  LDL.LU R24, [R1+0xab8] ;  /* 0x000ab80001187983 */ /* 0x000ea80000300800 */
[----:B------:R0:W-:Y:S04]  /*129d10*/  STL [R1+0xc], R2 ;  /* 0x00000c0201007387 */ /* 0x0001e80000100800 */
[----:B------:R-:W2:Y:S04]  /*129d20*/  LDL.LU R7, [R1+0x124] ;  /* 0x0001240001077983 */ /* 0x000ea80000300800 */
[----:B------:R1:W-:Y:S01]  /*129d30*/  STL [R1+0x5900], R4 ;  /* 0x0059000401007387 */ /* 0x0003e20000100800 */
[----:B0-----:R-:W-:-:S03]  /*129d40*/  IADD3 R2, P6, R6, R4, RZ ;  /* 0x0000000406027210 */ /* 0x001fc60007fde0ff */
[----:B-1----:R-:W3:Y:S02]  /*129d50*/  LDL.LU R4, [R1+0xc] ;  /* 0x00000c0001047983 */ /* 0x002ee40000300800 */
[----:B---3--:R-:W-:-:S05]  /*129d60*/  IMAD.X R3, R4, 0x1, R27, P6 ;  /* 0x0000000104037824 */ /* 0x008fca00030e061b */
[----:B------:R0:W-:Y:S04]  /*129d70*/  STL.64 [R1+0xa98], R2 ;  /* 0x000a980201007387 */ /* 0x0001e80000100a00 */
[----:B0-----:R-:W3:Y:S01]  /*129d80*/  LDL.LU.64 R2, [R1+0x5928] ;  /* 0x0059280001027983 */ /* 0x001ee20000300a00 */
[----:B----4-:R-:W-:-:S03]  /*129d90*/  LOP3.LUT R13, R21, 0xffff, RZ, 0xc0, !PT ;  /* 0x0000ffff150d7812 */ /* 0x010fc600078ec0ff */
[----:B------:R-:W4:Y:S01]  /*129da0*/  LDL.LU R25, [R1+0x2738] ;  /* 0x0027380001197983 */ /* 0x000f220000300800 */
[--C-:B--2---:R-:W-:Y:S02]  /*129db0*/  PRMT R19, R19, 0x4210, R13.reuse ;  /* 0x0000421013137816 */ /* 0x104fe4000000000d */
[----:B------:R-:W-:Y:S01]  /*129dc0*/  PRMT R13, R22, 0x5210, R13 ;  /* 0x00005210160d7816 */ /* 0x000fe2000000000d */
[----:B------:R-:W2:Y:S01]  /*129dd0*/  LDL.LU R27, [R1+0x2718] ;  /* 0x00271800011b7983 */ /* 0x000ea20000300800 */
[----:B------:R-:W-:-:S03]  /*129de0*/  LOP3.LUT R12, R12, 0xffff, RZ, 0xc0, !PT ;  /* 0x0000ffff0c0c7812 */ /* 0x000fc600078ec0ff */
[----:B------:R-:W2:Y:S04]  /*129df0*/  LDL.LU R21, [R1+0xb14] ;  /* 0x000b140001157983 */ /* 0x000ea80000300800 */
[----:B------:R0:W-:Y:S04]  /*129e00*/  STL [R1+0x310], R19 ;  /* 0x0003101301007387 */ /* 0x0001e80000100800 */
[----:B0-----:R-:W2:Y:S04]  /*129e10*/  LDL.LU R19, [R1+0x5924] ;  /* 0x0059240001137983 */ /* 0x001ea80000300800 */
[----:B------:R-:W2:Y:S04]  /*129e20*/  LDL.LU R22, [R1+0x128] ;  /* 0x0001280001167983 */ /* 0x000ea80000300800 */
[----:B------:R0:W-:Y:S02]  /*129e30*/  STL [R1+0x2a0], R13 ;  /* 0x0002a00d01007387 */ /* 0x0001e40000100800 */
[----:B0-----:R-:W-:-:S02]  /*129e40*/  PRMT R13, R26, 0x4210, R12 ;  /* 0x000042101a0d7816 */ /* 0x001fc4000000000c */
[----:B------:R-:W-:Y:S01]  /*129e50*/  PRMT R12, R16, 0x5210, R12 ;  /* 0x00005210100c7816 */ /* 0x000fe2000000000c */
[----:B------:R-:W2:Y:S04]  /*129e60*/  LDL.LU R26, [R1+0xb10] ;  /* 0x000b1000011a7983 */ /* 0x000ea80000300800 */
[----:B------:R-:W-:Y:S04]  /*129e70*/  STL [R1+0x314], R13 ;  /* 0x0003140d01007387 */ /* 0x000fe80000100800 */
[----:B------:R-:W2:Y:S04]  /*129e80*/  LDL.LU R16, [R1+0x134] ;  /* 0x0001340001107983 */ /* 0x000ea80000300800 */
[----:B------:R3:W-:Y:S01]  /*129e90*/  STL [R1+0x2a4], R12 ;  /* 0x0002a40c01007387 */ /* 0x0007e20000100800 */
[----:B------:R-:W-:-:S04]  /*129ea0*/  LOP3.LUT R20, R20, 0xffff, RZ, 0xc0, !PT ;  /* 0x0000ffff14147812 */ /* 0x000fc800078ec0ff */
[----:B------:R-:W-:Y:S02]  /*129eb0*/  PRMT R15, R15, 0x5210, R20 ;  /* 0x000052100f0f7816 */ /* 0x000fe40000000014 */
[----:B---3--:R-:W-:Y:S01]  /*129ec0*/  IADD3 R12, P6, R6, R3, RZ ;  /* 0x00000003060c7210 */ /* 0x008fe20007fde0ff */
[----:B------:R0:W-:Y:S04]  /*129ed0*/  STL.64 [R1+0x58f8], R2 ;  /* 0x0058f80201007387 */ /* 0x0001e80000100a00 */
[----:B------:R-:W-:-:S05]  /*129ee0*/  IMAD.X R13, R4, 0x1, R2, P6 ;  /* 0x00000001040d7824 */ /* 0x000fca00030e0602 */
[----:B------:R1:W-:Y:S01]  /*129ef0*/  STL.64 [R1+0xad0], R12 ;  /* 0x000ad00c01007387 */ /* 0x0003e20000100a00 */
[----:B0-----:R-:W-:-:S03]  /*129f00*/  LOP3.LUT R2, R23, 0xffff, RZ, 0xc0, !PT ;  /* 0x0000ffff17027812 */ /* 0x001fc600078ec0ff */
[----:B------:R-:W3:Y:S01]  /*129f10*/  LDL.LU R3, [R1+0x3ac] ;  /* 0x0003ac0001037983 */ /* 0x000ee20000300800 */
[----:B------:R-:W-:Y:S02]  /*129f20*/  PRMT R24, R24, 0x4210, R2 ;  /* 0x0000421018187816 */ /* 0x000fe40000000002 */
[----:B-1----:R-:W-:Y:S01]  /*129f30*/  PRMT R13, R17, 0x4210, R20 ;  /* 0x00004210110d7816 */ /* 0x002fe20000000014 */
[----:B------:R-:W3:Y:S04]  /*129f40*/  LDL.LU R12, [R1+0x3a8] ;  /* 0x0003a800010c7983 */ /* 0x000ee80000300800 */
[----:B------:R0:W-:Y:S04]  /*129f50*/  STL [R1+0x318], R13 ;  /* 0x0003180d01007387 */ /* 0x0001e80000100800 */
[----:B0-----:R-:W3:Y:S04]  /*129f60*/  LDL.LU R13, [R1+0xb0c] ;  /* 0x000b0c00010d7983 */ /* 0x001ee80000300800 */
[----:B------:R-:W3:Y:S04]  /*129f70*/  LDL.LU R23, [R1+0x13c] ;  /* 0x00013c0001177983 */ /* 0x000ee80000300800 */
[----:B------:R-:W3:Y:S04]  /*129f80*/  LDL.LU R17, [R1+0xb08] ;  /* 0x000b080001117983 */ /* 0x000ee80000300800 */
[----:B------:R-:W3:Y:S04]  /*129f90*/  LDL.LU R20, [R1+0x5920] ;  /* 0x0059200001147983 */ /* 0x000ee80000300800 */
[----:B------:R0:W-:Y:S01]  /*129fa0*/  STL [R1+0x57a8], R24 ;  /* 0x0057a81801007387 */ /* 0x0001e20000100800 */
[----:B------:R-:W-:Y:S01]  /*129fb0*/  PRMT R2, R7, 0x5210, R2 ;  /* 0x0000521007027816 */ /* 0x000fe20000000002 */
[----:B0-----:R-:W-:-:S05]  /*129fc0*/  IMAD.MOV.U32 R24, RZ, RZ, R6 ;  /* 0x000000ffff187224 */ /* 0x001fca00078e0006 */
[----:B------:R-:W-:Y:S01]  /*129fd0*/  IADD3 R6, P6, R24, R0, RZ ;  /* 0x0000000018067210 */ /* 0x000fe20007fde0ff */
[----:B------:R-:W-:Y:S04]  /*129fe0*/  STL [R1+0x2a8], R15 ;  /* 0x0002a80f01007387 */ /* 0x000fe80000100800 */
[----:B------:R-:W-:Y:S01]  /*129ff0*/  IMAD.X R7, R4, 0x1, R18, P6 ;  /* 0x0000000104077824 */ /* 0x000fe200030e0612 */
[----:B------:R-:W-:Y:S04]  /*12a000*/  STL [R1+0x290], R2 ;  /* 0x0002900201007387 */ /* 0x000fe80000100800 */
[----:B------:R0:W-:Y:S04]  /*12a010*/  STL.64 [R1+0xab8], R6 ;  /* 0x000ab80601007387 */ /* 0x0001e80000100a00 */
[----:B0-----:R-:W3:Y:S01]  /*12a020*/  LDL.LU.64 R6, [R1+0x5918] ;  /* 0x0059180001067983 */ /* 0x001ee20000300a00 */
[----:B----4-:R-:W-:-:S02]  /*12a030*/  LOP3.LUT R15, R25, 0xffff, RZ, 0xc0, !PT ;  /* 0x0000ffff190f7812 */ /* 0x010fc400078ec0ff */
[----:B--2---:R-:W-:Y:S02]  /*12a040*/  LOP3.LUT R2, R27, 0xffff, RZ, 0xc0, !PT ;  /* 0x0000ffff1b027812 */ /* 0x004fe400078ec0ff */
[--C-:B------:R-:W-:Y:S02]  /*12a050*/  PRMT R25, R21, 0x4210, R15.reuse ;  /* 0x0000421015197816 */ /* 0x100fe4000000000f */
[----:B------:R-:W-:Y:S01]  /*12a060*/  PRMT R15, R22, 0x5210, R15 ;  /* 0x00005210160f7816 */ /* 0x000fe2000000000f */
[----:B------:R-:W2:Y:S01]  /*12a070*/  LDL.LU R21, [R1+0x384] ;  /* 0x0003840001157983 */ /* 0x000ea20000300800 */
[----:B------:R-:W-:-:S03]  /*12a080*/  PRMT R26, R26, 0x4210, R2 ;  /* 0x000042101a1a7816 */ /* 0x000fc60000000002 */
[----:B------:R-:W4:Y:S04]  /*12a090*/  LDL.LU R27, [R1+0x2744] ;  /* 0x00274400011b7983 */ /* 0x000f280000300800 */
[----:B------:R-:W-:Y:S04]  /*12a0a0*/  STL [R1+0x5898], R25 ;  /* 0x0058981901007387 */ /* 0x000fe80000100800 */
[----:B------:R-:W4:Y:S04]  /*12a0b0*/  LDL.LU R22, [R1+0x504] ;  /* 0x0005040001167983 */ /* 0x000f280000300800 */
[----:B------:R0:W-:Y:S04]  /*12a0c0*/  STL [R1+0x294], R15 ;  /* 0x0002940f01007387 */ /* 0x0001e80000100800 */
[----:B------:R-:W-:Y:S01]  /*12a0d0*/  STL [R1+0x58a8], R26 ;  /* 0x0058a81a01007387 */ /* 0x000fe20000100800 */
[----:B0-----:R-:W-:-:S03]  /*12a0e0*/  PRMT R15, R16, 0x5210, R2 ;  /* 0x00005210100f7816 */ /* 0x001fc60000000002 */
[----:B------:R-:W4:Y:S04]  /*12a0f0*/  LDL.LU R16, [R1+0x140] ;  /* 0x0001400001107983 */ /* 0x000f280000300800 */
[----:B------:R-:W-:Y:S04]  /*12a100*/  STL [R1+0x58ac], R15 ;  /* 0x0058ac0f01007387 */ /* 0x000fe80000100800 */
[----:B------:R0:W-:Y:S04]  /*12a110*/  STL [R1+0x5904], R14 ;  /* 0x0059040e01007387 */ /* 0x0001e80000100800 */
[----:B------:R1:W-:Y:S01]  /*12a120*/  STL [R1+0x58e8], R5 ;  /* 0x0058e80501007387 */ /* 0x0003e20000100800 */
[----:B0-----:R-:W-:-:S02]  /*12a130*/  IADD3 R14, P6, R24, R5, RZ ;  /* 0x00000005180e7210 */ /* 0x001fc40007fde0ff */
[----:B---3--:R-:W-:Y:S02]  /*12a140*/  LOP3.LUT R3, R3, 0xffff, RZ, 0xc0, !PT ;  /* 0x0000ffff03037812 */ /* 0x008fe400078ec0ff */
[----:B------:R-:W-:Y:S02]  /*12a150*/  LOP3.LUT R2, R12, 0xffff, RZ, 0xc0, !PT ;  /* 0x0000ffff0c027812 */ /* 0x000fe400078ec0ff */
[--C-:B------:R-:W-:Y:S02]  /*12a160*/  PRMT R12, R13, 0x4210, R3.reuse ;  /* 0x000042100d0c7816 */ /* 0x100fe40000000003 */
[----:B-1----:R-:W-:Y:S02]  /*12a170*/  PRMT R5, R23, 0x5210, R3 ;  /* 0x0000521017057816 */ /* 0x002fe40000000003 */
[--C-:B------:R-:W-:Y:S02]  /*12a180*/  PRMT R3, R17, 0x4210, R2.reuse ;  /* 0x0000421011037816 */ /* 0x100fe40000000002 */
[----:B------:R-:W-:Y:S01]  /*12a190*/  PRMT R2, R20, 0x5210, R2 ;  /* 0x0000521014027816 */ /* 0x000fe20000000002 */
[----:B------:R-:W-:-:S05]  /*12a1a0*/  IMAD.X R15, R4, 0x1, R6, P6 ;  /* 0x00000001040f7824 */ /* 0x000fca00030e0606 */
[----:B------:R-:W-:Y:S04]  /*12a1b0*/  STL.64 [R1+0xb10], R14 ;  /* 0x000b100e01007387 */ /* 0x000fe80000100a00 */
[----:B------:R-:W-:Y:S04]  /*12a1c0*/  STL [R1+0x2d0], R12 ;  /* 0x0002d00c01007387 */ /* 0x000fe80000100800 */
[----:B------:R0:W-:Y:S04]  /*12a1d0*/  STL [R1+0x280], R5 ;  /* 0x0002800501007387 */ /* 0x0001e80000100800 */
[----:B------:R-:W3:Y:S04]  /*12a1e0*/  LDL.LU R20, [R1+0x5910] ;  /* 0x0059100001147983 */ /* 0x000ee80000300800 */
[----:B------:R-:W-:Y:S04]  /*12a1f0*/  STL [R1+0x2d4], R3 ;  /* 0x0002d40301007387 */ /* 0x000fe80000100800 */
[----:B0-----:R-:W3:Y:S04]  /*12a200*/  LDL.LU R5, [R1+0x2720] ;  /* 0x0027200001057983 */ /* 0x001ee80000300800 */
[----:B------:R-:W3:Y:S04]  /*12a210*/  LDL.LU R14, [R1+0x3ec] ;  /* 0x0003ec00010e7983 */ /* 0x000ee80000300800 */
[----:B------:R0:W-:Y:S04]  /*12a220*/  STL [R1+0x284], R2 ;  /* 0x0002840201007387 */ /* 0x0001e80000100800 */
[----:B------:R-:W3:Y:S04]  /*12a230*/  LDL.LU R15, [R1+0x130] ;  /* 0x00013000010f7983 */ /* 0x000ee80000300800 */
[----:B------:R-:W3:Y:S01]  /*12a240*/  LDL.LU R23, [R1+0x2b8] ;  /* 0x0002b80001177983 */ /* 0x000ee20000300800 */
[----:B0-----:R-:W-:-:S03]  /*12a250*/  IADD3 R2, P6, R24, R7, RZ ;  /* 0x0000000718027210 */ /* 0x001fc60007fde0ff */
[----:B------:R-:W3:Y:S02]  /*12a260*/  LDL.LU R17, [R1+0x148] ;  /* 0x0001480001117983 */ /* 0x000ee40000300800 */
[----:B------:R-:W-:Y:S02]  /*12a270*/  IMAD.X R3, R4, 0x1, R8, P6 ;  /* 0x0000000104037824 */ /* 0x000fe400030e0608 */
[----:B------:R0:W-:Y:S04]  /*12a280*/  STL.64 [R1+0x58f0], R6 ;  /* 0x0058f00601007387 */ /* 0x0001e80000100a00 */
[----:B0-----:R-:W3:Y:S04]  /*12a290*/  LDL.LU R7, [R1+0x274c] ;  /* 0x00274c0001077983 */ /* 0x001ee80000300800 */
[----:B------:R2:W-:Y:S01]  /*12a2a0*/  STL.64 [R1+0xb08], R2 ;  /* 0x000b080201007387 */ /* 0x0005e20000100a00 */
[----:B------:R-:W-:-:S02]  /*12a2b0*/  IADD3 R12, P6, R24, R9, RZ ;  /* 0x00000009180c7210 */ /* 0x000fc40007fde0ff */
[----:B--2---:R-:W-:Y:S02]  /*12a2c0*/  LOP3.LUT R3, R21, 0xffff, RZ, 0xc0, !PT ;  /* 0x0000ffff15037812 */ /* 0x004fe400078ec0ff */
[----:B----4-:R-:W-:Y:S01]  /*12a2d0*/  LOP3.LUT R2, R27, 0xffff, RZ, 0xc0, !PT ;  /* 0x0000ffff1b027812 */ /* 0x010fe200078ec0ff */
[----:B------:R-:W2:Y:S01]  /*12a2e0*/  LDL.LU R21, [R1+0xcc] ;  /* 0x0000cc0001157983 */ /* 0x000ea20000300800 */
[--C-:B------:R-:W-:Y:S02]  /*12a2f0*/  PRMT R6, R22, 0x4210, R3.reuse ;  /* 0x0000421016067816 */ /* 0x100fe40000000003 */
[----:B------:R-:W-:Y:S01]  /*12a300*/  PRMT R19, R19, 0x5210, R3 ;  /* 0x0000521013137816 */ /* 0x000fe20000000003 */
[----:B------:R-:W4:Y:S04]  /*12a310*/  LDL.LU R25, [R1+0x4] ;  /* 0x0000040001197983 */ /* 0x000f280000300800 */
[----:B------:R0:W-:Y:S04]  /*12a320*/  STL [R1+0x2d8], R6 ;  /* 0x0002d80601007387 */ /* 0x0001e80000100800 */
[----:B------:R-:W-:Y:S01]  /*12a330*/  STL [R1+0x57f0], R19 ;  /* 0x0057f01301007387 */ /* 0x000fe20000100800 */
[----:B------:R-:W-:Y:S01]  /*12a340*/  IMAD.X R13, R4, 0x1, R10, P6 ;  /* 0x00000001040d7824 */ /* 0x000fe200030e060a */
[----:B---3--:R-:W-:-:S02]  /*12a350*/  PRMT R20, R20, 0x4210, R2 ;  /* 0x0000421014147816 */ /* 0x008fc40000000002 */
[----:B------:R-:W-:-:S03]  /*12a360*/  PRMT R2, R16, 0x5210, R2 ;  /* 0x0000521010027816 */ /* 0x000fc60000000002 */
[----:B------:R1:W-:Y:S04]  /*12a370*/  STL [R1+0x57f4], R20 ;  /* 0x0057f41401007387 */ /* 0x0003e80000100800 */
[----:B0-----:R-:W3:Y:S04]  /*12a380*/  LDL.LU R6, [R1+0x3c4] ;  /* 0x0003c40001067983 */ /* 0x001ee80000300800 */
[----:B------:R0:W-:Y:S04]  /*12a390*/  STL [R1+0x270], R2 ;  /* 0x0002700201007387 */ /* 0x0001e80000100800 */
[----:B-1----:R-:W2:Y:S04]  /*12a3a0*/  LDL.LU R20, [R1+0x3cc] ;  /* 0x0003cc0001147983 */ /* 0x002ea80000300800 */
[----:B------:R-:W4:Y:S04]  /*12a3b0*/  LDL.LU R3, [R1+0x12c] ;  /* 0x00012c0001037983 */ /* 0x000f280000300800 */
[----:B------:R-:W4:Y:S04]  /*12a3c0*/  LDL.LU R27, [R1+0x3c8] ;  /* 0x0003c800011b7983 */ /* 0x000f280000300800 */
[----:B0-----:R-:W2:Y:S04]  /*12a3d0*/  LDL.LU R2, [R1+0x394] ;  /* 0x0003940001027983 */ /* 0x001ea80000300800 */
[----:B------:R-:W4:Y:S04]  /*12a3e0*/  LDL.LU R26, [R1+0x3b8] ;  /* 0x0003b800011a7983 */ /* 0x000f280000300800 */
[----:B------:R-:W4:Y:S04]  /*12a3f0*/  LDL.LU R22, [R1+0x118] ;  /* 0x0001180001167983 */ /* 0x000f280000300800 */
[----:B------:R0:W-:Y:S04]  /*12a400*/  STL.64 [R1+0xb30], R12 ;  /* 0x000b300c01007387 */ /* 0x0001e80000100a00 */
[----:B0-----:R-:W3:Y:S01]  /*12a410*/  LDL.LU.64 R12, [R1+0x5908] ;  /* 0x00590800010c7983 */ /* 0x001ee20000300a00 */
[----:B------:R-:W-:-:S02]  /*12a420*/  LOP3.LUT R7, R7, 0xffff, RZ, 0xc0, !PT ;  /* 0x0000ffff07077812 */ /* 0x000fc400078ec0ff */
[----:B------:R-:W-:Y:S01]  /*12a430*/  LOP3.LUT R5, R5, 0xffff, RZ, 0xc0, !PT ;  /* 0x0000ffff05057812 */ /* 0x000fe200078ec0ff */
[----:B------:R-:W4:Y:S01]  /*12a440*/  LDL.LU R16, [R1+0x3b4] ;  /* 0x0003b40001107983 */ /* 0x000f220000300800 */
[--C-:B------:R-:W-:Y:S02]  /*12a450*/  PRMT R19, R14, 0x4210, R7.reuse ;  /* 0x000042100e137816 */ /* 0x100fe40000000007 */
[----:B------:R-:W-:Y:S02]  /*12a460*/  PRMT R7, R15, 0x5210, R7 ;  /* 0x000052100f077816 */ /* 0x000fe40000000007 */
[--C-:B------:R-:W-:Y:S01]  /*12a470*/  PRMT R14, R23, 0x4210, R5.reuse ;  /* 0x00004210170e7816 */ /* 0x100fe20000000005 */
[----:B------:R-:W-:Y:S04]  /*12a480*/  STL [R1+0x2b4], R19 ;  /* 0x0002b41301007387 */ /* 0x000fe80000100800 */
[----:B------:R-:W4:Y:S04]  /*12a490*/  LDL.LU R23, [R1+0x120] ;  /* 0x0001200001177983 */ /* 0x000f280000300800 */
[----:B------:R0:W-:Y:S04]  /*12a4a0*/  STL [R1+0x274], R7 ;  /* 0x0002740701007387 */ /* 0x0001e80000100800 */
[----:B------:R1:W-:Y:S01]  /*12a4b0*/  STL [R1+0x2b8], R14 ;  /* 0x0002b80e01007387 */ /* 0x0003e20000100800 */
[----:B0-----:R-:W-:-:S03]  /*12a4c0*/  PRMT R7, R17, 0x5210, R5 ;  /* 0x0000521011077816 */ /* 0x001fc60000000005 */
[----:B------:R-:W4:Y:S01]  /*12a4d0*/  LDL.LU R5, [R1+0x2768] ;  /* 0x0027680001057983 */ /* 0x000f220000300800 */
[----:B-1----:R-:W-:-:S03]  /*12a4e0*/  IADD3 R14, P6, R24, R11, RZ ;  /* 0x0000000b180e7210 */ /* 0x002fc60007fde0ff */
[----:B------:R-:W4:Y:S04]  /*12a4f0*/  LDL.LU R17, [R1+0x2764] ;  /* 0x0027640001117983 */ /* 0x000f280000300800 */
[----:B------:R-:W-:Y:S04]  /*12a500*/  STL [R1+0x278], R7 ;  /* 0x0002780701007387 */ /* 0x000fe80000100800 */
[----:B------:R-:W-:Y:S01]  /*12a510*/  STL.64 [R1+0x58e0], R10 ;  /* 0x0058e00a01007387 */ /* 0x000fe20000100a00 */
[----:B---3--:R-:W-:-:S05]  /*12a520*/  IMAD.X R15, R4, 0x1, R13, P6 ;  /* 0x00000001040f7824 */ /* 0x008fca00030e060d */
[----:B------:R0:W-:Y:S04]  /*12a530*/  STL.64 [R1+0xb28], R14 ;  /* 0x000b280e01007387 */ /* 0x0001e80000100a00 */
[----:B0-----:R-:W3:Y:S01]  /*12a540*/  LDL.LU R14, [R1+0x5904] ;  /* 0x00590400010e7983 */ /* 0x001ee20000300800 */
[----:B------:R-:W-:-:S03]  /*12a550*/  IMAD.MOV.U32 R11, RZ, RZ, R24 ;  /* 0x000000ffff0b7224 */ /* 0x000fc600078e0018 */
[----:B------:R-:W4:Y:S04]  /*12a560*/  LDL.LU R19, [R1+0x398] ;  /* 0x0003980001137983 */ /* 0x000f280000300800 */
[----:B------:R-:W4:Y:S04]  /*12a570*/  LDL.LU R7, [R1+0x114] ;  /* 0x0001140001077983 */ /* 0x000f280000300800 */
[----:B------:R-:W4:Y:S04]  /*12a580*/  LDL.LU R15, [R1+0x38c] ;  /* 0x00038c00010f7983 */ /* 0x000f280000300800 */
[----:B------:R-:W4:Y:S01]  /*12a590*/  LDL.LU R24, [R1+0x138] ;  /* 0x0001380001187983 */ /* 0x000f220000300800 */
[----:B------:R-:W-:-:S03]  /*12a5a0*/  IADD3 R10, P6, R11, R12, RZ ;  /* 0x0000000c0b0a7210 */ /* 0x000fc60007fde0ff */
[----:B------:R-:W-:Y:S01]  /*12a5b0*/  STL.64 [R1+0x58d8], R12 ;  /* 0x0058d80c01007387 */ /* 0x000fe20000100a00 */
[----:B------:R-:W-:Y:S01]  /*12a5c0*/  LOP3.LUT R6, R6, 0xffff, RZ, 0xc0, !PT ;  /* 0x0000ffff06067812 */ /* 0x000fe200078ec0ff */
[----:B---3--:R-:W-:Y:S02]  /*12a5d0*/  IMAD.X R11, R4, 0x1, R14, P6 ;  /* 0x00000001040b7824 */ /* 0x008fe400030e060e */
[----:B------:R-:W3:Y:S04]  /*12a5e0*/  LDL.LU R4, [R1+0x5900] ;  /* 0x0059000001047983 */ /* 0x000ee80000300800 */
[----:B------:R0:W-:Y:S01]  /*12a5f0*/  STL.64 [R1+0xb40], R10 ;  /* 0x000b400a01007387 */ /* 0x0001e20000100a00 */
[----:B--2---:R-:W-:Y:S02]  /*12a600*/  LOP3.LUT R2, R2, 0xffff, RZ, 0xc0, !PT ;  /* 0x0000ffff02027812 */ /* 0x004fe400078ec0ff */
[----:B0-----:R-:W-:-:S02]  /*12a610*/  PRMT R10, R20, 0x4210, R6 ;  /* 0x00004210140a7816 */ /* 0x001fc40000000006 */
[----:B----4-:R-:W-:Y:S02]  /*12a620*/  PRMT R6, R3, 0x5210, R6 ;  /* 0x0000521003067816 */ /* 0x010fe40000000006 */
[----:B------:R-:W-:Y:S01]  /*12a630*/  LOP3.LUT R3, R27, 0xffff, RZ, 0xc0, !PT ;  /* 0x0000ffff1b037812 */ /* 0x000fe200078ec0ff */
[----:B------:R-:W-:Y:S04]  /*12a640*/  STL [R1+0x140], R10 ;  /* 0x0001400a01007387 */ /* 0x000fe80000100800 */
[----:B------:R-:W2:Y:S04]  /*12a650*/  LDL.LU R27, [R1+0x2734] ;  /* 0x00273400011b7983 */ /* 0x000ea80000300800 */
[----:B------:R0:W-:Y:S01]  /*12a660*/  STL [R1+0x100], R6 ;  /* 0x0001000601007387 */ /* 0x0001e20000100800 */
[----:B------:R-:W-:-:S05]  /*12a670*/  PRMT R20, R22, 0x5210, R3 ;  /* 0x0000521016147816 */ /* 0x000fca0000000003 */
[----:B------:R-:W-:Y:S01]  /*12a680*/  STL [R1+0x57f8], R20 ;  /* 0x0057f81401007387 */ /* 0x000fe20000100800 */
[----:B0-----:R-:W-:Y:S02]  /*12a690*/  PRMT R6, R26, 0x4210, R3 ;  /* 0x000042101a067816 */ /* 0x001fe40000000003 */
[----:B------:R-:W-:-:S03]  /*12a6a0*/  PRMT R3, R16, 0x4210, R2 ;  /* 0x0000421010037816 */ /* 0x000fc60000000002 */
[----:B------:R0:W-:Y:S04]  /*12a6b0*/  STL [R1+0x144], R6 ;  /* 0x0001440601007387 */ /* 0x0001e80000100800 */
[----:B------:R-:W4:Y:S04]  /*12a6c0*/  LDL.LU R11, [R1+0x3d4] ;  /* 0x0003d400010b7983 */ /* 0x000f280000300800 */
[----:B------:R-:W4:Y:S04]  /*12a6d0*/  LDL.LU R13, [R1+0x390] ;  /* 0x00039000010d7983 */ /* 0x000f280000300800 */
[----:B------:R1:W-:Y:S04]  /*12a6e0*/  STL [R1+0x148], R3 ;  /* 0x0001480301007387 */ /* 0x0003e80000100800 */
[----:B------:R-:W4:Y:S04]  /*12a6f0*/  LDL.LU R26, [R1+0x158] ;  /* 0x00015800011a7983 */ /* 0x000f280000300800 */
[----:B------:R-:W4:Y:S04]  /*12a700*/  LDL.LU R22, [R1+0x374] ;  /* 0x0003740001167983 */ /* 0x000f280000300800 */
[----:B------:R-:W4:Y:S01]  /*12a710*/  LDL.LU R16, [R1+0x14c] ;  /* 0x00014c0001107983 */ /* 0x000f220000300800 */
[----:B0-----:R-:W-:-:S02]  /*12a720*/  PRMT R6, R23, 0x5210, R2 ;  /* 0x0000521017067816 */ /* 0x001fc40000000002 */
[----:B------:R-:W-:-:S03]  /*12a730*/  SHF.R.S32.HI R23, RZ, 0x1f, R21 ;  /* 0x0000001fff177819 */ /* 0x000fc60000011415 */
[----:B------:R-:W-:Y:S01]  /*12a740*/  STL [R1+0x108], R6 ;  /* 0x0001080601007387 */ /* 0x000fe20000100800 */
[----:B---3--:R-:W-:-:S05]  /*12a750*/  IADD3 R2, P6, R21, R4, RZ ;  /* 0x0000000415027210 */ /* 0x008fca0007fde0ff */
[----:B-1----:R-:W-:-:S05]  /*12a760*/  IMAD.X R3, R23, 0x1, R25, P6 ;  /* 0x0000000117037824 */ /* 0x002fca00030e0619 */
[----:B------:R0:W-:Y:S04]  /*12a770*/  STL.64 [R1+0xb20], R2 ;  /* 0x000b200201007387 */ /* 0x0001e80000100a00 */
[----:B0-----:R-:W3:Y:S01]  /*12a780*/  LDL.LU.64 R2, [R1+0x58f8] ;  /* 0x0058f80001027983 */ /* 0x001ee20000300a00 */
[----:B------:R-:W-:Y:S02]  /*12a790*/  LOP3.LUT R6, R5, 0xffff, RZ, 0xc0, !PT ;  /* 0x0000ffff05067812 */ /* 0x000fe400078ec0ff */
[----:B------:R-:W-:Y:S02]  /*12a7a0*/  LOP3.LUT R5, R17, 0xffff, RZ, 0xc0, !PT ;  /* 0x0000ffff11057812 */ /* 0x000fe400078ec0ff */
[----:B------:R-:W4:Y:S01]  /*12a7b0*/  LDL.LU R17, [R1+0x3e4] ;  /* 0x0003e40001117983 */ /* 0x000f220000300800 */
[----:B------:R-:W-:-:S02]  /*12a7c0*/  PRMT R10, R19, 0x4210, R6 ;  /* 0x00004210130a7816 */ /* 0x000fc40000000006 */
[----:B------:R-:W-:-:S03]  /*12a7d0*/  PRMT R6, R7, 0x5210, R6 ;  /* 0x0000521007067816 */ /* 0x000fc60000000006 */
[----:B------:R0:W-:Y:S04]  /*12a7e0*/  STL [R1+0x130], R10 ;  /* 0x0001300a01007387 */ /* 0x0001e80000100800 */
[----:B------:R3:W-:Y:S01]  /*12a7f0*/  STL [R1+0xf0], R6 ;  /* 0x0000f00601007387 */ /* 0x0007e20000100800 */
[--C-:B0-----:R-:W-:Y:S02]  /*12a800*/  PRMT R10, R15, 0x4210, R5.reuse ;  /* 0x000042100f0a7816 */ /* 0x101fe40000000005 */
[----:B------:R-:W-:-:S03]  /*12a810*/  PRMT R5, R24, 0x5210, R5 ;  /* 0x0000521018057816 */ /* 0x000fc60000000005 */
[----:B------:R-:W-:Y:S04]  /*12a820*/  STL [R1+0x134], R10 ;  /* 0x0001340a01007387 */ /* 0x000fe80000100800 */
[----:B------:R-:W-:Y:S01]  /*12a830*/  STL [R1+0xf4], R5 ;  /* 0x0000f40501007387 */ /* 0x000fe20000100800 */
[----:B---3--:R-:W-:-:S05]  /*12a840*/  IADD3 R6, P6, R21, R3, RZ ;  /* 0x0000000315067210 */ /* 0x008fca0007fde0ff */
[----:B------:R-:W-:-:S05]  /*12a850*/  IMAD.X R7, R23, 0x1, R2, P6 ;  /* 0x0000000117077824 */ /* 0x000fca00030e0602 */
[----:B------:R0:W-:Y:S04]  /*12a860*/  STL.64 [R1+0xb50], R6 ;  /* 0x000b500601007387 */ /* 0x0001e80000100a00 */
[----:B0-----:R-:W3:Y:S04]  /*12a870*/  LDL.LU.64 R6, [R1+0x58f0] ;  /* 0x0058f00001067983 */ /* 0x001ee80000300a00 */
[----:B------:R-:W3:Y:S04]  /*12a880*/  LDL.LU R5, [R1+0x378] ;  /* 0x0003780001057983 */ /* 0x000ee80000300800 */
[----:B------:R-:W3:Y:S01]  /*12a890*/  LDL.LU R20, [R1+0x15c] ;  /* 0x00015c0001147983 */ /* 0x000ee20000300800 */
[----:B--2---:R-:W-:-:S03]  /*12a8a0*/  LOP3.LUT R12, R27, 0xffff, RZ, 0xc0, !PT ;  /* 0x0000ffff1b0c7812 */ /* 0x004fc600078ec0ff */
[----:B------:R0:W-:Y:S01]  /*12a8b0*/  STL.64 [R1+0x58d0], R2 ;  /* 0x0058d00201007387 */ /* 0x0001e20000100a00 */
[----:B----4-:R-:W-:Y:S02]  /*12a8c0*/  PRMT R13, R13, 0x4210, R12 ;  /* 0x000042100d0d7816 */ /* 0x010fe4000000000c */
[----:B------:R-:W-:Y:S01]  /*12a8d0*/  LOP3.LUT R11, R11, 0xffff, RZ, 0xc0, !PT ;  /* 0x0000ffff0b0b7812 */ /* 0x000fe200078ec0ff */
[----:B0-----:R-:W2:Y:S04]  /*12a8e0*/  LDL.LU R2, [R1+0x160] ;  /* 0x0001600001027983 */ /* 0x001ea80000300800 */
[----:B------:R-:W4:Y:S04]  /*12a8f0*/  LDL.LU R3, [R1+0x35c] ;  /* 0x00035c0001037983 */ /* 0x000f280000300800 */
[----:B------:R-:W4:Y:S04]  /*12a900*/  LDL.LU R10, [R1+0x277c] ;  /* 0x00277c00010a7983 */ /* 0x000f280000300800 */
[----:B------:R-:W4:Y:S04]  /*12a910*/  LDL.LU R19, [R1+0x2778] ;  /* 0x0027780001137983 */ /* 0x000f280000300800 */
[----:B------:R-:W4:Y:S04]  /*12a920*/  LDL.LU R15, [R1+0x33c] ;  /* 0x00033c00010f7983 */ /* 0x000f280000300800 */
[----:B------:R-:W4:Y:S04]  /*12a930*/  LDL.LU R24, [R1+0xe8] ;  /* 0x0000e80001187983 */ /* 0x000f280000300800 */
[----:B------:R-:W4:Y:S04]  /*12a940*/  LDL.LU R27, [R1+0x2dc] ;  /* 0x0002dc00011b7983 */ /* 0x000f280000300800 */
[----:B------:R0:W-:Y:S01]  /*12a950*/  STL [R1+0x138], R13 ;  /* 0x0001380d01007387 */ /* 0x0001e20000100800 */
[----:B------:R-:W-:-:S02]  /*12a960*/  PRMT R16, R16, 0x5210, R11 ;  /* 0x0000521010107816 */ /* 0x000fc4000000000b */
[----:B0-----:R-:W-:Y:S02]  /*12a970*/  PRMT R13, R26, 0x5210, R12 ;  /* 0x000052101a0d7816 */ /* 0x001fe4000000000c */
[----:B------:R-:W-:-:S03]  /*12a980*/  PRMT R12, R22, 0x4210, R11 ;  /* 0x00004210160c7816 */ /* 0x000fc6000000000b */
[----:B------:R-:W-:Y:S04]  /*12a990*/  STL [R1+0xf8], R13 ;  /* 0x0000f80d01007387 */ /* 0x000fe80000100800 */
[----:B------:R-:W4:Y:S04]  /*12a9a0*/  LDL.LU R11, [R1+0xb8] ;  /* 0x0000b800010b7983 */ /* 0x000f280000300800 */
[----:B------:R0:W-:Y:S04]  /*12a9b0*/  STL [R1+0x120], R12 ;  /* 0x0001200c01007387 */ /* 0x0001e80000100800 */
[----:B------:R-:W-:Y:S04]  /*12a9c0*/  STL [R1+0xd0], R16 ;  /* 0x0000d01001007387 */ /* 0x000fe80000100800 */
[----:B------:R1:W-:Y:S01]  /*12a9d0*/  STL [R1+0x58c0], R0 ;  /* 0x0058c00001007387 */ /* 0x0003e20000100800 */
[----:B0-----:R-:W-:-:S03]  /*12a9e0*/  IADD3 R12, P6, R21, R0, RZ ;  /* 0x00000000150c7210 */ /* 0x001fc60007fde0ff */
[----:B-1----:R-:W4:Y:S04]  /*12a9f0*/  LDL.LU R0, [R1+0x3a4] ;  /* 0x0003a40001007983 */ /* 0x002f280000300800 */
[----:B------:R0:W-:Y:S01]  /*12aa00*/  STL [R1+0x58c4], R18 ;  /* 0x0058c41201007387 */ /* 0x0001e20000100800 */
[----:B------:R-:W-:-:S05]  /*12aa10*/  IMAD.X R13, R23, 0x1, R18, P6 ;  /* 0x00000001170d7824 */ /* 0x000fca00030e0612 */
[----:B------:R1:W-:Y:S01]  /*12aa20*/  STL.64 [R1+0xb48], R12 ;  /* 0x000b480c01007387 */ /* 0x0003e20000100a00 */
[----:B0-----:R-:W-:-:S03]  /*12aa30*/  LOP3.LUT R18, R17, 0xffff, RZ, 0xc0, !PT ;  /* 0x0000ffff11127812 */ /* 0x001fc600078ec0ff */
[----:B-1----:R-:W4:Y:S04]  /*12aa40*/  LDL.LU R12, [R1+0x2748] ;  /* 0x00274800010c7983 */ /* 0x002f280000300800 */
[----:B------:R-:W4:Y:S04]  /*12aa50*/  LDL.LU R13, [R1+0x3f4] ;  /* 0x0003f400010d7983 */ /* 0x000f280000300800 */
[----:B------:R-:W4:Y:S04]  /*12aa60*/  LDL.LU R26, [R1+0x2fc] ;  /* 0x0002fc00011a7983 */ /* 0x000f280000300800 */
[----:B------:R-:W4:Y:S04]  /*12aa70*/  LDL.LU R22, [R1+0xe0] ;  /* 0x0000e00001167983 */ /* 0x000f280000300800 */
[----:B------:R-:W4:Y:S04]  /*12aa80*/  LDL.LU R16, [R1+0x2bc] ;  /* 0x0002bc0001107983 */ /* 0x000f280000300800 */
[----:B------:R-:W4:Y:S01]  /*12aa90*/  LDL.LU R17, [R1+0xe4] ;  /* 0x0000e40001117983 */ /* 0x000f220000300800 */
[----:B---3--:R-:W-:-:S05]  /*12aaa0*/  PRMT R5, R5, 0x4210, R18 ;  /* 0x0000421005057816 */ /* 0x008fca0000000012 */
[----:B------:R0:W-:Y:S04]  /*12aab0*/  STL [R1+0x124], R5 ;  /* 0x0001240501007387 */ /* 0x0001e80000100800 */
[----:B0-----:R-:W3:Y:S01]  /*12aac0*/  LDL.LU R5, [R1+0x58e8] ;  /* 0x0058e80001057983 */ /* 0x001ee20000300800 */
[----:B--2---:R-:W-:-:S05]  /*12aad0*/  PRMT R2, R2, 0x5210, R18 ;  /* 0x0000521002027816 */ /* 0x004fca0000000012 */
[----:B------:R-:W-:Y:S01]  /*12aae0*/  STL [R1+0xd4], R2 ;  /* 0x0000d40201007387 */ /* 0x000fe20000100800 */
[----:B----4-:R-:W-:-:S04]  /*12aaf0*/  LOP3.LUT R0, R0, 0xffff, RZ, 0xc0, !PT ;  /* 0x0000ffff00007812 */ /* 0x010fc800078ec0ff */
[--C-:B------:R-:W-:Y:S02]  /*12ab00*/  PRMT R18, R3, 0x4210, R0.reuse ;  /* 0x0000421003127816 */ /* 0x100fe40000000000 */
[----:B------:R-:W-:-:S03]  /*12ab10*/  PRMT R0, R20, 0x5210, R0 ;  /* 0x0000521014007816 */ /* 0x000fc60000000000 */
[----:B------:R-:W-:Y:S04]  /*12ab20*/  STL [R1+0x128], R18 ;  /* 0x0001281201007387 */ /* 0x000fe80000100800 */
[----:B------:R0:W-:Y:S02]  /*12ab30*/  STL [R1+0xd8], R0 ;  /* 0x0000d80001007387 */ /* 0x0001e40000100800 */
[----:B0-----:R-:W-:Y:S02]  /*12ab40*/  LOP3.LUT R0, R10, 0xffff, RZ, 0xc0, !PT ;  /* 0x0000ffff0a007812 */ /* 0x001fe400078ec0ff */
[----:B------:R-:W-:-:S04]  /*12ab50*/  LOP3.LUT R10, R19, 0xffff, RZ, 0xc0, !PT ;  /* 0x0000ffff130a7812 */ /* 0x000fc800078ec0ff */
[----:B------:R-:W-:Y:S02]  /*12ab60*/  PRMT R18, R11, 0x5210, R10 ;  /* 0x000052100b127816 */ /* 0x000fe4000000000a */
[----:B---3--:R-:W-:-:S05]  /*12ab70*/  IADD3 R2, P6, R21, R5, RZ ;  /* 0x0000000515027210 */ /* 0x008fca0007fde0ff */
[----:B------:R-:W-:-:S05]  /*12ab80*/  IMAD.X R3, R23, 0x1, R6, P6 ;  /* 0x0000000117037824 */ /* 0x000fca00030e0606 */
[----:B------:R0:W-:Y:S02]  /*12ab90*/  STL.64 [R1+0xb78], R2 ;  /* 0x000b780201007387 */ /* 0x0001e40000100a00 */
[--C-:B0-----:R-:W-:Y:S02]  /*12aba0*/  PRMT R2, R15, 0x4210, R0.reuse ;  /* 0x000042100f027816 */ /* 0x101fe40000000000 */
[----:B------:R-:W-:Y:S02]  /*12abb0*/  PRMT R0, R24, 0x5210, R0 ;  /* 0x0000521018007816 */ /* 0x000fe40000000000 */
[----:B------:R-:W-:Y:S02]  /*12abc0*/  PRMT R3, R27, 0x4210, R10 ;  /* 0x000042101b037816 */ /* 0x000fe4000000000a */
[----:B------:R-:W-:Y:S01]  /*12abd0*/  IADD3 R10, P6, R21, R7, RZ ;  /* 0x00000007150a7210 */ /* 0x000fe20007fde0ff */
[----:B------:R0:W-:Y:S04]  /*12abe0*/  STL [R1+0x110], R2 ;  /* 0x0001100201007387 */ /* 0x0001e80000100800 */
[----:B------:R-:W-:Y:S01]  /*12abf0*/  IMAD.X R11, R23, 0x1, R8, P6 ;  /* 0x00000001170b7824 */ /* 0x000fe200030e0608 */
[----:B0-----:R-:W2:Y:S04]  /*12ac00*/  LDL.LU R2, [R1+0x84c] ;  /* 0x00084c0001027983 */ /* 0x001ea80000300800 */
[----:B------:R0:W-:Y:S04]  /*12ac10*/  STL [R1+0xb0], R0 ;  /* 0x0000b00001007387 */ /* 0x0001e80000100800 */
[----:B0-----:R-:W3:Y:S04]  /*12ac20*/  LDL.LU R0, [R1+0x3c0] ;  /* 0x0003c00001007983 */ /* 0x001ee80000300800 */
[----:B------:R0:W-:Y:S04]  /*12ac30*/  STL [R1+0x114], R3 ;  /* 0x0001140301007387 */ /* 0x0001e80000100800 */
[----:B0-----:R-:W4:Y:S04]  /*12ac40*/  LDL.LU R3, [R1+0x29c] ;  /* 0x00029c0001037983 */ /* 0x001f280000300800 */
[----:B------:R-:W4:Y:S04]  /*12ac50*/  LDL.LU R19, [R1+0x164] ;  /* 0x0001640001137983 */ /* 0x000f280000300800 */
[----:B------:R-:W4:Y:S04]  /*12ac60*/  LDL.LU R24, [R1+0x26c] ;  /* 0x00026c0001187983 */ /* 0x000f280000300800 */
[----:B------:R-:W4:Y:S04]  /*12ac70*/  LDL.LU R27, [R1+0x168] ;  /* 0x00016800011b7983 */ /* 0x000f280000300800 */
[----:B------:R-:W4:Y:S04]  /*12ac80*/  LDL.LU R15, [R1+0xdc] ;  /* 0x0000dc00010f7983 */ /* 0x000f280000300800 */
[----:B------:R-:W-:Y:S04]  /*12ac90*/  STL.64 [R1+0x58c8], R6 ;  /* 0x0058c80601007387 */ /* 0x000fe80000100a00 */
[----:B------:R-:W-:Y:S04]  /*12aca0*/  STL [R1+0xb4], R18 ;  /* 0x0000b41201007387 */ /* 0x000fe80000100800 */
[----:B------:R0:W-:Y:S04]  /*12acb0*/  STL.64 [R1+0xb70], R10 ;  /* 0x000b700a01007387 */ /* 0x0001e80000100a00 */
[----:B0-----:R-:W2:Y:S01]  /*12acc0*/  LDL.LU.64 R10, [R1+0x58e0] ;  /* 0x0058e000010a7983 */ /* 0x001ea20000300a00 */
[----:B------:R-:W-:-:S02]  /*12acd0*/  LOP3.LUT R7, R12, 0xffff, RZ, 0xc0, !PT ;  /* 0x0000ffff0c077812 */ /* 0x000fc400078ec0ff */
[----:B------:R-:W-:Y:S02]  /*12ace0*/  LOP3.LUT R6, R13, 0xffff, RZ, 0xc0, !PT ;  /* 0x0000ffff0d067812 */ /* 0x000fe400078ec0ff */
[--C-:B------:R-:W-:Y:S02]  /*12acf0*/  PRMT R13, R26, 0x4210, R7.reuse ;  /* 0x000042101a0d7816 */ /* 0x100fe40000000007 */
[----:B------:R-:W-:Y:S02]  /*12ad00*/  PRMT R7, R22, 0x5210, R7 ;  /* 0x0000521016077816 */ /* 0x000fe40000000007 */
[--C-:B------:R-:W-:Y:S02]  /*12ad10*/  PRMT R12, R16, 0x4210, R6.reuse ;  /* 0x00004210100c7816 */ /* 0x100fe40000000006 */
[----:B------:R-:W-:Y:S01]  /*12ad20*/  PRMT R6, R17, 0x5210, R6 ;  /* 0x0000521011067816 */ /* 0x000fe20000000006 */
[----:B------:R-:W-:Y:S04]  /*12ad30*/  STL [R1+0x118], R13 ;  /* 0x0001180d01007387 */ /* 0x000fe80000100800 */
[----:B------:R0:W-:Y:S04]  /*12ad40*/  STL [R1+0xb8], R7 ;  /* 0x0000b80701007387 */ /* 0x0001e80000100800 */
[----:B0-----:R-:W4:Y:S04]  /*12ad50*/  LDL.LU R7, [R1+0x2794] ;  /* 0x0027940001077983 */ /* 0x001f280000300800 */
[----:B------:R0:W-:Y:S04]  /*12ad60*/  STL [R1+0xe0], R12 ;  /* 0x0000e00c01007387 */ /* 0x0001e80000100800 */
[----:B------:R-:W4:Y:S04]  /*12ad70*/  LDL.LU R16, [R1+0x98] ;  /* 0x0000980001107983 */ /* 0x000f280000300800 */
[----:B------:R1:W-:Y:S04]  /*12ad80*/  STL [R1+0xa0], R6 ;  /* 0x0000a00601007387 */ /* 0x0003e80000100800 */
[----:B------:R-:W4:Y:S01]  /*12ad90*/  LDL.LU R17, [R1+0x2798] ;  /* 0x0027980001117983 */ /* 0x000f220000300800 */
[----:B0-----:R-:W-:-:S03]  /*12ada0*/  IADD3 R12, P6, R21, R9, RZ ;  /* 0x00000009150c7210 */ /* 0x001fc60007fde0ff */
[----:B-1----:R-:W4:Y:S04]  /*12adb0*/  LDL.LU R6, [R1+0x2760] ;  /* 0x0027600001067983 */ /* 0x002f280000300800 */
[----:B------:R-:W4:Y:S04]  /*12adc0*/  LDL.LU R18, [R1+0x250] ;  /* 0x0002500001127983 */ /* 0x000f280000300800 */
[----:B------:R-:W4:Y:S04]  /*12add0*/  LDL.LU R20, [R1+0x88] ;  /* 0x0000880001147983 */ /* 0x000f280000300800 */
[----:B------:R-:W4:Y:S04]  /*12ade0*/  LDL.LU R26, [R1+0x248] ;  /* 0x00024800011a7983 */ /* 0x000f280000300800 */
[----:B------:R-:W4:Y:S04]  /*12adf0*/  LDL.LU R22, [R1+0x90] ;  /* 0x0000900001167983 */ /* 0x000f280000300800 */
[----:B------:R0:W-:Y:S04]  /*12ae00*/  STL.64 [R1+0x58b8], R8 ;  /* 0x0058b80801007387 */ /* 0x0001e80000100a00 */
[----:B0-----:R-:W4:Y:S01]  /*12ae10*/  LDL.LU R9, [R1+0x27c] ;  /* 0x00027c0001097983 */ /* 0x001f220000300800 */
[----:B--2---:R-:W-:-:S05]  /*12ae20*/  IMAD.X R13, R23, 0x1, R10, P6 ;  /* 0x00000001170d7824 */ /* 0x004fca00030e060a */
[----:B------:R0:W-:Y:S04]  /*12ae30*/  STL.64 [R1+0xbb8], R12 ;  /* 0x000bb80c01007387 */ /* 0x0001e80000100a00 */
[----:B0-----:R-:W2:Y:S01]  /*12ae40*/  LDL.LU.64 R12, [R1+0x58d8] ;  /* 0x0058d800010c7983 */ /* 0x001ea20000300a00 */
[----:B------:R-:W-:Y:S02]  /*12ae50*/  LOP3.LUT R2, R2, 0xffff, RZ, 0xc0, !PT ;  /* 0x0000ffff02027812 */ /* 0x000fe400078ec0ff */
[----:B---3--:R-:W-:Y:S02]  /*12ae60*/  LOP3.LUT R0, R0, 0xffff, RZ, 0xc0, !PT ;  /* 0x0000ffff00007812 */ /* 0x008fe400078ec0ff */
[--C-:B----4-:R-:W-:Y:S02]  /*12ae70*/  PRMT R3, R3, 0x4210, R2.reuse ;  /* 0x0000421003037816 */ /* 0x110fe40000000002 */
[----:B------:R-:W-:-:S02]  /*12ae80*/  PRMT R8, R19, 0x5210, R2 ;  /* 0x0000521013087816 */ /* 0x000fc40000000002 */
[--C-:B------:R-:W-:Y:S01]  /*12ae90*/  PRMT R2, R27, 0x5210, R0.reuse ;  /* 0x000052101b027816 */ /* 0x100fe20000000000 */
[----:B------:R0:W-:Y:S04]  /*12aea0*/  STL [R1+0xe4], R3 ;  /* 0x0000e40301007387 */ /* 0x0001e80000100800 */
[----:B------:R-:W-:Y:S01]  /*12aeb0*/  STL [R1+0xa4], R8 ;  /* 0x0000a40801007387 */ /* 0x000fe20000100800 */
[----:B0-----:R-:W-:-:S03]  /*12aec0*/  PRMT R3, R24, 0x4210, R0 ;  /* 0x0000421018037816 */ /* 0x001fc60000000000 */
[----:B------:R-:W3:Y:S04]  /*12aed0*/  LDL.LU R0, [R1+0xb00] ;  /* 0x000b000001007983 */ /* 0x000ee80000300800 */
[----:B------:R-:W-:Y:S04]  /*12aee0*/  STL [R1+0xe8], R3 ;  /* 0x0000e80301007387 */ /* 0x000fe80000100800 */
[----:B------:R-:W4:Y:S04]  /*12aef0*/  LDL.LU R19, [R1+0xa84] ;  /* 0x000a840001137983 */ /* 0x000f280000300800 */
[----:B------:R0:W-:Y:S04]  /*12af00*/  STL [R1+0xa8], R2 ;  /* 0x0000a80201007387 */ /* 0x0001e80000100800 */
[----:B------:R-:W4:Y:S01]  /*12af10*/  LDL.LU R24, [R1+0x244] ;  /* 0x0002440001187983 */ /* 0x000f220000300800 */
[----:B0-----:R-:W-:-:S03]  /*12af20*/  IADD3 R2, P6, R21, R11, RZ ;  /* 0x0000000b15027210 */ /* 0x001fc60007fde0ff */
[----:B------:R0:W-:Y:S02]  /*12af30*/  STL.64 [R1+0x58b0], R10 ;  /* 0x0058b00a01007387 */ /* 0x0001e40000100a00 */
[----:B--2---:R-:W-:Y:S01]  /*12af40*/  IMAD.X R3, R23, 0x1, R13, P6 ;  /* 0x0000000117037824 */ /* 0x004fe200030e060d */
[----:B0-----:R-:W-:Y:S01]  /*12af50*/  IADD3 R10, P6, R21, R12, RZ ;  /* 0x0000000c150a7210 */ /* 0x001fe20007fde0ff */
[----:B------:R-:W-:-:S03]  /*12af60*/  IMAD.MOV.U32 R21, RZ, RZ, R28 ;  /* 0x000000ffff157224 */ /* 0x000fc600078e001c */
[----:B------:R0:W-:Y:S01]  /*12af70*/  STL.64 [R1+0xbb0], R2 ;  /* 0x000bb00201007387 */ /* 0x0001e20000100a00 */
[----:B------:R-:W-:-:S03]  /*12af80*/  IMAD.X R11, R23, 0x1, R14, P6 ;  /* 0x00000001170b7824 */ /* 0x000fc600030e060e */
[----:B0-----:R-:W2:Y:S04]  /*12af90*/  LDL.LU.64 R2, [R1+0x58d0] ;  /* 0x0058d00001027983 */ /* 0x001ea80000300a00 */
[----:B------:R-:W2:Y:S04]  /*12afa0*/  LDL.LU R27, [R1+0x16c] ;  /* 0x00016c00011b7983 */ /* 0x000ea80000300800 */
[----:B------:R-:W2:Y:S04]  /*12afb0*/  LDL.LU R28, [R1+0x220] ;  /* 0x00022000011c7983 */ /* 0x000ea80000300800 */
[----:B------:R-:W2:Y:S01]  /*12afc0*/  LDL.LU R23, [R1+0x74] ;  /* 0x0000740001177983 */ /* 0x000ea20000300800 */
[----:B------:R-:W-:-:S04]  /*12afd0*/  LOP3.LUT R7, R7, 0xffff, RZ, 0xc0, !PT ;  /* 0x0000ffff07077812 */ /* 0x000fc800078ec0ff */
[--C-:B------:R-:W-:Y:S02]  /*12afe0*/  PRMT R9, R9, 0x4210, R7.reuse ;  /* 0x0000421009097816 */ /* 0x100fe40000000007 */
[----:B------:R-:W-:Y:S02]  /*12aff0*/  PRMT R8, R16, 0x5210, R7 ;  /* 0x0000521010087816 */ /* 0x000fe40000000007 */
[----:B------:R-:W-:Y:S01]  /*12b000*/  LOP3.LUT R7, R17, 0xffff, RZ, 0xc0, !PT ;  /* 0x0000ffff11077812 */ /* 0x000fe200078ec0ff */
[----:B------:R-:W-:Y:S04]  /*12b010*/  STL.64 [R1+0xbd0], R10 ;  /* 0x000bd00a01007387 */ /* 0x000fe80000100a00 */
[----:B------:R0:W-:Y:S04]  /*12b020*/  STL [R1+0xc0], R9 ;  /* 0x0000c00901007387 */ /* 0x0001e80000100800 */
[----:B------:R-:W2:Y:S01]  /*12b030*/  LDL.LU R16, [R1+0x3dc] ;  /* 0x0003dc0001107983 */ /* 0x000ea20000300800 */
[----:B------:R-:W-:-:S03]  /*12b040*/  LOP3.LUT R6, R6, 0xffff, RZ, 0xc0, !PT ;  /* 0x0000ffff06067812 */ /* 0x000fc600078ec0ff */
[----:B------:R1:W-:Y:S04]  /*12b050*/  STL [R1+0x80], R8 ;  /* 0x0000800801007387 */ /* 0x0003e80000100800 */
[----:B------:R-:W2:Y:S01]  /*12b060*/  LDL.LU R17, [R1+0x27ac] ;  /* 0x0027ac0001117983 */ /* 0x000ea20000300800 */
[--C-:B0-----:R-:W-:Y:S02]  /*12b070*/  PRMT R9, R18, 0x4210, R7.reuse ;  /* 0x0000421012097816 */ /* 0x101fe40000000007 */
[----:B-1----:R-:W-:Y:S02]  /*12b080*/  PRMT R8, R20, 0x5210, R7 ;  /* 0x0000521014087816 */ /* 0x002fe40000000007 */
[--C-:B------:R-:W-:Y:S01]  /*12b090*/  PRMT R7, R26, 0x4210, R6.reuse ;  /* 0x000042101a077816 */ /* 0x100fe20000000006 */
[----:B------:R-:W-:Y:S01]  /*12b0a0*/  STL [R1+0xc4], R9 ;  /* 0x0000c40901007387 */ /* 0x000fe20000100800 */
[----:B------:R-:W-:-:S03]  /*12b0b0*/  PRMT R6, R22, 0x5210, R6 ;  /* 0x0000521016067816 */ /* 0x000fc60000000006 */
[----:B------:R0:W-:Y:S04]  /*12b0c0*/  STL [R1+0x84], R8 ;  /* 0x0000840801007387 */ /* 0x0001e80000100800 */
[----:B------:R-:W2:Y:S04]  /*12b0d0*/  LDL.LU R18, [R1+0x23c] ;  /* 0x00023c0001127983 */ /* 0x000ea80000300800 */
[----:B------:R-:W-:Y:S04]  /*12b0e0*/  STL [R1+0xc8], R7 ;  /* 0x0000c80701007387 */ /* 0x000fe80000100800 */
[----:B------:R-:W2:Y:S04]  /*12b0f0*/  LDL.LU R11, [R1+0x21c] ;  /* 0x00021c00010b7983 */ /* 0x000ea80000300800 */
[----:B------:R1:W-:Y:S01]  /*12b100*/  STL [R1+0x88], R6 ;  /* 0x0000880601007387 */ /* 0x0003e20000100800 */
[----:B------:R-:W-:-:S03]  /*12b110*/  SHF.R.S32.HI R26, RZ, 0x1f, R15 ;  /* 0x0000001fff1a7819 */ /* 0x000fc6000001140f */
[----:B0-----:R-:W2:Y:S04]  /*12b120*/  LDL.LU R8, [R1+0x6c] ;  /* 0x00006c0001087983 */ /* 0x001ea80000300800 */
[----:B------:R-:W2:Y:S04]  /*12b130*/  LDL.LU R9, [R1+0x27b4] ;  /* 0x0027b40001097983 */ /* 0x000ea80000300800 */
[----:B------:R-:W2:Y:S04]  /*12b140*/  LDL.LU R20, [R1+0x2780] ;  /* 0x0027800001147983 */ /* 0x000ea80000300800 */
[----:B------:R-:W2:Y:S01]  /*12b150*/  LDL.LU R22, [R1+0x204] ;  /* 0x0002040001167983 */ /* 0x000ea20000300800 */
[----:B-1----:R-:W-:-:S05]  /*12b160*/  IADD3 R6, P6, R15, R4, RZ ;  /* 0x000000040f067210 */ /* 0x002fca0007fde0ff */
[----:B------:R-:W-:-:S05]  /*12b170*/  IMAD.X R7, R26, 0x1, R25, P6 ;  /* 0x000000011a077824 */ /* 0x000fca00030e0619 */
[----:B------:R3:W-:Y:S02]  /*12b180*/  STL.64 [R1+0xb98], R6 ;  /* 0x000b980601007387 */ /* 0x0007e40000100a00 */
[----:B---3--:R-:W-:Y:S02]  /*12b190*/  LOP3.LUT R6, R0, 0xffff, RZ, 0xc0, !PT ;  /* 0x0000ffff00067812 */ /* 0x008fe400078ec0ff */
[----:B----4-:R-:W-:Y:S02]  /*12b1a0*/  LOP3.LUT R0, R19, 0xffff, RZ, 0xc0, !PT ;  /* 0x0000ffff13007812 */ /* 0x010fe400078ec0ff */
[----:B------:R-:W3:Y:S01]  /*12b1b0*/  LDL.LU R19, [R1+0x48] ;  /* 0x0000480001137983 */ /* 0x000ee20000300800 */
[----:B------:R-:W-:-:S03]  /*12b1c0*/  PRMT R7, R24, 0x4210, R6 ;  /* 0x0000421018077816 */ /* 0x000fc60000000006 */
[----:B------:R-:W4:Y:S04]  /*12b1d0*/  LDL.LU R24, [R1+0x1f8] ;  /* 0x0001f80001187983 */ /* 0x000f280000300800 */
[----:B------:R2:W-:Y:S02]  /*12b1e0*/  STL [R1+0x90], R7 ;  /* 0x0000900701007387 */ /* 0x0005e40000100800 */
[----:B--2---:R-:W-:Y:S02]  /*12b1f0*/  PRMT R7, R27, 0x5210, R6 ;  /* 0x000052101b077816 */ /* 0x004fe40000000006 */
[--C-:B------:R-:W-:Y:S02]  /*12b200*/  PRMT R6, R28, 0x4210, R0.reuse ;  /* 0x000042101c067816 */ /* 0x100fe40000000000 */
[----:B------:R-:W2:Y:S04]  /*12b210*/  LDL.LU R28, [R1+0x54] ;  /* 0x00005400011c7983 */ /* 0x000ea80000300800 */
[----:B------:R-:W-:Y:S04]  /*12b220*/  STL [R1+0x60], R7 ;  /* 0x0000600701007387 */ /* 0x000fe80000100800 */
[----:B------:R0:W-:Y:S01]  /*12b230*/  STL [R1+0x94], R6 ;  /* 0x0000940601007387 */ /* 0x0001e20000100800 */
[----:B------:R-:W-:-:S02]  /*12b240*/  PRMT R0, R23, 0x5210, R0 ;  /* 0x0000521017007816 */ /* 0x000fc40000000000 */
[----:B0-----:R-:W-:-:S03]  /*12b250*/  IADD3 R6, P6, R15, R3, RZ ;  /* 0x000000030f067210 */ /* 0x001fc60007fde0ff */
[----:B------:R-:W-:Y:S02]  /*12b260*/  STL [R1+0x64], R0 ;  /* 0x0000640001007387 */ /* 0x000fe40000100800 */
[----:B------:R-:W-:-:S05]  /*12b270*/  IMAD.X R7, R26, 0x1, R2, P6 ;  /* 0x000000011a077824 */ /* 0x000fca00030e0602 */
[----:B------:R0:W-:Y:S04]  /*12b280*/  STL.64 [R1+0xc30], R6 ;  /* 0x000c300601007387 */ /* 0x0001e80000100a00 */
[----:B0-----:R-:W2:Y:S04]  /*12b290*/  LDL.LU.64 R6, [R1+0x58c8] ;  /* 0x0058c80001067983 */ /* 0x001ea80000300a00 */
[----:B------:R0:W-:Y:S04]  /*12b2a0*/  STL.64 [R1+0x5890], R2 ;  /* 0x0058900201007387 */ /* 0x0001e80000100a00 */
[----:B0-----:R-:W3:Y:S01]  /*12b2b0*/  LDL.LU R3, [R1+0x170] ;  /* 0x0001700001037983 */ /* 0x001ee20000300800 */
[----:B------:R-:W-:-:S03]  /*12b2c0*/  LOP3.LUT R0, R16, 0xffff, RZ, 0xc0, !PT ;  /* 0x0000ffff10007812 */ /* 0x000fc600078ec0ff */
[----:B------:R-:W2:Y:S04]  /*12b2d0*/  LDL.LU R10, [R1+0xb5c] ;  /* 0x000b5c00010a7983 */ /* 0x000ea80000300800 */
[----:B------:R-:W2:Y:S01]  /*12b2e0*/  LDL.LU R27, [R1+0xb58] ;  /* 0x000b5800011b7983 */ /* 0x000ea20000300800 */
[----:B------:R-:W-:Y:S02]  /*12b2f0*/  LOP3.LUT R2, R17, 0xffff, RZ, 0xc0, !PT ;  /* 0x0000ffff11027812 */ /* 0x000fe400078ec0ff */
[----:B------:R-:W-:Y:S01]  /*12b300*/  PRMT R18, R18, 0x4210, R0 ;  /* 0x0000421012127816 */ /* 0x000fe20000000000 */
[----:B------:R-:W2:Y:S01]  /*12b310*/  LDL.LU R23, [R1+0x1f0] ;  /* 0x0001f00001177983 */ /* 0x000ea20000300800 */
[----:B------:R-:W-:-:S03]  /*12b320*/  IMAD.MOV.U32 R16, RZ, RZ, R29 ;  /* 0x000000ffff107224 */ /* 0x000fc600078e001d */
[----:B------:R-:W2:Y:S04]  /*12b330*/  LDL.LU R17, [R1+0x24] ;  /* 0x0000240001117983 */ /* 0x000ea80000300800 */
[----:B------:R-:W2:Y:S04]  /*12b340*/  LDL.LU R29, [R1+0x1c4] ;  /* 0x0001c400011d7983 */ /* 0x000ea80000300800 */
[----:B------:R0:W-:Y:S04]  /*12b350*/  STL [R1+0x98], R18 ;  /* 0x0000981201007387 */ /* 0x0001e80000100800 */
[----:B0-----:R-:W4:Y:S01]  /*12b360*/  LDL.LU R18, [R1+0x58c4] ;  /* 0x0058c40001127983 */ /* 0x001f220000300800 */
[----:B---3--:R-:W-:-:S03]  /*12b370*/  PRMT R3, R3, 0x5210, R0 ;  /* 0x0000521003037816 */ /* 0x008fc60000000000 */
[----:B------:R-:W3:Y:S04]  /*12b380*/  LDL.LU R0, [R1+0x58c0] ;  /* 0x0058c00001007983 */ /* 0x000ee80000300800 */
[----:B------:R0:W-:Y:S02]  /*12b390*/  STL [R1+0x68], R3 ;  /* 0x0000680301007387 */ /* 0x0001e40000100800 */
[--C-:B0-----:R-:W-:Y:S02]  /*12b3a0*/  PRMT R3, R11, 0x4210, R2.reuse ;  /* 0x000042100b037816 */ /* 0x101fe40000000002 */
[----:B------:R-:W2:Y:S01]  /*12b3b0*/  LDL.LU R11, [R1+0x2c] ;  /* 0x00002c00010b7983 */ /* 0x000ea20000300800 */
[----:B------:R-:W-:-:S03]  /*12b3c0*/  PRMT R8, R8, 0x5210, R2 ;  /* 0x0000521008087816 */ /* 0x000fc60000000002 */
[----:B------:R-:W-:Y:S04]  /*12b3d0*/  STL [R1+0x70], R3 ;  /* 0x0000700301007387 */ /* 0x000fe80000100800 */
[----:B------:R0:W-:Y:S02]  /*12b3e0*/  STL [R1+0x40], R8 ;  /* 0x0000400801007387 */ /* 0x0001e40000100800 */
[----:B0-----:R-:W-:-:S04]  /*12b3f0*/  LOP3.LUT R8, R9, 0xffff, RZ, 0xc0, !PT ;  /* 0x0000ffff09087812 */ /* 0x001fc800078ec0ff */
[----:B------:R-:W-:Y:S02]  /*12b400*/  PRMT R9, R22, 0x4210, R8 ;  /* 0x0000421016097816 */ /* 0x000fe40000000008 */
[----:B---3--:R-:W-:-:S05]  /*12b410*/  IADD3 R2, P6, R15, R0, RZ ;  /* 0x000000000f027210 */ /* 0x008fca0007fde0ff */
[----:B----4-:R-:W-:-:S05]  /*12b420*/  IMAD.X R3, R26, 0x1, R18, P6 ;  /* 0x000000011a037824 */ /* 0x010fca00030e0612 */
[----:B------:R0:W-:Y:S02]  /*12b430*/  STL.64 [R1+0xc38], R2 ;  /* 0x000c380201007387 */ /* 0x0001e40000100a00 */
[----:B0-----:R-:W-:Y:S02]  /*12b440*/  LOP3.LUT R2, R20, 0xffff, RZ, 0xc0, !PT ;  /* 0x0000ffff14027812 */ /* 0x001fe400078ec0ff */
[----:B------:R-:W3:Y:S04]  /*12b450*/  LDL.LU R3, [R1+0x848] ;  /* 0x0008480001037983 */ /* 0x000ee80000300800 */
[----:B------:R-:W4:Y:S04]  /*12b460*/  LDL.LU R20, [R1+0x1c0] ;  /* 0x0001c00001147983 */ /* 0x000f280000300800 */
[----:B------:R0:W-:Y:S04]  /*12b470*/  STL [R1+0x74], R9 ;  /* 0x0000740901007387 */ /* 0x0001e80000100800 */
[----:B------:R-:W4:Y:S01]  /*12b480*/  LDL.LU R22, [R1+0x28] ;  /* 0x0000280001167983 */ /* 0x000f220000300800 */
[----:B0-----:R-:W-:-:S02]  /*12b490*/  PRMT R9, R19, 0x5210, R8 ;  /* 0x0000521013097816 */ /* 0x001fc40000000008 */
[--C-:B------:R-:W-:Y:S01]  /*12b4a0*/  PRMT R8, R24, 0x4210, R2.reuse ;  /* 0x0000421018087816 */ /* 0x100fe20000000002 */
[----:B------:R-:W-:Y:S02]  /*12b4b0*/  IMAD.MOV.U32 R24, RZ, RZ, R21 ;  /* 0x000000ffff187224 */ /* 0x000fe400078e0015 */
[----:B------:R-:W-:Y:S04]  /*12b4c0*/  STL [R1+0x44], R9 ;  /* 0x0000440901007387 */ /* 0x000fe80000100800 */
[----:B------:R-:W-:Y:S04]  /*12b4d0*/  STL.64 [R1+0x58a0], R24 ;  /* 0x0058a01801007387 */ /* 0x000fe80000100a00 */
[----:B------:R0:W-:Y:S01]  /*12b4e0*/  STL [R1+0x78], R8 ;  /* 0x0000780801007387 */ /* 0x0001e20000100800 */
[----:B--2---:R-:W-:-:S02]  /*12b4f0*/  PRMT R2, R28, 0x5210, R2 ;  /* 0x000052101c027816 */ /* 0x004fc40000000002 */
[----:B0-----:R-:W-:Y:S01]  /*12b500*/  IADD3 R8, P6, R15, R5, RZ ;  /* 0x000000050f087210 */ /* 0x001fe20007fde0ff */
[----:B------:R-:W2:Y:S04]  /*12b510*/  LDL.LU R24, [R1+0x18] ;  /* 0x0000180001187983 */ /* 0x000ea80000300800 */
[----:B------:R-:W2:Y:S01]  /*12b520*/  LDL.LU R25, [R1+0x2a24] ;  /* 0x002a240001197983 */ /* 0x000ea20000300800 */
[----:B------:R-:W-:-:S03]  /*12b530*/  IMAD.X R9, R26, 0x1, R6, P6 ;  /* 0x000000011a097824 */ /* 0x000fc600030e0606 */
[----:B------:R-:W2:Y:S04]  /*12b540*/  LDL.LU R19, [R1+0x14] ;  /* 0x0000140001137983 */ /* 0x000ea80000300800 */
[----:B------:R-:W-:Y:S04]  /*12b550*/  STL [R1+0x48], R2 ;  /* 0x0000480201007387 */ /* 0x000fe80000100800 */
[----:B------:R-:W2:Y:S04]  /*12b560*/  LDL.LU R21, [R1+0x2a20] ;  /* 0x002a200001157983 */ /* 0x000ea80000300800 */
[----:B------:R-:W2:Y:S04]  /*12b570*/  LDL.LU R28, [R1+0xbc] ;  /* 0x0000bc00011c7983 */ /* 0x000ea80000300800 */
[----:B------:R0:W-:Y:S04]  /*12b580*/  STL.64 [R1+0xc70], R8 ;  /* 0x000c700801007387 */ /* 0x0001e80000100a00 */
[----:B0-----:R-:W2:Y:S01]  /*12b590*/  LDL.LU.64 R8, [R1+0x58b8] ;  /* 0x0058b80001087983 */ /* 0x001ea20000300a00 */
[----:B------:R-:W-:-:S02]  /*12b5a0*/  LOP3.LUT R2, R10, 0xffff, RZ, 0xc0, !PT ;  /* 0x0000ffff0a027812 */ /* 0x000fc400078ec0ff */
[----:B------:R-:W-:Y:S02]  /*12b5b0*/  LOP3.LUT R10, R27, 0xffff, RZ, 0xc0, !PT ;  /* 0x0000ffff1b0a7812 */ /* 0x000fe400078ec0ff */
[--C-:B------:R-:W-:Y:S02]  /*12b5c0*/  PRMT R27, R23, 0x4210, R2.reuse ;  /* 0x00004210171b7816 */ /* 0x100fe40000000002 */
[----:B------:R-:W-:Y:S01]  /*12b5d0*/  PRMT R2, R17, 0x5210, R2 ;  /* 0x0000521011027816 */ /* 0x000fe20000000002 */
[----:B------:R-:W-:Y:S01]  /*12b5e0*/  IMAD.MOV.U32 R23, RZ, RZ, R16 ;  /* 0x000000ffff177224 */ /* 0x000fe200078e0010 */
[--C-:B------:R-:W-:Y:S01]  /*12b5f0*/  PRMT R16, R29, 0x4210, R10.reuse ;  /* 0x000042101d107816 */ /* 0x100fe2000000000a */
[----:B------:R-:W-:Y:S04]  /*12b600*/  STL [R1+0x50], R27 ;  /* 0x0000501b01007387 */ /* 0x000fe80000100800 */
[----:B------:R-:W2:Y:S04]  /*12b610*/  LDL.LU R29, [R1+0x2a28] ;  /* 0x002a2800011d7983 */ /* 0x000ea80000300800 */
[----:B------:R0:W-:Y:S01]  /*12b620*/  STL [R1+0x30], R2 ;  /* 0x0000300201007387 */ /* 0x0001e20000100800 */
[----:B------:R-:W-:-:S02]  /*12b630*/  PRMT R11, R11, 0x5210, R10 ;  /* 0x000052100b0b7816 */ /* 0x000fc4000000000a */
[----:B------:R-:W-:Y:S01]  /*12b640*/  IADD3 R10, P6, R15, R7, RZ ;  /* 0x000000070f0a7210 */ /* 0x000fe20007fde0ff */
[----:B0-----:R-:W2:Y:S04]  /*12b650*/  LDL.LU R2, [R1+0x2790] ;  /* 0x0027900001027983 */ /* 0x001ea80000300800 */
[----:B------:R0:W-:Y:S04]  /*12b660*/  STL [R1+0x54], R16 ;  /* 0x0000541001007387 */ /* 0x0001e80000100800 */
[----:B------:R-:W2:Y:S04]  /*12b670*/  LDL.LU R27, [R1+0x214] ;  /* 0x00021400011b7983 */ /* 0x000ea80000300800 */
[----:B0-----:R-:W2:Y:S04]  /*12b680*/  LDL.LU R16, [R1+0x174] ;  /* 0x0001740001107983 */ /* 0x001ea80000300800 */
[----:B------:R-:W2:Y:S04]  /*12b690*/  LDL.LU R17, [R1+0x240] ;  /* 0x0002400001117983 */ /* 0x000ea80000300800 */
[----:B------:R-:W-:Y:S04]  /*12b6a0*/  STL [R1+0x34], R11 ;  /* 0x0000340b01007387 */ /* 0x000fe80000100800 */
[----:B------:R0:W-:Y:S04]  /*12b6b0*/  STL.64 [R1+0x5880], R6 ;  /* 0x0058800601007387 */ /* 0x0001e80000100a00 */
[----:B0-----:R-:W2:Y:S01]  /*12b6c0*/  LDL.LU R7, [R1+0x2a1c] ;  /* 0x002a1c0001077983 */ /* 0x001ea20000300800 */
[----:B---3--:R-:W-:-:S04]  /*12b6d0*/  LOP3.LUT R3, R3, 0xffff, RZ, 0xc0, !PT ;  /* 0x0000ffff03037812 */ /* 0x008fc800078ec0ff */
[--C-:B----4-:R-:W-:Y:S02]  /*12b6e0*/  PRMT R20, R20, 0x4210, R3.reuse ;  /* 0x0000421014147816 */ /* 0x110fe40000000003 */
[----:B------:R-:W-:Y:S01]  /*12b6f0*/  PRMT R6, R22, 0x5210, R3 ;  /* 0x0000521016067816 */ /* 0x000fe20000000003 */
[----:B--2---:R-:W-:-:S05]  /*12b700*/  IMAD.X R11, R26, 0x1, R8, P6 ;  /* 0x000000011a0b7824 */ /* 0x004fca00030e0608 */
[----:B------:R0:W-:Y:S04]  /*12b710*/  STL.64 [R1+0xc68], R10 ;  /* 0x000c680a01007387 */ /* 0x0001e80000100a00 */
[----:B0-----:R-:W2:Y:S04]  /*12b720*/  LDL.LU.64 R10, [R1+0x58b0] ;  /* 0x0058b000010a7983 */ /* 0x001ea80000300a00 */
[----:B------:R-:W3:Y:S04]  /*12b730*/  LDL.LU R3, [R1+0x934] ;  /* 0x0009340001037983 */ /* 0x000ee80000300800 */
[----:B------:R0:W-:Y:S04]  /*12b740*/  STL [R1+0x58], R20 ;  /* 0x0000581401007387 */ /* 0x0001e80000100800 */
[----:B0-----:R-:W4:Y:S04]  /*12b750*/  LDL.LU R20, [R1+0x28c] ;  /* 0x00028c0001147983 */ /* 0x001f280000300800 */
[----:B------:R-:W-:Y:S04]  /*12b760*/  STL [R1+0x38], R6 ;  /* 0x0000380601007387 */ /* 0x000fe80000100800 */
[----:B------:R-:W4:Y:S04]  /*12b770*/  LDL.LU R22, [R1+0x17c] ;  /* 0x00017c0001167983 */ /* 0x000f280000300800 */
[----:B------:R0:W-:Y:S01]  /*12b780*/  STL.64 [R1+0x5860], R8 ;  /* 0x0058600801007387 */ /* 0x0001e20000100a00 */
[----:B------:R-:W-:-:S05]  /*12b790*/  PRMT R24, R24, 0x5210, R7 ;  /* 0x0000521018187816 */ /* 0x000fca0000000007 */
[----:B------:R1:W-:Y:S04]  /*12b7a0*/  STL [R1+0x20], R24 ;  /* 0x0000201801007387 */ /* 0x0003e80000100800 */
[----:B0-----:R-:W3:Y:S01]  /*12b7b0*/  LDL.LU R8, [R1+0x1c] ;  /* 0x00001c0001087983 */ /* 0x001ee20000300800 */
[----:B------:R-:W-:Y:S02]  /*12b7c0*/  IADD3 R6, P6, R15, R9, RZ ;  /* 0x000000090f067210 */ /* 0x000fe40007fde0ff */
[----:B------:R-:W-:Y:S01]  /*12b7d0*/  PRMT R19, R19, 0x5210, R25 ;  /* 0x0000521013137816 */ /* 0x000fe20000000019 */
[----:B------:R-:W4:Y:S02]  /*12b7e0*/  LDL.LU R9, [R1+0x930] ;  /* 0x0009300001097983 */ /* 0x000f240000300800 */
[----:B--2---:R-:W-:Y:S01]  /*12b7f0*/  IMAD.X R7, R26, 0x1, R10, P6 ;  /* 0x000000011a077824 */ /* 0x004fe200030e060a */
[----:B-1----:R-:W-:-:S04]  /*12b800*/  IADD3 R24, P6, R15, R11, RZ ;  /* 0x0000000b0f187210 */ /* 0x002fc80007fde0ff */
[----:B------:R0:W-:Y:S01]  /*12b810*/  STL.64 [R1+0xca0], R6 ;  /* 0x000ca00601007387 */ /* 0x0001e20000100a00 */
[----:B------:R-:W-:Y:S01]  /*12b820*/  IMAD.X R25, R26, 0x1, R13, P6 ;  /* 0x000000011a197824 */ /* 0x000fe200030e060d */
[----:B0-----:R-:W-:Y:S02]  /*12b830*/  PRMT R7, R28, 0x5210, R21 ;  /* 0x000052101c077816 */ /* 0x001fe40000000015 */
[----:B------:R-:W2:Y:S04]  /*12b840*/  LDL.LU R6, [R1+0x9b0] ;  /* 0x0009b00001067983 */ /* 0x000ea80000300800 */
[----:B------:R-:W-:Y:S04]  /*12b850*/  STL [R1+0x24], R19 ;  /* 0x0000241301007387 */ /* 0x000fe80000100800 */
[----:B------:R-:W2:Y:S04]  /*12b860*/  LDL.LU R21, [R1+0x2ac] ;  /* 0x0002ac0001157983 */ /* 0x000ea80000300800 */
[----:B------:R0:W-:Y:S04]  /*12b870*/  STL [R1+0x28], R7 ;  /* 0x0000280701007387 */ /* 0x0001e80000100800 */
[----:B------:R-:W2:Y:S04]  /*12b880*/  LDL.LU R28, [R1+0x180] ;  /* 0x00018000011c7983 */ /* 0x000ea80000300800 */
[----:B0-----:R-:W2:Y:S04]  /*12b890*/  LDL.LU R7, [R1+0x2cc] ;  /* 0x0002cc0001077983 */ /* 0x001ea80000300800 */
[----:B------:R-:W2:Y:S04]  /*12b8a0*/  LDL.LU R19, [R1+0x184] ;  /* 0x0001840001137983 */ /* 0x000ea80000300800 */
[----:B------:R0:W-:Y:S02]  /*12b8b0*/  STL.64 [R1+0xcc8], R24 ;  /* 0x000cc81801007387 */ /* 0x0001e40000100a00 */
[----:B0-----:R-:W-:-:S02]  /*12b8c0*/  IADD3 R24, P6, R15, R12, RZ ;  /* 0x0000000c0f187210 */ /* 0x001fc40007fde0ff */
[----:B------:R-:W2:Y:S03]  /*12b8d0*/  LDL.LU R15, [R1+0x58ac] ;  /* 0x0058ac00010f7983 */ /* 0x000ea60000300800 */
[----:B------:R-:W-:Y:S02]  /*12b8e0*/  IMAD.X R25, R26, 0x1, R14, P6 ;  /* 0x000000011a197824 */ /* 0x000fe400030e060e */
[----:B------:R-:W2:Y:S04]  /*12b8f0*/  LDL.LU R26, [R1+0x58a8] ;  /* 0x0058a800011a7983 */ /* 0x000ea80000300800 */
[----:B------:R0:W-:Y:S01]  /*12b900*/  STL.64 [R1+0xcc0], R24 ;  /* 0x000cc01801007387 */ /* 0x0001e20000100a00 */
[----:B---3--:R-:W-:-:S03]  /*12b910*/  PRMT R8, R8, 0x5210, R29 ;  /* 0x0000521008087816 */ /* 0x008fc6000000001d */
[----:B0-----:R-:W3:Y:S04]  /*12b920*/  LDL.LU.64 R24, [R1+0x58a0] ;  /* 0x0058a00001187983 */ /* 0x001ee80000300a00 */
[----:B------:R-:W2:Y:S04]  /*12b930*/  LDL.LU R29, [R1+0x589c] ;  /* 0x00589c00011d7983 */ /* 0x000ea80000300800 */
[----:B------:R4:W-:Y:S01]  /*12b940*/  STL [R1+0x2c], R8 ;  /* 0x00002c0801007387 */ /* 0x0009e20000100800 */
[----:B------:R-:W-:Y:S02]  /*12b950*/  LOP3.LUT R2, R2, 0xffff, RZ, 0xc0, !PT ;  /* 0x0000ffff02027812 */ /* 0x000fe400078ec0ff */
[----:B----4-:R-:W-:-:S04]  /*12b960*/  LOP3.LUT R8, R9, 0xffff, RZ, 0xc0, !PT ;  /* 0x0000ffff09087812 */ /* 0x010fc800078ec0ff */
[--C-:B------:R-:W-:Y:S02]  /*12b970*/  PRMT R27, R27, 0x4210, R8.reuse ;  /* 0x000042101b1b7816 */ /* 0x100fe40000000008 */
[----:B------:R-:W-:Y:S02]  /*12b980*/  PRMT R9, R16, 0x5210, R8 ;  /* 0x0000521010097816 */ /* 0x000fe40000000008 */
[--C-:B------:R-:W-:Y:S01]  /*12b990*/  PRMT R8, R17, 0x4210, R2.reuse ;  /* 0x0000421011087816 */ /* 0x100fe20000000002 */
[----:B------:R0:W-:Y:S04]  /*12b9a0*/  STL [R1+0x5c], R27 ;  /* 0x00005c1b01007387 */ /* 0x0001e80000100800 */
[----:B------:R-:W-:Y:S04]  /*12b9b0*/  STL [R1+0x3c], R9 ;  /* 0x00003c0901007387 */ /* 0x000fe80000100800 */
[----:B0-----:R-:W4:Y:S04]  /*12b9c0*/  LDL.LU R27, [R1+0x388] ;  /* 0x00038800011b7983 */ /* 0x001f280000300800 */
[----:B------:R0:W-:Y:S04]  /*12b9d0*/  STL [R1+0x7c], R8 ;  /* 0x00007c0801007387 */ /* 0x0001e80000100800 */
[----:B------:R-:W4:Y:S01]  /*12b9e0*/  LDL.LU R16, [R1+0x188] ;  /* 0x0001880001107983 */ /* 0x000f220000300800 */
[----:B--2---:R-:W-:-:S02]  /*12b9f0*/  PRMT R2, R29, 0x5210, R2 ;  /* 0x000052101d027816 */ /* 0x004fc40000000002 */
[----:B---3--:R-:W-:Y:S02]  /*12ba00*/  SHF.R.S32.HI R29, RZ, 0x1f, R24 ;  /* 0x0000001fff1d7819 */ /* 0x008fe40000011418 */
[----:B0-----:R-:W-:Y:S01]  /*12ba10*/  IADD3 R8, P6, R24, R4, RZ ;  /* 0x0000000418087210 */ /* 0x001fe20007fde0ff */
[----:B------:R0:W-:Y:S04]  /*12ba20*/  STL [R1+0x4c], R2 ;  /* 0x00004c0201007387 */ /* 0x0001e80000100800 */
[----:B------:R-:W2:Y:S01]  /*12ba30*/  LDL.LU R17, [R1+0x3b0] ;  /* 0x0003b00001117983 */ /* 0x000ea20000300800 */
[----:B------:R-:W-:Y:S01]  /*12ba40*/  IMAD.X R9, R29, 0x1, R25, P6 ;  /* 0x000000011d097824 */ /* 0x000fe200030e0619 */
[----:B0-----:R-:W-:-:S04]  /*12ba50*/  LOP3.LUT R2, R3, 0xffff, RZ, 0xc0, !PT ;  /* 0x0000ffff03027812 */ /* 0x001fc800078ec0ff */
[----:B------:R0:W-:Y:S01]  /*12ba60*/  STL.64 [R1+0xc98], R8 ;  /* 0x000c980801007387 */ /* 0x0001e20000100a00 */
[--C-:B------:R-:W-:Y:S02]  /*12ba70*/  PRMT R3, R20, 0x4210, R2.reuse ;  /* 0x0000421014037816 */ /* 0x100fe40000000002 */
[----:B------:R-:W-:Y:S02]  /*12ba80*/  PRMT R2, R22, 0x5210, R2 ;  /* 0x0000521016027816 */ /* 0x000fe40000000002 */
[----:B------:R-:W-:Y:S01]  /*12ba90*/  SHF.R.S32.HI R22, RZ, 0x1f, R23 ;  /* 0x0000001fff167819 */ /* 0x000fe20000011417 */
[----:B0-----:R-:W3:Y:S04]  /*12baa0*/  LDL.LU R8, [R1+0x27a4] ;  /* 0x0027a40001087983 */ /* 0x001ee80000300800 */
[----:B------:R0:W-:Y:S04]  /*12bab0*/  STL [R1+0x9c], R3 ;  /* 0x00009c0301007387 */ /* 0x0001e80000100800 */
[----:B------:R-:W3:Y:S04]  /*12bac0*/  LDL.LU R9, [R1+0xa80] ;  /* 0x000a800001097983 */ /* 0x000ee80000300800 */
[----:B------:R1:W-:Y:S04]  /*12bad0*/  STL [R1+0x6c], R2 ;  /* 0x00006c0201007387 */ /* 0x0003e80000100800 */
[----:B------:R-:W3:Y:S01]  /*12bae0*/  LDL.LU R20, [R1+0x190] ;  /* 0x0001900001147983 */ /* 0x000ee20000300800 */
[----:B0-----:R-:W-:Y:S01]  /*12baf0*/  IMAD.MOV.U32 R3, RZ, RZ, R25 ;  /* 0x000000ffff037224 */ /* 0x001fe200078e0019 */
[----:B-1----:R-:W-:-:S02]  /*12bb00*/  IADD3 R2, P6, R23, R4, RZ ;  /* 0x0000000417027210 */ /* 0x002fc40007fde0ff */
[----:B------:R-:W3:Y:S04]  /*12bb10*/  LDL.LU R25, [R1+0x5898] ;  /* 0x0058980001197983 */ /* 0x000ee80000300800 */
[----:B------:R-:W4:Y:S01]  /*12bb20*/  LDL.LU R4, [R1+0x279c] ;  /* 0x00279c0001047983 */ /* 0x000f220000300800 */
[----:B------:R-:W-:-:S05]  /*12bb30*/  IMAD.X R3, R22, 0x1, R3, P6 ;  /* 0x0000000116037824 */ /* 0x000fca00030e0603 */
[----:B------:R0:W-:Y:S04]  /*12bb40*/  STL.64 [R1+0xce8], R2 ;  /* 0x000ce80201007387 */ /* 0x0001e80000100a00 */
[----:B0-----:R-:W2:Y:S01]  /*12bb50*/  LDL.LU.64 R2, [R1+0x5890] ;  /* 0x0058900001027983 */ /* 0x001ea20000300a00 */
[----:B------:R-:W-:-:S04]  /*12bb60*/  LOP3.LUT R6, R6, 0xffff, RZ, 0xc0, !PT ;  /* 0x0000ffff06067812 */ /* 0x000fc800078ec0ff */
[--C-:B------:R-:W-:Y:S02]  /*12bb70*/  PRMT R7, R7, 0x4210, R6.reuse ;  /* 0x0000421007077816 */ /* 0x100fe40000000006 */
[----:B------:R-:W-:Y:S02]  /*12bb80*/  PRMT R19, R19, 0x5210, R6 ;  /* 0x0000521013137816 */ /* 0x000fe40000000006 */
[----:B----4-:R-:W-:-:S04]  /*12bb90*/  LOP3.LUT R4, R4, 0xffff, RZ, 0xc0, !PT ;  /* 0x0000ffff04047812 */ /* 0x010fc800078ec0ff */
[--C-:B------:R-:W-:Y:S02]  /*12bba0*/  PRMT R21, R21, 0x4210, R4.reuse ;  /* 0x0000421015157816 */ /* 0x100fe40000000004 */
[----:B------:R-:W-:-:S03]  /*12bbb0*/  PRMT R4, R28, 0x5210, R4 ;  /* 0x000052101c047816 */ /* 0x000fc60000000004 */
[----:B------:R0:W-:Y:S01]  /*12bbc0*/  STL [R1+0xcc], R21 ;  /* 0x0000cc1501007387 */ /* 0x0001e20000100800 */
[----:B--2---:R-:W-:-:S03]  /*12bbd0*/  IADD3 R6, P6, R24, R3, RZ ;  /* 0x0000000318067210 */ /* 0x004fc60007fde0ff */
[----:B0-----:R-:W2:Y:S04]  /*12bbe0*/  LDL.LU R21, [R1+0x588c] ;  /* 0x00588c0001157983 */ /* 0x001ea80000300800 */
[----:B------:R-:W4:Y:S04]  /*12bbf0*/  LDL.LU R28, [R1+0x5888] ;  /* 0x00588800011c7983 */ /* 0x000f280000300800 */
[----:B------:R0:W-:Y:S04]  /*12bc00*/  STL [R1+0x8c], R4 ;  /* 0x00008c0401007387 */ /* 0x0001e80000100800 */
[----:B0-----:R-:W3:Y:S04]  /*12bc10*/  LDL.LU R4, [R1+0x27a0] ;  /* 0x0027a00001047983 */ /* 0x001ee80000300800 */
[----:B------:R0:W-:Y:S04]  /*12bc20*/  STL [R1+0xec], R7 ;  /* 0x0000ec0701007387 */ /* 0x0001e80000100800 */
[----:B------:R1:W-:Y:S01]  /*12bc30*/  STL [R1+0xac], R19 ;  /* 0x0000ac1301007387 */ /* 0x0003e20000100800 */
[----:B0-----:R-:W-:-:S03]  /*12bc40*/  IMAD.X R7, R29, 0x1, R2, P6 ;  /* 0x000000011d077824 */ /* 0x001fc600030e0602 */
[----:B-1----:R-:W2:Y:S04]  /*12bc50*/  LDL.LU R19, [R1+0x19c] ;  /* 0x00019c0001137983 */ /* 0x002ea80000300800 */
[----:B------:R0:W-:Y:S04]  /*12bc60*/  STL.64 [R1+0xc90], R6 ;  /* 0x000c900601007387 */ /* 0x0001e80000100a00 */
[----:B------:R1:W-:Y:S01]  /*12bc70*/  STL [R1+0x5458], R3 ;  /* 0x0054580301007387 */ /* 0x0003e20000100800 */
[----:B0-----:R-:W-:-:S03]  /*12bc80*/  IADD3 R6, P6, R23, R3, RZ ;  /* 0x0000000317067210 */ /* 0x001fc60007fde0ff */
[----:B-1----:R-:W2:Y:S02]  /*12bc90*/  LDL.LU R3, [R1+0x254] ;  /* 0x0002540001037983 */ /* 0x002ea40000300800 */
[----:B------:R-:W-:-:S05]  /*12bca0*/  IMAD.X R7, R22, 0x1, R2, P6 ;  /* 0x0000000116077824 */ /* 0x000fca00030e0602 */
[----:B------:R0:W-:Y:S04]  /*12bcb0*/  STL.64 [R1+0xcd0], R6 ;  /* 0x000cd00601007387 */ /* 0x0001e80000100a00 */
[----:B0-----:R-:W2:Y:S04]  /*12bcc0*/  LDL.LU.64 R6, [R1+0x5880] ;  /* 0x0058800001067983 */ /* 0x001ea80000300a00 */
[----:B------:R0:W-:Y:S04]  /*12bcd0*/  STL [R1+0x5550], R2 ;  /* 0x0055500201007387 */ /* 0x0001e80000100800 */
[----:B0-----:R-:W4:Y:S01]  /*12bce0*/  LDL.LU R2, [R1+0x9b4] ;  /* 0x0009b40001027983 */ /* 0x001f220000300800 */
[----:B---3--:R-:W-:-:S04]  /*12bcf0*/  LOP3.LUT R4, R4, 0xffff, RZ, 0xc0, !PT ;  /* 0x0000ffff04047812 */ /* 0x008fc800078ec0ff */
[----:B------:R-:W-:-:S05]  /*12bd00*/  PRMT R27, R27, 0x4210, R4 ;  /* 0x000042101b1b7816 */ /* 0x000fca0000000004 */
[----:B------:R0:W-:Y:S02]  /*12bd10*/  STL [R1+0x11c], R27 ;  /* 0x00011c1b01007387 */ /* 0x0001e40000100800 */
[----:B0-----:R-:W-:-:S05]  /*12bd20*/  PRMT R27, R16, 0x5210, R4 ;  /* 0x00005210101b7816 */ /* 0x001fca0000000004 */
[----:B------:R0:W-:Y:S01]  /*12bd30*/  STL [R1+0xbc], R27 ;  /* 0x0000bc1b01007387 */ /* 0x0001e20000100800 */
[----:B----4-:R-:W-:-:S04]  /*12bd40*/  LOP3.LUT R2, R2, 0xffff, RZ, 0xc0, !PT ;  /* 0x0000ffff02027812 */ /* 0x010fc800078ec0ff */
[--C-:B------:R-:W-:Y:S02]  /*12bd50*/  PRMT R16, R17, 0x4210, R2.reuse ;  /* 0x0000421011107816 */ /* 0x100fe40000000002 */
[----:B------:R-:W-:Y:S02]  /*12bd60*/  PRMT R4, R28, 0x5210, R2 ;  /* 0x000052101c047816 */ /* 0x000fe40000000002 */
[----:B------:R-:W3:Y:S04]  /*12bd70*/  LDL.LU R28, [R1+0x587c] ;  /* 0x00587c00011c7983 */ /* 0x000ee80000300800 */
[----:B------:R1:W-:Y:S04]  /*12bd80*/  STL [R1+0x12c], R16 ;  /* 0x00012c1001007387 */ /* 0x0003e80000100800 */
[----:B------:R-:W4:Y:S04]  /*12bd90*/  LDL.LU R2, [R1+0x15c0] ;  /* 0x0015c00001027983 */ /* 0x000f280000300800 */
[----:B0-----:R-:W4:Y:S01]  /*12bda0*/  LDL.LU R27, [R1+0x15e8] ;  /* 0x0015e800011b7983 */ /* 0x001f220000300800 */
[----:B-1----:R-:W-:-:S03]  /*12bdb0*/  IADD3 R16, P6, R24, R0, RZ ;  /* 0x0000000018107210 */ /* 0x002fc60007fde0ff */
[----:B------:R-:W-:Y:S02]  /*12bdc0*/  STL [R1+0xdc], R4 ;  /* 0x0000dc0401007387 */ /* 0x000fe40000100800 */
[----:B------:R-:W-:-:S05]  /*12bdd0*/  IMAD.X R17, R29, 0x1, R18, P6 ;  /* 0x000000011d117824 */ /* 0x000fca00030e0612 */
[----:B------:R0:W-:Y:S02]  /*12bde0*/  STL.64 [R1+0xc88], R16 ;  /* 0x000c881001007387 */ /* 0x0001e40000100a00 */
[----:B0-----:R-:W-:-:S05]  /*12bdf0*/  IADD3 R16, P6, R23, R0, RZ ;  /* 0x0000000017107210 */ /* 0x001fca0007fde0ff */
[----:B------:R-:W-:Y:S02]  /*12be00*/  IMAD.X R17, R22, 0x1, R18, P6 ;  /* 0x0000000116117824 */ /* 0x000fe400030e0612 */
[----:B------:R-:W4:Y:S04]  /*12be10*/  LDL.LU R18, [R1+0x5878] ;  /* 0x0058780001127983 */ /* 0x000f280000300800 */
[----:B------:R0:W-:Y:S04]  /*12be20*/  STL.64 [R1+0xc80], R16 ;  /* 0x000c801001007387 */ /* 0x0001e80000100a00 */
[----:B0-----:R-:W2:Y:S01]  /*12be30*/  LDL.LU.64 R16, [R1+0x5870] ;  /* 0x0058700001107983 */ /* 0x001ea20000300a00 */
[----:B------:R-:W-:-:S02]  /*12be40*/  LOP3.LUT R0, R8, 0xffff, RZ, 0xc0, !PT ;  /* 0x0000ffff08007812 */ /* 0x000fc400078ec0ff */
[----:B------:R-:W-:Y:S02]  /*12be50*/  LOP3.LUT R4, R9, 0xffff, RZ, 0xc0, !PT ;  /* 0x0000ffff09047812 */ /* 0x000fe400078ec0ff */
[----:B------:R-:W-:Y:S02]  /*12be60*/  PRMT R20, R20, 0x5210, R0 ;  /* 0x0000521014147816 */ /* 0x000fe40000000000 */
[----:B---3--:R-:W-:Y:S02]  /*12be70*/  PRMT R8, R28, 0x4210, R4 ;  /* 0x000042101c087816 */ /* 0x008fe40000000004 */
[----:B--2---:R-:W-:Y:S02]  /*12be80*/  PRMT R17, R17, 0x4210, R0 ;  /* 0x0000421011117816 */ /* 0x004fe40000000000 */
[----:B------:R-:W-:Y:S01]  /*12be90*/  PRMT R9, R16, 0x5210, R4 ;  /* 0x0000521010097816 */ /* 0x000fe20000000004 */
[----:B------:R-:W2:Y:S04]  /*12bea0*/  LDL.LU R0, [R1+0x27a8] ;  /* 0x0027a80001007983 */ /* 0x000ea80000300800 */
[----:B------:R-:W3:Y:S04]  /*12beb0*/  LDL.LU R28, [R1+0x586c] ;  /* 0x00586c00011c7983 */ /* 0x000ee80000300800 */
[----:B------:R-:W3:Y:S04]  /*12bec0*/  LDL.LU R16, [R1+0x5868] ;  /* 0x0058680001107983 */ /* 0x000ee80000300800 */
[----:B------:R0:W-:Y:S04]  /*12bed0*/  STL [R1+0x14c], R8 ;  /* 0x00014c0801007387 */ /* 0x0001e80000100800 */
[----:B------:R-:W4:Y:S04]  /*12bee0*/  LDL.LU R4, [R1+0xb04] ;  /* 0x000b040001047983 */ /* 0x000f280000300800 */
[----:B------:R1:W-:Y:S01]  /*12bef0*/  STL [R1+0x10c], R9 ;  /* 0x00010c0901007387 */ /* 0x0003e20000100800 */
[----:B0-----:R-:W-:-:S05]  /*12bf00*/  IADD3 R8, P6, R24, R5, RZ ;  /* 0x0000000518087210 */ /* 0x001fca0007fde0ff */
[----:B-1----:R-:W-:-:S05]  /*12bf10*/  IMAD.X R9, R29, 0x1, R6, P6 ;  /* 0x000000011d097824 */ /* 0x002fca00030e0606 */
[----:B------:R0:W-:Y:S02]  /*12bf20*/  STL.64 [R1+0xc60], R8 ;  /* 0x000c600801007387 */ /* 0x0001e40000100a00 */
[----:B0-----:R-:W-:Y:S02]  /*12bf30*/  IADD3 R8, P6, R23, R5, RZ ;  /* 0x0000000517087210 */ /* 0x001fe40007fde0ff */
[----:B------:R-:W3:Y:S03]  /*12bf40*/  LDL.LU R5, [R1+0x27b0] ;  /* 0x0027b00001057983 */ /* 0x000ee60000300800 */
[----:B------:R-:W-:-:S05]  /*12bf50*/  IMAD.X R9, R22, 0x1, R6, P6 ;  /* 0x0000000116097824 */ /* 0x000fca00030e0606 */
[----:B------:R0:W-:Y:S04]  /*12bf60*/  STL.64 [R1+0xc08], R8 ;  /* 0x000c080801007387 */ /* 0x0001e80000100a00 */
[----:B0-----:R-:W3:Y:S01]  /*12bf70*/  LDL.LU.64 R8, [R1+0x5860] ;  /* 0x0058600001087983 */ /* 0x001ee20000300a00 */
[----:B--2---:R-:W-:Y:S02]  /*12bf80*/  LOP3.LUT R0, R0, 0xffff, RZ, 0xc0, !PT ;  /* 0x0000ffff00007812 */ /* 0x004fe400078ec0ff */
[----:B----4-:R-:W-:Y:S02]  /*12bf90*/  LOP3.LUT R4, R4, 0xffff, RZ, 0xc0, !PT ;  /* 0x0000ffff04047812 */ /* 0x010fe400078ec0ff */
[--C-:B------:R-:W-:Y:S02]  /*12bfa0*/  PRMT R6, R3, 0x4210, R0.reuse ;  /* 0x0000421003067816 */ /* 0x100fe40000000000 */
[----:B------:R-:W-:-:S02]  /*12bfb0*/  PRMT R19, R19, 0x5210, R0 ;  /* 0x0000521013137816 */ /* 0x000fc40000000000 */
[--C-:B------:R-:W-:Y:S02]  /*12bfc0*/  PRMT R18, R18, 0x5210, R4.reuse ;  /* 0x0000521012127816 */ /* 0x100fe40000000004 */
[----:B---3--:R-:W-:Y:S01]  /*12bfd0*/  PRMT R3, R28, 0x4210, R4 ;  /* 0x000042101c037816 */ /* 0x008fe20000000004 */
[----:B------:R-:W-:Y:S04]  /*12bfe0*/  STL [R1+0x2bc], R6 ;  /* 0x0002bc0601007387 */ /* 0x000fe80000100800 */
[----:B------:R-:W2:Y:S04]  /*12bff0*/  LDL.LU R28, [R1+0x5858] ;  /* 0x00585800011c7983 */ /* 0x000ea80000300800 */
[----:B------:R0:W-:Y:S04]  /*12c000*/  STL.64 [R1+0x5838], R18 ;  /* 0x0058381201007387 */ /* 0x0001e80000100a00 */
[----:B------:R1:W-:Y:S01]  /*12c010*/  STL.64 [R1+0x5830], R16 ;  /* 0x0058301001007387 */ /* 0x0003e20000100a00 */
[----:B0-----:R-:W-:Y:S01]  /*12c020*/  IMAD.MOV.U32 R18, RZ, RZ, R22 ;  /* 0x000000ffff127224 */ /* 0x001fe200078e0016 */
[----:B------:R-:W-:Y:S01]  /*12c030*/  IADD3 R22, P6, R24, R7, RZ ;  /* 0x0000000718167210 */ /* 0x000fe20007fde0ff */
[----:B-1----:R-:W-:-:S04]  /*12c040*/  IMAD.MOV.U32 R17, RZ, RZ, R23 ;  /* 0x000000ffff117224 */ /* 0x002fc800078e0017 */
[----:B------:R-:W-:-:S05]  /*12c050*/  IMAD.X R23, R29, 0x1, R8, P6 ;  /* 0x000000011d177824 */ /* 0x000fca00030e0608 */
[----:B------:R0:W-:Y:S04]  /*12c060*/  STL.64 [R1+0xb58], R22 ;  /* 0x000b581601007387 */ /* 0x0001e80000100a00 */
[----:B0-----:R-:W3:Y:S01]  /*12c070*/  LDL.LU.64 R22, [R1+0x5850] ;  /* 0x0058500001167983 */ /* 0x001ee20000300a00 */
[----:B------:R-:W-:Y:S02]  /*12c080*/  IADD3 R6, P6, R17, R7, RZ ;  /* 0x0000000711067210 */ /* 0x000fe40007fde0ff */
[----:B------:R-:W-:Y:S02]  /*12c090*/  LOP3.LUT R0, R5, 0xffff, RZ, 0xc0, !PT ;  /* 0x0000ffff05007812 */ /* 0x000fe400078ec0ff */
[----:B------:R-:W-:Y:S01]  /*12c0a0*/  LOP3.LUT R4, R2, 0xffff, RZ, 0xc0, !PT ;  /* 0x0000ffff02047812 */ /* 0x000fe200078ec0ff */
[----:B------:R-:W4:Y:S01]  /*12c0b0*/  LDL.LU R19, [R1+0x1ac] ;  /* 0x0001ac0001137983 */ /* 0x000f220000300800 */
[----:B------:R-:W-:Y:S01]  /*12c0c0*/  IMAD.X R7, R18, 0x1, R8, P6 ;  /* 0x0000000112077824 */ /* 0x000fe200030e0608 */
[----:B------:R-:W-:-:S04]  /*12c0d0*/  PRMT R27, R27, 0x4210, R0 ;  /* 0x000042101b1b7816 */ /* 0x000fc80000000000 */
[----:B------:R0:W-:Y:S04]  /*12c0e0*/  STL.64 [R1+0xb00], R6 ;  /* 0x000b000601007387 */ /* 0x0001e80000100a00 */
[----:B------:R-:W4:Y:S01]  /*12c0f0*/  LDL.LU R8, [R1+0x27d8] ;  /* 0x0027d80001087983 */ /* 0x000f220000300800 */
[----:B---3--:R-:W-:Y:S01]  /*12c100*/  PRMT R23, R23, 0x5210, R0 ;  /* 0x0000521017177816 */ /* 0x008fe20000000000 */
[----:B------:R-:W-:Y:S01]  /*12c110*/  IMAD.MOV.U32 R0, RZ, RZ, R24 ;  /* 0x000000ffff007224 */ /* 0x000fe200078e0018 */
[----:B--2---:R-:W-:Y:S02]  /*12c120*/  PRMT R24, R28, 0x4210, R4 ;  /* 0x000042101c187816 */ /* 0x004fe40000000004 */
[----:B------:R-:W4:Y:S04]  /*12c130*/  LDL.LU R28, [R1+0x584c] ;  /* 0x00584c00011c7983 */ /* 0x000f280000300800 */
[----:B------:R-:W2:Y:S04]  /*12c140*/  LDL.LU R2, [R1+0x1628] ;  /* 0x0016280001027983 */ /* 0x000ea80000300800 */
[----:B0-----:R-:W3:Y:S01]  /*12c150*/  LDL.LU R7, [R1+0x27c0] ;  /* 0x0027c00001077983 */ /* 0x001ee20000300800 */
[----:B------:R-:W-:-:S03]  /*12c160*/  IADD3 R16, P6, R0, R9, RZ ;  /* 0x0000000900107210 */ /* 0x000fc60007fde0ff */
[----:B------:R-:W3:Y:S04]  /*12c170*/  LDL.LU R5, [R1+0x27b8] ;  /* 0x0027b80001057983 */ /* 0x000ee80000300800 */
[----:B------:R-:W3:Y:S04]  /*12c180*/  LDL.LU R6, [R1+0x160c] ;  /* 0x00160c0001067983 */ /* 0x000ee80000300800 */
[----:B------:R0:W-:Y:S04]  /*12c190*/  STL.64 [R1+0x57b8], R26 ;  /* 0x0057b81a01007387 */ /* 0x0001e80000100a00 */
[----:B------:R-:W-:Y:S01]  /*12c1a0*/  STL.64 [R1+0x57b0], R24 ;  /* 0x0057b01801007387 */ /* 0x000fe20000100a00 */
[----:B0-----:R-:W-:-:S02]  /*12c1b0*/  IMAD.MOV.U32 R26, RZ, RZ, R17 ;  /* 0x000000ffff1a7224 */ /* 0x001fc400078e0011 */
[----:B------:R-:W-:Y:S02]  /*12c1c0*/  IMAD.X R17, R29, 0x1, R10, P6 ;  /* 0x000000011d117824 */ /* 0x000fe400030e060a */
[----:B------:R-:W-:-:S03]  /*12c1d0*/  IMAD.MOV.U32 R27, RZ, RZ, R18 ;  /* 0x000000ffff1b7224 */ /* 0x000fc600078e0012 */
[----:B------:R0:W-:Y:S02]  /*12c1e0*/  STL.64 [R1+0xa80], R16 ;  /* 0x000a801001007387 */ /* 0x0001e40000100a00 */
[----:B0-----:R-:W-:-:S05]  /*12c1f0*/  IADD3 R16, P6, R26, R9, RZ ;  /* 0x000000091a107210 */ /* 0x001fca0007fde0ff */
[----:B------:R-:W-:-:S05]  /*12c200*/  IMAD.X R17, R27, 0x1, R10, P6 ;  /* 0x000000011b117824 */ /* 0x000fca00030e060a */
[----:B------:R0:W-:Y:S02]  /*12c210*/  STL.64 [R1+0x9b0], R16 ;  /* 0x0009b01001007387 */ /* 0x0001e40000100a00 */
[----:B0-----:R-:W-:-:S05]  /*12c220*/  IADD3 R16, P6, R0, R11, RZ ;  /* 0x0000000b00107210 */ /* 0x001fca0007fde0ff */
[----:B------:R-:W-:Y:S01]  /*12c230*/  IMAD.X R17, R29, 0x1, R13, P6 ;  /* 0x000000011d117824 */ /* 0x000fe200030e060d */
[----:B------:R-:W-:-:S04]  /*12c240*/  IADD3 R10, P6, R26, R11, RZ ;  /* 0x0000000b1a0a7210 */ /* 0x000fc80007fde0ff */
[----:B------:R0:W-:Y:S01]  /*12c250*/  STL.64 [R1+0x930], R16 ;  /* 0x0009301001007387 */ /* 0x0001e20000100a00 */
[----:B------:R-:W-:-:S03]  /*12c260*/  IMAD.X R11, R27, 0x1, R13, P6 ;  /* 0x000000011b0b7824 */ /* 0x000fc600030e060d */
[----:B0-----:R-:W3:Y:S04]  /*12c270*/  LDL.LU R16, [R1+0x2774] ;  /* 0x0027740001107983 */ /* 0x001ee80000300800 */
[----:B------:R-:W3:Y:S04]  /*12c280*/  LDL.LU R17, [R1+0x15d4] ;  /* 0x0015d40001117983 */ /* 0x000ee80000300800 */
[----:B------:R-:W3:Y:S04]  /*12c290*/  LDL.LU R18, [R1+0x2708] ;  /* 0x0027080001127983 */ /* 0x000ee80000300800 */
[----:B------:R0:W-:Y:S04]  /*12c2a0*/  STL.64 [R1+0x848], R10 ;  /* 0x0008480a01007387 */ /* 0x0001e80000100a00 */
[----:B------:R-:W-:Y:S01]  /*12c2b0*/  STL [R1+0x5378], R13 ;  /* 0x0053780d01007387 */ /* 0x000fe20000100800 */
[----:B0-----:R-:W-:-:S05]  /*12c2c0*/  IADD3 R10, P6, R26, R12, RZ ;  /* 0x0000000c1a0a7210 */ /* 0x001fca0007fde0ff */
[----:B------:R-:W-:-:S05]  /*12c2d0*/  IMAD.X R11, R27, 0x1, R14, P6 ;  /* 0x000000011b0b7824 */ /* 0x000fca00030e060e */
[----:B------:R0:W-:Y:S04]  /*12c2e0*/  STL.64 [R1+0x500], R10 ;  /* 0x0005000a01007387 */ /* 0x0001e80000100a00 */
[----:B------:R-:W-:Y:S01]  /*12c2f0*/  STL [R1+0x53fc], R12 ;  /* 0x0053fc0c01007387 */ /* 0x000fe20000100800 */
[----:B------:R-:W-:Y:S02]  /*12c300*/  PRMT R21, R21, 0x5210, R4 ;  /* 0x0000521015157816 */ /* 0x000fe40000000004 */
[----:B0-----:R-:W-:-:S05]  /*12c310*/  IADD3 R10, P6, R0, R12, RZ ;  /* 0x0000000c000a7210 */ /* 0x001fca0007fde0ff */
[----:B------:R-:W-:Y:S02]  /*12c320*/  IMAD.X R11, R29, 0x1, R14, P6 ;  /* 0x000000011d0b7824 */ /* 0x000fe400030e060e */
[----:B------:R-:W3:Y:S04]  /*12c330*/  LDL.LU R29, [R1+0x2740] ;  /* 0x00274000011d7983 */ /* 0x000ee80000300800 */
[----:B------:R-:W-:Y:S04]  /*12c340*/  STL [R1+0x52f4], R14 ;  /* 0x0052f40e01007387 */ /* 0x000fe80000100800 */
[----:B------:R-:W-:Y:S01]  /*12c350*/  STL.64 [R1+0x3f0], R10 ;  /* 0x0003f00a01007387 */ /* 0x000fe20000100a00 */
[----:B----4-:R-:W-:-:S03]  /*12c360*/  PRMT R4, R28, 0x5410, R19 ;  /* 0x000054101c047816 */ /* 0x010fc60000000013 */
[----:B------:R-:W4:Y:S01]  /*12c370*/  LDL.LU R28, [R1+0x5848] ;  /* 0x00584800011c7983 */ /* 0x000f220000300800 */
[----:B------:R-:W-:-:S03]  /*12c380*/  LOP3.LUT R0, R8, 0xffff, RZ, 0xc0, !PT ;  /* 0x0000ffff08007812 */ /* 0x000fc600078ec0ff */
[----:B------:R-:W4:Y:S04]  /*12c390*/  LDL.LU R19, [R1+0x1c3c] ;  /* 0x001c3c0001137983 */ /* 0x000f280000300800 */
[----:B------:R0:W-:Y:S04]  /*12c3a0*/  STL [R1+0x16c8], R0 ;  /* 0x0016c80001007387 */ /* 0x0001e80000100800 */
[----:B------:R-:W4:Y:S04]  /*12c3b0*/  LDL.LU R26, [R1+0x2788] ;  /* 0x00278800011a7983 */ /* 0x000f280000300800 */
[----:B------:R-:W4:Y:S01]  /*12c3c0*/  LDL.LU R27, [R1+0x1600] ;  /* 0x00160000011b7983 */ /* 0x000f220000300800 */
[----:B0-----:R-:W-:-:S04]  /*12c3d0*/  PRMT R0, R0, 0x3340, R1 ;  /* 0x0000334000007816 */ /* 0x001fc80000000001 */
[----:B--2---:R-:W-:Y:S02]  /*12c3e0*/  PRMT R2, R2, 0x5410, R0 ;  /* 0x0000541002027816 */ /* 0x004fe40000000000 */
[----:B---3--:R-:W-:Y:S02]  /*12c3f0*/  LOP3.LUT R0, R7, 0xffff, RZ, 0xc0, !PT ;  /* 0x0000ffff07007812 */ /* 0x008fe400078ec0ff */
[----:B------:R-:W-:Y:S02]  /*12c400*/  LOP3.LUT R5, R5, 0xffff, RZ, 0xc0, !PT ;  /* 0x0000ffff05057812 */ /* 0x000fe400078ec0ff */
[----:B------:R-:W-:Y:S01]  /*12c410*/  PRMT R22, R22, 0x5210, R0 ;  /* 0x0000521016167816 */ /* 0x000fe20000000000 */
[----:B------:R0:W-:Y:S04]  /*12c420*/  STL [R1+0x5574], R2 ;  /* 0x0055740201007387 */ /* 0x0001e80000100800 */
[----:B------:R-:W-:Y:S04]  /*12c430*/  STL.64 [R1+0x57c8], R22 ;  /* 0x0057c81601007387 */ /* 0x000fe80000100a00 */
[----:B------:R-:W-:Y:S04]  /*12c440*/  STL [R1+0x57c0], R21 ;  /* 0x0057c01501007387 */ /* 0x000fe80000100800 */
[----:B------:R-:W-:Y:S01]  /*12c450*/  STL [R1+0x57fc], R20 ;  /* 0x0057fc1401007387 */ /* 0x000fe20000100800 */
[----:B----4-:R-:W-:-:S03]  /*12c460*/  PRMT R13, R28, 0x4210, R5 ;  /* 0x000042101c0d7816 */ /* 0x010fc60000000005 */
[----:B------:R-:W2:Y:S01]  /*12c470*/  LDL.LU R28, [R1+0x5844] ;  /* 0x00584400011c7983 */ /* 0x000ea20000300800 */
[----:B------:R-:W-:Y:S02]  /*12c480*/  PRMT R14, R6, 0x4210, R0 ;  /* 0x00004210060e7816 */ /* 0x000fe40000000000 */
[----:B------:R-:W-:Y:S01]  /*12c490*/  LOP3.LUT R0, R17, 0xffff, RZ, 0xc0, !PT ;  /* 0x0000ffff11007812 */ /* 0x000fe200078ec0ff */
[----:B------:R-:W3:Y:S01]  /*12c4a0*/  LDL.LU R7, [R1+0x278c] ;  /* 0x00278c0001077983 */ /* 0x000ee20000300800 */
[----:B0-----:R-:W-:Y:S02]  /*12c4b0*/  PRMT R2, R4, 0x5210, R5 ;  /* 0x0000521004027816 */ /* 0x001fe40000000005 */
[----:B------:R-:W-:Y:S01]  /*12c4c0*/  LOP3.LUT R8, R16, 0xffff, RZ, 0xc0, !PT ;  /* 0x0000ffff10087812 */ /* 0x000fe200078ec0ff */
[----:B------:R-:W4:Y:S01]  /*12c4d0*/  LDL.LU R6, [R1+0x1604] ;  /* 0x0016040001067983 */ /* 0x000f220000300800 */
[----:B------:R-:W-:-:S03]  /*12c4e0*/  LOP3.LUT R4, R18, 0xffff, RZ, 0xc0, !PT ;  /* 0x0000ffff12047812 */ /* 0x000fc600078ec0ff */
[----:B------:R-:W-:Y:S04]  /*12c4f0*/  STL.64 [R1+0x57d8], R14 ;  /* 0x0057d80e01007387 */ /* 0x000fe80000100a00 */
[----:B------:R-:W-:Y:S04]  /*12c500*/  STL [R1+0x57d0], R13 ;  /* 0x0057d00d01007387 */ /* 0x000fe80000100800 */
[----:B------:R0:W-:Y:S04]  /*12c510*/  STL [R1+0x370], R0 ;  /* 0x0003700001007387 */ /* 0x0001e80000100800 */
[----:B------:R-:W-:Y:S04]  /*12c520*/  STL [R1+0x14], R8 ;  /* 0x0000140801007387 */ /* 0x000fe80000100800 */
[----:B------:R1:W-:Y:S04]  /*12c530*/  STL [R1+0x18], R4 ;  /* 0x0000180401007387 */ /* 0x0003e80000100800 */
[----:B------:R-:W3:Y:S04]  /*12c540*/  LDL.LU R16, [R1+0x2724] ;  /* 0x0027240001107983 */ /* 0x000ee80000300800 */
[----:B------:R-:W4:Y:S04]  /*12c550*/  LDL.LU R17, [R1+0x2758] ;  /* 0x0027580001117983 */ /* 0x000f280000300800 */
[----:B------:R-:W4:Y:S01]  /*12c560*/  LDL.LU R18, [R1+0x15c8] ;  /* 0x0015c80001127983 */ /* 0x000f220000300800 */
[----:B0-----:R-:W-:-:S02]  /*12c570*/  PRMT R0, R0, 0x3340, R1 ;  /* 0x0000334000007816 */ /* 0x001fc40000000001 */
[----:B-1----:R-:W-:-:S04]  /*12c580*/  PRMT R4, R8, 0x3340, R4 ;  /* 0x0000334008047816 */ /* 0x002fc80000000004 */
[----:B------:R-:W-:Y:S02]  /*12c590*/  PRMT R0, R4, 0x5410, R0 ;  /* 0x0000541004007816 */ /* 0x000fe40000000000 */
[----:B------:R-:W-:-:S03]  /*12c5a0*/  LOP3.LUT R8, R29, 0xffff, RZ, 0xc0, !PT ;  /* 0x0000ffff1d087812 */ /* 0x000fc600078ec0ff */
[----:B------:R0:W-:Y:S01]  /*12c5b0*/  STL [R1+0x1658], R0 ;  /* 0x0016580001007387 */ /* 0x0001e20000100800 */
[----:B------:R-:W-:Y:S02]  /*12c5c0*/  LOP3.LUT R4, R19, 0xffff, RZ, 0xc0, !PT ;  /* 0x0000ffff13047812 */ /* 0x000fe400078ec0ff */
[----:B--2---:R-:W-:Y:S02]  /*12c5d0*/  LOP3.LUT R29, R28, 0xffff, RZ, 0xc0, !PT ;  /* 0x0000ffff1c1d7812 */ /* 0x004fe400078ec0ff */
[----:B------:R-:W2:Y:S04]  /*12c5e0*/  LDL.LU R28, [R1+0x5840] ;  /* 0x00584000011c7983 */ /* 0x000ea80000300800 */
[----:B------:R-:W4:Y:S01]  /*12c5f0*/  LDL.LU R19, [R1+0x1c54] ;  /* 0x001c540001137983 */ /* 0x000f220000300800 */
[----:B------:R-:W-:-:S02]  /*12c600*/  LOP3.LUT R5, R26, 0xffff, RZ, 0xc0, !PT ;  /* 0x0000ffff1a057812 */ /* 0x000fc400078ec0ff */
[----:B------:R-:W-:Y:S01]  /*12c610*/  LOP3.LUT R9, R27, 0xffff, RZ, 0xc0, !PT ;  /* 0x0000ffff1b097812 */ /* 0x000fe200078ec0ff */
[----:B------:R-:W-:Y:S04]  /*12c620*/  STL [R1+0xc], R8 ;  /* 0x00000c0801007387 */ /* 0x000fe80000100800 */
[----:B------:R1:W-:Y:S04]  /*12c630*/  STL [R1+0x10], R4 ;  /* 0x0000100401007387 */ /* 0x0003e80000100800 */
[----:B------:R-:W-:Y:S01]  /*12c640*/  STL [R1+0x3a0], R5 ;  /* 0x0003a00501007387 */ /* 0x000fe20000100800 */
[----:B0-----:R-:W-:-:S03]  /*12c650*/  PRMT R0, R29, 0x3340, R1 ;  /* 0x000033401d007816 */ /* 0x001fc60000000001 */
[----:B------:R0:W-:Y:S04]  /*12c660*/  STL [R1+0x15c4], R9 ;  /* 0x0015c40901007387 */ /* 0x0001e80000100800 */
[----:B------:R-:W4:Y:S04]  /*12c670*/  LDL.LU R22, [R1+0x28c4] ;  /* 0x0028c40001167983 */ /* 0x000f280000300800 */
[----:B------:R-:W4:Y:S01]  /*12c680*/  LDL.LU R23, [R1+0x2814] ;  /* 0x0028140001177983 */ /* 0x000f220000300800 */
[----:B-1----:R-:W-:-:S03]  /*12c690*/  PRMT R4, R8, 0x3340, R4 ;  /* 0x0000334008047816 */ /* 0x002fc60000000004 */
[----:B------:R-:W4:Y:S01]  /*12c6a0*/  LDL.LU R8, [R1+0x2854] ;  /* 0x0028540001087983 */ /* 0x000f220000300800 */
[----:B------:R-:W-:Y:S02]  /*12c6b0*/  PRMT R4, R4, 0x5410, R0 ;  /* 0x0000541004047816 */ /* 0x000fe40000000000 */
[----:B------:R-:W-:Y:S02]  /*12c6c0*/  PRMT R0, R9, 0x3340, R1 ;  /* 0x0000334009007816 */ /* 0x000fe40000000001 */
[----:B---3--:R-:W-:Y:S02]  /*12c6d0*/  LOP3.LUT R11, R16, 0xffff, RZ, 0xc0, !PT ;  /* 0x0000ffff100b7812 */ /* 0x008fe400078ec0ff */
[----:B--2---:R-:W-:-:S05]  /*12c6e0*/  LOP3.LUT R10, R28, 0xffff, RZ, 0xc0, !PT ;  /* 0x0000ffff1c0a7812 */ /* 0x004fca00078ec0ff */
[----:B------:R-:W-:Y:S04]  /*12c6f0*/  STL [R1+0x384], R10 ;  /* 0x0003840a01007387 */ /* 0x000fe80000100800 */
[----:B------:R-:W2:Y:S04]  /*12c700*/  LDL.LU R12, [R1+0x28c8] ;  /* 0x0028c800010c7983 */ /* 0x000ea80000300800 */
[----:B0-----:R-:W3:Y:S04]  /*12c710*/  LDL.LU R9, [R1+0x2810] ;  /* 0x0028100001097983 */ /* 0x001ee80000300800 */
[----:B------:R0:W-:Y:S04]  /*12c720*/  STL [R1+0x1654], R4 ;  /* 0x0016540401007387 */ /* 0x0001e80000100800 */
[----:B------:R-:W3:Y:S01]  /*12c730*/  LDL.LU R24, [R1+0x285c] ;  /* 0x00285c0001187983 */ /* 0x000ee20000300800 */
[----:B0-----:R-:W-:-:S02]  /*12c740*/  PRMT R4, R5, 0x3340, R10 ;  /* 0x0000334005047816 */ /* 0x001fc4000000000a */
[----:B------:R-:W-:Y:S02]  /*12c750*/  LOP3.LUT R5, R7, 0xffff, RZ, 0xc0, !PT ;  /* 0x0000ffff07057812 */ /* 0x000fe400078ec0ff */
[----:B------:R-:W-:Y:S02]  /*12c760*/  PRMT R28, R4, 0x5410, R0 ;  /* 0x00005410041c7816 */ /* 0x000fe40000000000 */
[----:B----4-:R-:W-:Y:S02]  /*12c770*/  LOP3.LUT R0, R6, 0xffff, RZ, 0xc0, !PT ;  /* 0x0000ffff06007812 */ /* 0x010fe400078ec0ff */
[----:B------:R-:W4:Y:S04]  /*12c780*/  LDL.LU R6, [R1+0x2888] ;  /* 0x0028880001067983 */ /* 0x000f280000300800 */
[----:B------:R-:W4:Y:S04]  /*12c790*/  LDL.LU R25, [R1+0x27f4] ;  /* 0x0027f40001197983 */ /* 0x000f280000300800 */
[----:B------:R-:W-:Y:S04]  /*12c7a0*/  STL [R1+0x3a8], R5 ;  /* 0x0003a80501007387 */ /* 0x000fe80000100800 */
[----:B------:R-:W-:Y:S04]  /*12c7b0*/  STL [R1+0x3e8], R0 ;  /* 0x0003e80001007387 */ /* 0x000fe80000100800 */
[----:B------:R-:W4:Y:S01]  /*12c7c0*/  LDL.LU R7, [R1+0x2840] ;  /* 0x0028400001077983 */ /* 0x000f220000300800 */
[----:B------:R-:W-:-:S03]  /*12c7d0*/  LOP3.LUT R4, R17, 0xffff, RZ, 0xc0, !PT ;  /* 0x0000ffff11047812 */ /* 0x000fc600078ec0ff */
[----:B------:R-:W4:Y:S04]  /*12c7e0*/  LDL.LU R26, [R1+0x2884] ;  /* 0x00288400011a7983 */ /* 0x000f280000300800 */
[----:B------:R-:W4:Y:S04]  /*12c7f0*/  LDL.LU R27, [R1+0x27f0] ;  /* 0x0027f000011b7983 */ /* 0x000f280000300800 */
[----:B------:R0:W-:Y:S04]  /*12c800*/  STL [R1+0x394], R11 ;  /* 0x0003940b01007387 */ /* 0x0001e80000100800 */
[----:B------:R-:W-:Y:S04]  /*12c810*/  STL [R1+0x15c0], R4 ;  /* 0x0015c00401007387 */ /* 0x000fe80000100800 */
[----:B------:R-:W4:Y:S01]  /*12c820*/  LDL.LU R16, [R1+0x2848] ;  /* 0x0028480001107983 */ /* 0x000f220000300800 */
[----:B------:R-:W-:-:S05]  /*12c830*/  LOP3.LUT R10, R18, 0xffff, RZ, 0xc0, !PT ;  /* 0x0000ffff120a7812 */ /* 0x000fca00078ec0ff */
[----:B------:R1:W-:Y:S04]  /*12c840*/  STL [R1+0x15d8], R10 ;  /* 0x0015d80a01007387 */ /* 0x0003e80000100800 */
[----:B------:R-:W4:Y:S01]  /*12c850*/  LDL.LU R17, [R1+0x15cc] ;  /* 0x0015cc0001117983 */ /* 0x000f220000300800 */
[----:B0-----:R-:W-:Y:S02]  /*12c860*/  PRMT R11, R5, 0x3340, R11 ;  /* 0x00003340050b7816 */ /* 0x001fe4000000000b */
[----:B------:R-:W-:Y:S01]  /*12c870*/  LOP3.LUT R5, R19, 0xffff, RZ, 0xc0, !PT ;  /* 0x0000ffff13057812 */ /* 0x000fe200078ec0ff */
[----:B------:R-:W4:Y:S04]  /*12c880*/  LDL.LU R18, [R1+0x275c] ;  /* 0x00275c0001127983 */ /* 0x000f280000300800 */
[----:B------:R-:W4:Y:S01]  /*12c890*/  LDL.LU R19, [R1+0x2704] ;  /* 0x0027040001137983 */ /* 0x000f220000300800 */
[----:B------:R-:W-:-:S04]  /*12c8a0*/  PRMT R0, R0, 0x3340, R1 ;  /* 0x0000334000007816 */ /* 0x000fc80000000001 */
[----:B------:R-:W-:Y:S02]  /*12c8b0*/  PRMT R11, R11, 0x5410, R0 ;  /* 0x000054100b0b7816 */ /* 0x000fe40000000000 */
[----:B------:R-:W-:Y:S02]  /*12c8c0*/  PRMT R0, R10, 0x3340, R1 ;  /* 0x000033400a007816 */ /* 0x000fe40000000001 */
[----:B-1----:R-:W-:Y:S01]  /*12c8d0*/  PRMT R10, R4, 0x3340, R5 ;  /* 0x00003340040a7816 */ /* 0x002fe20000000005 */
[----:B------:R0:W-:Y:S01]  /*12c8e0*/  STL [R1+0x3ec], R5 ;  /* 0x0003ec0501007387 */ /* 0x0001e20000100800 */
[----:B------:R-:W-:Y:S02]  /*12c8f0*/  LOP3.LUT R8, R8, 0xffff, RZ, 0xc0, !PT ;  /* 0x0000ffff08087812 */ /* 0x000fe400078ec0ff */
[----:B------:R-:W-:Y:S02]  /*12c900*/  PRMT R10, R10, 0x5410, R0 ;  /* 0x000054100a0a7816 */ /* 0x000fe40000000000 */
[----:B------:R-:W-:-:S02]  /*12c910*/  LOP3.LUT R0, R23, 0xffff, RZ, 0xc0, !PT ;  /* 0x0000ffff17007812 */ /* 0x000fc400078ec0ff */
[----:B0-----:R-:W-:-:S05]  /*12c920*/  LOP3.LUT R5, R22, 0xffff, RZ, 0xc0, !PT ;  /* 0x0000ffff16057812 */ /* 0x001fca00078ec0ff */
[----:B------:R-:W-:Y:S04]  /*12c930*/  STL [R1+0x15c8], R5 ;  /* 0x0015c80501007387 */ /* 0x000fe80000100800 */
[----:B------:R-:W-:Y:S04]  /*12c940*/  STL [R1+0x16a4], R0 ;  /* 0x0016a40001007387 */ /* 0x000fe80000100800 */
[----:B------:R0:W-:Y:S02]  /*12c950*/  STL [R1+0x15d4], R8 ;  /* 0x0015d40801007387 */ /* 0x0001e40000100800 */
[----:B0-----:R-:W-:-:S02]  /*12c960*/  PRMT R8, R5, 0x3340, R8 ;  /* 0x0000334005087816 */ /* 0x001fc40000000008 */
[----:B------:R-:W-:-:S04]  /*12c970*/  PRMT R0, R0, 0x3340, R1 ;  /* 0x0000334000007816 */ /* 0x000fc80000000001 */
[----:B------:R-:W-:Y:S02]  /*12c980*/  PRMT R8, R8, 0x5410, R0 ;  /* 0x0000541008087816 */ /* 0x000fe40000000000 */
[----:B--2---:R-:W-:Y:S02]  /*12c990*/  LOP3.LUT R4, R12, 0xffff, RZ, 0xc0, !PT ;  /* 0x0000ffff0c047812 */ /* 0x004fe400078ec0ff */
[----:B---3--:R-:W-:Y:S02]  /*12c9a0*/  LOP3.LUT R9, R9, 0xffff, RZ, 0xc0, !PT ;  /* 0x0000ffff09097812 */ /* 0x008fe400078ec0ff */
[----:B------:R-:W-:Y:S01]  /*12c9b0*/  LOP3.LUT R5, R24, 0xffff, RZ, 0xc0, !PT ;  /* 0x0000ffff18057812 */ /* 0x000fe200078ec0ff */
[----:B------:R-:W-:Y:S04]  /*12c9c0*/  STL [R1+0x1600], R4 ;  /* 0x0016000401007387 */ /* 0x000fe80000100800 */
[----:B------:R-:W-:Y:S04]  /*12c9d0*/  STL [R1+0x1690], R9 ;  /* 0x0016900901007387 */ /* 0x000fe80000100800 */
[----:B------:R0:W-:Y:S01]  /*12c9e0*/  STL [R1+0x168c], R5 ;  /* 0x00168c0501007387 */ /* 0x0001e20000100800 */
[----:B------:R-:W-:-:S02]  /*12c9f0*/  PRMT R0, R9, 0x3340, R1 ;  /* 0x0000334009007816 */ /* 0x000fc40000000001 */
[----:B0-----:R-:W-:Y:S02]  /*12ca00*/  PRMT R5, R4, 0x3340, R5 ;  /* 0x0000334004057816 */ /* 0x001fe40000000005 */
[----:B----4-:R-:W-:Y:S02]  /*12ca10*/  LOP3.LUT R6, R6, 0xffff, RZ, 0xc0, !PT ;  /* 0x0000ffff06067812 */ /* 0x010fe400078ec0ff */
[----:B------:R-:W-:Y:S02]  /*12ca20*/  PRMT R5, R5, 0x5410, R0 ;  /* 0x0000541005057816 */ /* 0x000fe40000000000 */
[----:B------:R-:W-:Y:S02]  /*12ca30*/  LOP3.LUT R0, R25, 0xffff, RZ, 0xc0, !PT ;  /* 0x0000ffff19007812 */ /* 0x000fe400078ec0ff */
[----:B------:R-:W-:Y:S01]  /*12ca40*/  LOP3.LUT R7, R7, 0xffff, RZ, 0xc0, !PT ;  /* 0x0000ffff07077812 */ /* 0x000fe200078ec0ff */
[----:B------:R0:W-:Y:S01]  /*12ca50*/  STL [R1+0x169c], R6 ;  /* 0x00169c0601007387 */ /* 0x0001e20000100800 */
[----:B------:R-:W-:-:S03]  /*12ca60*/  LOP3.LUT R4, R26, 0xffff, RZ, 0xc0, !PT ;  /* 0x0000ffff1a047812 */ /* 0x000fc600078ec0ff */
[----:B------:R-:W-:Y:S01]  /*12ca70*/  STL [R1+0x16a8], R0 ;  /* 0x0016a80001007387 */ /* 0x000fe20000100800 */
[----:B------:R-:W-:-:S03]  /*12ca80*/  LOP3.LUT R9, R27, 0xffff, RZ, 0xc0, !PT ;  /* 0x0000ffff1b097812 */ /* 0x000fc600078ec0ff */
[----:B------:R1:W-:Y:S04]  /*12ca90*/  STL [R1+0x16a0], R7 ;  /* 0x0016a00701007387 */ /* 0x0003e80000100800 */
[----:B------:R-:W-:Y:S01]  /*12caa0*/  STL [R1+0x16b0], R4 ;  /* 0x0016b00401007387 */ /* 0x000fe20000100800 */
[----:B0-----:R-:W-:Y:S02]  /*12cab0*/  PRMT R6, R6, 0x3340, R7 ;  /* 0x0000334006067816 */ /* 0x001fe40000000007 */
[----:B-1----:R-:W-:Y:S02]  /*12cac0*/  LOP3.LUT R7, R16, 0xffff, RZ, 0xc0, !PT ;  /* 0x0000ffff10077812 */ /* 0x002fe400078ec0ff */
[----:B------:R-:W-:Y:S01]  /*12cad0*/  PRMT R0, R0, 0x3340, R1 ;  /* 0x0000334000007816 */ /* 0x000fe20000000001 */
[----:B------:R-:W-:Y:S04]  /*12cae0*/  STL [R1+0x16b4], R9 ;  /* 0x0016b40901007387 */ /* 0x000fe80000100800 */
[----:B------:R0:W-:Y:S01]  /*12caf0*/  STL [R1+0x16ac], R7 ;  /* 0x0016ac0701007387 */ /* 0x0001e20000100800 */
[----:B------:R-:W-:-:S02]  /*12cb00*/  PRMT R6, R6, 0x5410, R0 ;  /* 0x0000541006067816 */ /* 0x000fc40000000000 */
[----:B------:R-:W-:Y:S02]  /*12cb10*/  PRMT R0, R9, 0x3340, R1 ;  /* 0x0000334009007816 */ /* 0x000fe40000000001 */
[----:B------:R-:W-:Y:S02]  /*12cb20*/  LOP3.LUT R12, R19, 0xffff, RZ, 0xc0, !PT ;  /* 0x0000ffff130c7812 */ /* 0x000fe400078ec0ff */
[----:B0-----:R-:W-:Y:S02]  /*12cb30*/  PRMT R7, R4, 0x3340, R7 ;  /* 0x0000334004077816 */ /* 0x001fe40000000007 */
[----:B------:R-:W-:Y:S02]  /*12cb40*/  LOP3.LUT R4, R17, 0xffff, RZ, 0xc0, !PT ;  /* 0x0000ffff11047812 */ /* 0x000fe400078ec0ff */
[----:B------:R-:W-:-:S03]  /*12cb50*/  LOP3.LUT R9, R18, 0xffff, RZ, 0xc0, !PT ;  /* 0x0000ffff12097812 */ /* 0x000fc600078ec0ff */
[----:B------:R-:W-:Y:S04]  /*12cb60*/  STL [R1+0x3a4], R4 ;  /* 0x0003a40401007387 */ /* 0x000fe80000100800 */
[----:B------:R-:W2:Y:S04]  /*12cb70*/  LDL.LU R24, [R1+0x70] ;  /* 0x0000700001187983 */ /* 0x000ea80000300800 */
[----:B------:R0:W-:Y:S04]  /*12cb80*/  STL [R1+0x380], R9 ;  /* 0x0003800901007387 */ /* 0x0001e80000100800 */
[----:B------:R-:W-:Y:S04]  /*12cb90*/  STL [R1+0x374], R12 ;  /* 0x0003740c01007387 */ /* 0x000fe80000100800 */
[----:B------:R-:W2:Y:S04]  /*12cba0*/  LDL.LU R25, [R1+0x74] ;  /* 0x0000740001197983 */ /* 0x000ea80000300800 */
[----:B------:R-:W3:Y:S04]  /*12cbb0*/  LDL.LU R26, [R1+0x78] ;  /* 0x00007800011a7983 */ /* 0x000ee80000300800 */
[----:B------:R-:W3:Y:S01]  /*12cbc0*/  LDL.LU R27, [R1+0x7c] ;  /* 0x00007c00011b7983 */ /* 0x000ee20000300800 */
[----:B------:R-:W1:Y:S01]  /*12cbd0*/  S2R R19, SR_TID.X ;  /* 0x0000000000137919 */ /* 0x000e620000002100 */
[----:B------:R-:W-:-:S02]  /*12cbe0*/  PRMT R7, R7, 0x5410, R0 ;  /* 0x0000541007077816 */ /* 0x000fc40000000000 */
[----:B-1----:R-:W-:-:S04]  /*12cbf0*/  LOP3.LUT R19, R19, 0x3f, RZ, 0xc0, !PT ;  /* 0x0000003f13137812 */ /* 0x002fc800078ec0ff */
[----:B------:R-:W-:Y:S02]  /*12cc00*/  LEA R0, R19, UR4, 0x4 ;  /* 0x0000000413007c11 */ /* 0x000fe4000f8e20ff */
[----:B0-----:R-:W-:Y:S02]  /*12cc10*/  PRMT R9, R9, 0x3340, R12 ;  /* 0x0000334009097816 */ /* 0x001fe4000000000c */
[----:B------:R-:W-:Y:S01]  /*12cc20*/  PRMT R4, R4, 0x3340, R1 ;  /* 0x0000334004047816 */ /* 0x000fe20000000001 */
[----:B------:R-:W-:Y:S01]  /*12cc30*/  ULDC.64 UR4, c[0x0][0x228] ;  /* 0x00008a0000047ab9 */ /* 0x000fe20000000a00 */
[----:B------:R-:W0:Y:S02]  /*12cc40*/  LDS.128 R16, [R0] ;  /* 0x0000000000107984 */ /* 0x000e240000000c00 */
[----:B------:R-:W-:Y:S01]  /*12cc50*/  PRMT R9, R9, 0x5410, R4 ;  /* 0x0000541009097816 */ /* 0x000fe20000000004 */
[----:B------:R-:W-:Y:S06]  /*12cc60*/  BAR.SYNC.DEFER_BLOCKING 0x0 ;  /* 0x0000000000007b1d */ /* 0x000fec0000010000 */
[----:B---3--:R-:W-:Y:S04]  /*12cc70*/  STL.64 [R1+0x5828], R26 ;  /* 0x0058281a01007387 */ /* 0x008fe80000100a00 */
[----:B--2---:R1:W-:Y:S04]  /*12cc80*/  STL.64 [R1+0x5820], R24 ;  /* 0x0058201801007387 */ /* 0x0043e80000100a00 */
[----:B-1----:R-:W2:Y:S04]  /*12cc90*/  LDL.LU R24, [R1+0x50] ;  /* 0x0000500001187983 */ /* 0x002ea80000300800 */
        /* <DEDUP_REMOVED lines=9> */
[----:B------:R-:W4:Y:S04]  /*12cd30*/  LDL.LU R22, [R1+0x48] ;  /* 0x0000480001167983 */ /* 0x000f280000300800 */
[----:B------:R-:W4:Y:S04]  /*12cd40*/  LDL.LU R23, [R1+0x4c] ;  /* 0x00004c0001177983 */ /* 0x000f280000300800 */
[----:B------:R-:W-:Y:S04]  /*12cd50*/  STL.64 [R1+0x5788], R6 ;  /* 0x0057880601007387 */ /* 0x000fe80000100a00 */
[----:B------:R1:W-:Y:S04]  /*12cd60*/  STL [R1+0x5784], R5 ;  /* 0x0057840501007387 */ /* 0x0003e80000100800 */
[----:B------:R-:W3:Y:S04]  /*12cd70*/  LDL.LU R4, [R1+0x30] ;  /* 0x0000300001047983 */ /* 0x000ee80000300800 */
[----:B-1----:R-:W3:Y:S04]  /*12cd80*/  LDL.LU R5, [R1+0x34] ;  /* 0x0000340001057983 */ /* 0x002ee80000300800 */
[----:B------:R-:W3:Y:S04]  /*12cd90*/  LDL.LU R6, [R1+0x38] ;  /* 0x0000380001067983 */ /* 0x000ee80000300800 */
[----:B------:R-:W3:Y:S04]  /*12cda0*/  LDL.LU R7, [R1+0x3c] ;  /* 0x00003c0001077983 */ /* 0x000ee80000300800 */
[----:B------:R-:W-:Y:S04]  /*12cdb0*/  STL.64 [R1+0x5730], R10 ;  /* 0x0057300a01007387 */ /* 0x000fe80000100a00 */
[----:B------:R1:W-:Y:S04]  /*12cdc0*/  STL.64 [R1+0x5728], R8 ;  /* 0x0057280801007387 */ /* 0x0003e80000100a00 */
[----:B-1----:R-:W4:Y:S04]  /*12cdd0*/  LDL.LU R8, [R1+0x20] ;  /* 0x0000200001087983 */ /* 0x002f280000300800 */
[----:B------:R-:W4:Y:S04]  /*12cde0*/  LDL.LU R9, [R1+0x24] ;  /* 0x0000240001097983 */ /* 0x000f280000300800 */
[----:B------:R-:W4:Y:S04]  /*12cdf0*/  LDL.LU R10, [R1+0x28] ;  /* 0x00002800010a7983 */ /* 0x000f280000300800 */
[----:B------:R-:W4:Y:S04]  /*12ce00*/  LDL.LU R11, [R1+0x2c] ;  /* 0x00002c00010b7983 */ /* 0x000f280000300800 */
[----:B0-----:R-:W-:Y:S04]  /*12ce10*/  STL.64 [R1+0x260], R16 ;  /* 0x0002601001007387 */ /* 0x001fe80000100a00 */
[----:B------:R0:W-:Y:S04]  /*12ce20*/  STL.64 [R1+0x268], R18 ;  /* 0x0002681201007387 */ /* 0x0001e80000100a00 */
[----:B0-----:R-:W3:Y:S04]  /*12ce30*/  LDL.LU.64 R18, [R1+0x5838] ;  /* 0x0058380001127983 */ /* 0x001ee80000300a00 */
[----:B------:R-:W2:Y:S04]  /*12ce40*/  LDL.LU.64 R16, [R1+0x5830] ;  /* 0x0058300001107983 */ /* 0x000ea80000300a00 */
[----:B--2---:R-:W-:Y:S01]  /*12ce50*/  STSM.16.M88.4 [R16], R24 ;  /* 0x0000001810007844 */ /* 0x004fe20000000200 */
[----:B------:R-:W-:Y:S06]  /*12ce60*/  BAR.SYNC.DEFER_BLOCKING 0x0 ;  /* 0x0000000000007b1d */ /* 0x000fec0000010000 */
[----:B------:R-:W0:Y:S02]  /*12ce70*/  LDS.128 R24, [R0] ;  /* 0x0000000000187984 */ /* 0x000e240000000c00 */
[----:B------:R-:W-:Y:S06]  /*12ce80*/  BAR.SYNC.DEFER_BLOCKING 0x0 ;  /* 0x0000000000007b1d */ /* 0x000fec0000010000 */
[----:B0-----:R-:W-:Y:S04]  /*12ce90*/  STL.64 [R1+0x250], R24 ;  /* 0x0002501801007387 */ /* 0x001fe80000100a00 */
[----:B------:R0:W-:Y:S04]  /*12cea0*/  STL.64 [R1+0x258], R26 ;  /* 0x0002581a01007387 */ /* 0x0001e80000100a00 */
[----:B0-----:R-:W2:Y:S04]  /*12ceb0*/  LDL.LU.64 R26, [R1+0x5828] ;  /* 0x00582800011a7983 */ /* 0x001ea80000300a00 */
[----:B------:R-:W2:Y:S04]  /*12cec0*/  LDL.LU.64 R24, [R1+0x5820] ;  /* 0x0058200001187983 */ /* 0x000ea80000300a00 */
[----:B----4-:R-:W-:Y:S01]  /*12ced0*/  STSM.16.M88.4 [R16], R8 ;  /* 0x0000000810007844 */ /* 0x010fe20000000200 */
[----:B------:R-:W-:Y:S06]  /*12cee0*/  BAR.SYNC.DEFER_BLOCKING 0x0 ;  /* 0x0000000000007b1d */ /* 0x000fec0000010000 */
[----:B------:R-:W0:Y:S02]  /*12cef0*/  LDS.128 R8, [R0] ;  /* 0x0000000000087984 */ /* 0x000e240000000c00 */
[----:B------:R-:W-:Y:S06]  /*12cf00*/  BAR.SYNC.DEFER_BLOCKING 0x0 ;  /* 0x0000000000007b1d */ /* 0x000fec0000010000 */
[----:B---3--:R-:W-:Y:S02]  /*12cf10*/  STSM.16.M88.4 [R16], R4 ;  /* 0x0000000410007844 */ /* 0x008fe40000000200 */
[----:B------:R-:W-:Y:S06]  /*12cf20*/  BAR.SYNC.DEFER_BLOCKING 0x0 ;  /* 0x0000000000007b1d */ /* 0x000fec0000010000 */
[----:B------:R-:W1:Y:S02]  /*12cf30*/  LDS.128 R4, [R0] ;  /* 0x0000000000047984 */ /* 0x000e640000000c00 */
[----:B------:R-:W-:Y:S06]  /*12cf40*/  BAR.SYNC.DEFER_BLOCKING 0x0 ;  /* 0x0000000000007b1d */ /* 0x000fec0000010000 */
[----:B0-----:R-:W-:Y:S04]  /*12cf50*/  STL.64 [R1+0x240], R8 ;  /* 0x0002400801007387 */ /* 0x001fe80000100a00 */
[----:B------:R-:W-:Y:S04]  /*12cf60*/  STL.64 [R1+0x248], R10 ;  /* 0x0002480a01007387 */ /* 0x000fe80000100a00 */
[----:B-1----:R-:W-:Y:S04]  /*12cf70*/  STL.64 [R1+0x230], R4 ;  /* 0x0002300401007387 */ /* 0x002fe80000100a00 */
[----:B------:R-:W-:Y:S04]  /*12cf80*/  STL.64 [R1+0x238], R6 ;  /* 0x0002380601007387 */ /* 0x000fe80000100a00 */
[----:B--2---:R0:W-:Y:S01]  /*12cf90*/  STSM.16.M88.4 [R16], R24 ;  /* 0x0000001810007844 */ /* 0x0041e20000000200 */
[----:B------:R-:W-:Y:S06]  /*12cfa0*/  BAR.SYNC.DEFER_BLOCKING 0x0 ;  /* 0x0000000000007b1d */ /* 0x000fec0000010000 */
[----:B0-----:R-:W2:Y:S04]  /*12cfb0*/  LDL.LU R24, [R1+0x60] ;  /* 0x0000600001187983 */ /* 0x001ea80000300800 */
[----:B------:R-:W2:Y:S04]  /*12cfc0*/  LDL.LU R25, [R1+0x64] ;  /* 0x0000640001197983 */ /* 0x000ea80000300800 */
[----:B------:R-:W2:Y:S04]  /*12cfd0*/  LDL.LU R26, [R1+0x68] ;  /* 0x00006800011a7983 */ /* 0x000ea80000300800 */
[----:B------:R-:W2:Y:S04]  /*12cfe0*/  LDL.LU R27, [R1+0x6c] ;  /* 0x00006c00011b7983 */ /* 0x000ea80000300800 */
[----:B------:R-:W0:Y:S01]  /*12cff0*/  LDS.128 R4, [R0] ;  /* 0x0000000000047984 */ /* 0x000e220000000c00 */
[----:B------:R-:W-:Y:S06]  /*12d000*/  BAR.SYNC.DEFER_BLOCKING 0x0 ;  /* 0x0000000000007b1d */ /* 0x000fec0000010000 */
[----:B------:R-:W-:Y:S02]  /*12d010*/  STSM.16.M88.4 [R16], R12 ;  /* 0x0000000c10007844 */ /* 0x000fe40000000200 */
[----:B------:R-:W-:Y:S06]  /*12d020*/  BAR.SYNC.DEFER_BLOCKING 0x0 ;  /* 0x0000000000007b1d */ /* 0x000fec0000010000 */
[----:B------:R-:W1:Y:S04]  /*12d030*/  LDS.128 R8, [R0] ;  /* 0x0000000000087984 */ /* 0x000e680000000c00 */
[----:B0-----:R0:W-:Y:S04]  /*12d040*/  STL.64 [R1+0x220], R4 ;  /* 0x0002200401007387 */ /* 0x0011e80000100a00 */
[----:B------:R3:W-:Y:S01]  /*12d050*/  STL.64 [R1+0x228], R6 ;  /* 0x0002280601007387 */ /* 0x0007e20000100a00 */
[----:B------:R-:W-:Y:S06]  /*12d060*/  BAR.SYNC.DEFER_BLOCKING 0x0 ;  /* 0x0000000000007b1d */ /* 0x000fec0000010000 */
[----:B0-----:R-:W4:Y:S04]  /*12d070*/  LDL.LU R4, [R1+0xc0] ;  /* 0x0000c00001047983 */ /* 0x001f280000300800 */
[----:B------:R-:W4:Y:S04]  /*12d080*/  LDL.LU R5, [R1+0xc4] ;  /* 0x0000c40001057983 */ /* 0x000f280000300800 */
[----:B---3--:R-:W4:Y:S04]  /*12d090*/  LDL.LU R6, [R1+0xc8] ;  /* 0x0000c80001067983 */ /* 0x008f280000300800 */
[----:B------:R-:W4:Y:S04]  /*12d0a0*/  LDL.LU R7, [R1+0xcc] ;  /* 0x0000cc0001077983 */ /* 0x000f280000300800 */
[----:B-1----:R-:W-:Y:S04]  /*12d0b0*/  STL.64 [R1+0x210], R8 ;  /* 0x0002100801007387 */ /* 0x002fe80000100a00 */
[----:B------:R-:W-:Y:S04]  /*12d0c0*/  STL.64 [R1+0x218], R10 ;  /* 0x0002180a01007387 */ /* 0x000fe80000100a00 */
[----:B------:R-:W3:Y:S04]  /*12d0d0*/  LDL.LU R12, [R1+0x80] ;  /* 0x00008000010c7983 */ /* 0x000ee80000300800 */
[----:B------:R-:W3:Y:S04]  /*12d0e0*/  LDL.LU R13, [R1+0x84] ;  /* 0x00008400010d7983 */ /* 0x000ee80000300800 */
[----:B------:R-:W2:Y:S04]  /*12d0f0*/  LDL.LU R14, [R1+0x88] ;  /* 0x00008800010e7983 */ /* 0x000ea80000300800 */
[----:B------:R-:W2:Y:S04]  /*12d100*/  LDL.LU R15, [R1+0x8c] ;  /* 0x00008c00010f7983 */ /* 0x000ea80000300800 */
[----:B------:R-:W-:Y:S01]  /*12d110*/  STSM.16.M88.4 [R16], R20 ;  /* 0x0000001410007844 */ /* 0x000fe20000000200 */
[----:B------:R-:W-:Y:S06]  /*12d120*/  BAR.SYNC.DEFER_BLOCKING 0x0 ;  /* 0x0000000000007b1d */ /* 0x000fec0000010000 */
[----:B------:R-:W0:Y:S02]  /*12d130*/  LDS.128 R8, [R0] ;  /* 0x0000000000087984 */ /* 0x000e240000000c00 */
[----:B------:R-:W-:Y:S06]  /*12d140*/  BAR.SYNC.DEFER_BLOCKING 0x0 ;  /* 0x0000000000007b1d */ /* 0x000fec0000010000 */
[----:B--2---:R-:W-:Y:S04]  /*12d150*/  STL.64 [R1+0x5808], R14 ;  /* 0x0058080e01007387 */ /* 0x004fe80000100a00 */
[----:B---3--:R1:W-:Y:S04]  /*12d160*/  STL.64 [R1+0x5800], R12 ;  /* 0x0058000c01007387 */ /* 0x0083e80000100a00 */
[----:B-1----:R-:W2:Y:S04]  /*12d170*/  LDL.LU R12, [R1+0xe0] ;  /* 0x0000e000010c7983 */ /* 0x002ea80000300800 */
[----:B------:R-:W2:Y:S04]  /*12d180*/  LDL.LU R13, [R1+0xe4] ;  /* 0x0000e400010d7983 */ /* 0x000ea80000300800 */
[----:B------:R-:W3:Y:S04]  /*12d190*/  LDL.LU R14, [R1+0xe8] ;  /* 0x0000e800010e7983 */ /* 0x000ee80000300800 */
[----:B------:R-:W3:Y:S04]  /*12d1a0*/  LDL.LU R15, [R1+0xec] ;  /* 0x0000ec00010f7983 */ /* 0x000ee80000300800 */
[----:B------:R1:W-:Y:S01]  /*12d1b0*/  STSM.16.M88.4 [R16], R24 ;  /* 0x0000001810007844 */ /* 0x0003e20000000200 */
[----:B------:R-:W-:Y:S06]  /*12d1c0*/  BAR.SYNC.DEFER_BLOCKING 0x0 ;  /* 0x0000000000007b1d */ /* 0x000fec0000010000 */
[----:B---3--:R-:W-:Y:S04]  /*12d1d0*/  STL.64 [R1+0x5818], R14 ;  /* 0x0058180e01007387 */ /* 0x008fe80000100a00 */
[----:B--2---:R-:W-:Y:S04]  /*12d1e0*/  STL.64 [R1+0x5810], R12 ;  /* 0x0058100c01007387 */ /* 0x004fe80000100a00 */
[----:B------:R-:W2:Y:S04]  /*12d1f0*/  LDL.LU R20, [R1+0xa0] ;  /* 0x0000a00001147983 */ /* 0x000ea80000300800 */
[----:B------:R-:W2:Y:S04]  /*12d200*/  LDL.LU R21, [R1+0xa4] ;  /* 0x0000a40001157983 */ /* 0x000ea80000300800 */
[----:B------:R-:W2:Y:S04]  /*12d210*/  LDL.LU R22, [R1+0xa8] ;  /* 0x0000a80001167983 */ /* 0x000ea80000300800 */
[----:B------:R-:W2:Y:S04]  /*12d220*/  LDL.LU R23, [R1+0xac] ;  /* 0x0000ac0001177983 */ /* 0x000ea80000300800 */
[----:B0-----:R-:W-:Y:S04]  /*12d230*/  STL.64 [R1+0x200], R8 ;  /* 0x0002000801007387 */ /* 0x001fe80000100a00 */
[----:B------:R-:W-:Y:S04]  /*12d240*/  STL.64 [R1+0x208], R10 ;  /* 0x0002080a01007387 */ /* 0x000fe80000100a00 */
[----:B------:R-:W0:Y:S01]  /*12d250*/  LDS.128 R8, [R0] ;  /* 0x0000000000087984 */ /* 0x000e220000000c00 */
[----:B------:R-:W-:Y:S06]  /*12d260*/  BAR.SYNC.DEFER_BLOCKING 0x0 ;  /* 0x0000000000007b1d */ /* 0x000fec0000010000 */
[----:B-1----:R-:W3:Y:S04]  /*12d270*/  LDL.LU R24, [R1+0x110] ;  /* 0x0001100001187983 */ /* 0x002ee80000300800 */
[----:B------:R-:W3:Y:S04]  /*12d280*/  LDL.LU R25, [R1+0x114] ;  /* 0x0001140001197983 */ /* 0x000ee80000300800 */
[----:B------:R-:W3:Y:S04]  /*12d290*/  LDL.LU R26, [R1+0x118] ;  /* 0x00011800011a7983 */ /* 0x000ee80000300800 */
[----:B------:R-:W3:Y:S04]  /*12d2a0*/  LDL.LU R27, [R1+0x11c] ;  /* 0x00011c00011b7983 */ /* 0x000ee80000300800 */
[----:B----4-:R-:W-:Y:S01]  /*12d2b0*/  STSM.16.M88.4 [R16], R4 ;  /* 0x0000000410007844 */ /* 0x010fe20000000200 */
[----:B------:R-:W-:Y:S06]  /*12d2c0*/  BAR.SYNC.DEFER_BLOCKING 0x0 ;  /* 0x0000000000007b1d */ /* 0x000fec0000010000 */
[----:B------:R-:W1:Y:S04]  /*12d2d0*/  LDS.128 R12, [R0] ;  /* 0x00000000000c7984 */ /* 0x000e680000000c00 */
[----:B0-----:R0:W-:Y:S04]  /*12d2e0*/  STL.64 [R1+0x1f0], R8 ;  /* 0x0001f00801007387 */ /* 0x0011e80000100a00 */
[----:B------:R4:W-:Y:S01]  /*12d2f0*/  STL.64 [R1+0x1f8], R10 ;  /* 0x0001f80a01007387 */ /* 0x0009e20000100a00 */
[----:B------:R-:W-:Y:S06]  /*12d300*/  BAR.SYNC.DEFER_BLOCKING 0x0 ;  /* 0x0000000000007b1d */ /* 0x000fec0000010000 */
[----:B0-----:R-:W3:Y:S04]  /*12d310*/  LDL.LU R8, [R1+0x120] ;  /* 0x0001200001087983 */ /* 0x001ee80000300800 */
[----:B------:R-:W3:Y:S04]  /*12d320*/  LDL.LU R9, [R1+0x124] ;  /* 0x0001240001097983 */ /* 0x000ee80000300800 */
[----:B----4-:R-:W4:Y:S04]  /*12d330*/  LDL.LU R10, [R1+0x128] ;  /* 0x00012800010a7983 */ /* 0x010f280000300800 */
[----:B------:R-:W4:Y:S04]  /*12d340*/  LDL.LU R11, [R1+0x12c] ;  /* 0x00012c00010b7983 */ /* 0x000f280000300800 */
[----:B------:R-:W4:Y:S04]  /*12d350*/  LDL.LU R4, [R1+0xb0] ;  /* 0x0000b00001047983 */ /* 0x000f280000300800 */
[----:B------:R-:W4:Y:S04]  /*12d360*/  LDL.LU R5, [R1+0xb4] ;  /* 0x0000b40001057983 */ /* 0x000f280000300800 */
[----:B------:R-:W4:Y:S04]  /*12d370*/  LDL.LU R6, [R1+0xb8] ;  /* 0x0000b80001067983 */ /* 0x000f280000300800 */
[----:B------:R-:W4:Y:S04]  /*12d380*/  LDL.LU R7, [R1+0xbc] ;  /* 0x0000bc0001077983 */ /* 0x000f280000300800 */
[----:B-1----:R-:W-:Y:S04]  /*12d390*/  STL.64 [R1+0x1e0], R12 ;  /* 0x0001e00c01007387 */ /* 0x002fe80000100a00 */
[----:B------:R0:W-:Y:S04]  /*12d3a0*/  STL.64 [R1+0x1e8], R14 ;  /* 0x0001e80e01007387 */ /* 0x0001e80000100a00 */
[----:B0-----:R-:W2:Y:S04]  /*12d3b0*/  LDL.LU.64 R14, [R1+0x5818] ;  /* 0x00581800010e7983 */ /* 0x001ea80000300a00 */
        /* <DEDUP_REMOVED lines=9> */
[----:B--2---:R-:W-:Y:S01]  /*12d450*/  STSM.16.M88.4 [R16], R12 ;  /* 0x0000000c10007844 */ /* 0x004fe20000000200 */
[----:B------:R-:W-:Y:S06]  /*12d460*/  BAR.SYNC.DEFER_BLOCKING 0x0 ;  /* 0x0000000000007b1d */ /* 0x000fec0000010000 */
[----:B------:R-:W0:Y:S02]  /*12d470*/  LDS.128 R12, [R0] ;  /* 0x00000000000c7984 */ /* 0x000e240000000c00 */
[----:B------:R-:W-:Y:S06]  /*12d480*/  BAR.SYNC.DEFER_BLOCKING 0x0 ;  /* 0x0000000000007b1d */ /* 0x000fec0000010000 */
[----:B------:R-:W-:Y:S02]  /*12d490*/  STSM.16.M88.4 [R16], R20 ;  /* 0x0000001410007844 */ /* 0x000fe40000000200 */
[----:B------:R-:W-:Y:S06]  /*12d4a0*/  BAR.SYNC.DEFER_BLOCKING 0x0 ;  /* 0x0000000000007b1d */ /* 0x000fec0000010000 */
[----:B------:R-:W1:Y:S02]  /*12d4b0*/  LDS.128 R20, [R0] ;  /* 0x0000000000147984 */ /* 0x000e640000000c00 */
[----:B------:R-:W-:Y:S06]  /*12d4c0*/  BAR.SYNC.DEFER_BLOCKING 0x0 ;  /* 0x0000000000007b1d */ /* 0x000fec0000010000 */
[----:B0-----:R0:W-:Y:S04]  /*12d4d0*/  STL.64 [R1+0x1c0], R12 ;  /* 0x0001c00c01007387 */ /* 0x0011e80000100a00 */
[----:B------:R2:W-:Y:S04]  /*12d4e0*/  STL.64 [R1+0x1c8], R14 ;  /* 0x0001c80e01007387 */ /* 0x0005e80000100a00 */
[----:B0-----:R-:W4:Y:S04]  /*12d4f0*/  LDL.LU R12, [R1+0xd0] ;  /* 0x0000d000010c7983 */ /* 0x001f280000300800 */
[----:B------:R-:W4:Y:S04]  /*12d500*/  LDL.LU R13, [R1+0xd4] ;  /* 0x0000d400010d7983 */ /* 0x000f280000300800 */
[----:B--2---:R-:W2:Y:S04]  /*12d510*/  LDL.LU R14, [R1+0xd8] ;  /* 0x0000d800010e7983 */ /* 0x004ea80000300800 */
[----:B------:R-:W2:Y:S04]  /*12d520*/  LDL.LU R15, [R1+0xdc] ;  /* 0x0000dc00010f7983 */ /* 0x000ea80000300800 */
[----:B---3--:R0:W-:Y:S01]  /*12d530*/  STSM.16.M88.4 [R16], R24 ;  /* 0x0000001810007844 */ /* 0x0081e20000000200 */
[----:B------:R-:W-:Y:S06]  /*12d540*/  BAR.SYNC.DEFER_BLOCKING 0x0 ;  /* 0x0000000000007b1d */ /* 0x000fec0000010000 */
[----:B-1----:R-:W-:Y:S04]  /*12d550*/  STL.64 [R1+0x1b0], R20 ;  /* 0x0001b01401007387 */ /* 0x002fe80000100a00 */
[----:B------:R-:W-:Y:S04]  /*12d560*/  STL.64 [R1+0x1b8], R22 ;  /* 0x0001b81601007387 */ /* 0x000fe80000100a00 */
[----:B0-----:R-:W3:Y:S04]  /*12d570*/  LDL.LU R24, [R1+0x130] ;  /* 0x0001300001187983 */ /* 0x001ee80000300800 */
[----:B------:R-:W3:Y:S04]  /*12d580*/  LDL.LU R25, [R1+0x134] ;  /* 0x0001340001197983 */ /* 0x000ee80000300800 */
[----:B------:R-:W3:Y:S04]  /*12d590*/  LDL.LU R26, [R1+0x138] ;  /* 0x00013800011a7983 */ /* 0x000ee80000300800 */
[----:B------:R-:W0:Y:S01]  /*12d5a0*/  LDS.128 R20, [R0] ;  /* 0x0000000000147984 */ /* 0x000e220000000c00 */
[----:B------:R-:W-:Y:S06]  /*12d5b0*/  BAR.SYNC.DEFER_BLOCKING 0x0 ;  /* 0x0000000000007b1d */ /* 0x000fec0000010000 */
[----:B----4-:R-:W-:Y:S02]  /*12d5c0*/  STSM.16.M88.4 [R16], R8 ;  /* 0x0000000810007844 */ /* 0x010fe40000000200 */
[----:B------:R-:W-:Y:S06]  /*12d5d0*/  BAR.SYNC.DEFER_BLOCKING 0x0 ;  /* 0x0000000000007b1d */ /* 0x000fec0000010000 */
[----:B------:R-:W1:Y:S02]  /*12d5e0*/  LDS.128 R8, [R0] ;  /* 0x0000000000087984 */ /* 0x000e640000000c00 */
[----:B------:R-:W-:Y:S06]  /*12d5f0*/  BAR.SYNC.DEFER_BLOCKING 0x0 ;  /* 0x0000000000007b1d */ /* 0x000fec0000010000 */
[----:B------:R-:W-:Y:S02]  /*12d600*/  STSM.16.M88.4 [R16], R4 ;  /* 0x0000000410007844 */ /* 0x000fe40000000200 */
[----:B------:R-:W-:Y:S06]  /*12d610*/  BAR.SYNC.DEFER_BLOCKING 0x0 ;  /* 0x0000000000007b1d */ /* 0x000fec0000010000 */
[----:B0-----:R0:W-:Y:S04]  /*12d620*/  STL.64 [R1+0x1a0], R20 ;  /* 0x0001a01401007387 */ /* 0x0011e80000100a00 */
[----:B------:R-:W-:Y:S04]  /*12d630*/  STL.64 [R1+0x1a8], R22 ;  /* 0x0001a81601007387 */ /* 0x000fe80000100a00 */
[----:B0-----:R-:W4:Y:S04]  /*12d640*/  LDL.LU R20, [R1+0x57fc] ;  /* 0x0057fc0001147983 */ /* 0x001f280000300800 */
[----:B------:R-:W0:Y:S04]  /*12d650*/  LDS.128 R4, [R0] ;  /* 0x0000000000047984 */ /* 0x000e280000000c00 */
[----:B-1----:R1:W-:Y:S04]  /*12d660*/  STL.64 [R1+0x190], R8 ;  /* 0x0001900801007387 */ /* 0x0023e80000100a00 */
[----:B------:R1:W-:Y:S01]  /*12d670*/  STL.64 [R1+0x198], R10 ;  /* 0x0001980a01007387 */ /* 0x0003e20000100a00 */
[----:B------:R-:W-:Y:S06]  /*12d680*/  BAR.SYNC.DEFER_BLOCKING 0x0 ;  /* 0x0000000000007b1d */ /* 0x000fec0000010000 */
[----:B0-----:R-:W-:Y:S04]  /*12d690*/  STL.64 [R1+0x180], R4 ;  /* 0x0001800401007387 */ /* 0x001fe80000100a00 */
[----:B------:R-:W-:Y:S04]  /*12d6a0*/  STL [R1+0x188], R6 ;  /* 0x0001880601007387 */ /* 0x000fe80000100800 */
[----:B-1----:R-:W2:Y:S04]  /*12d6b0*/  LDL.LU R8, [R1+0xf0] ;  /* 0x0000f00001087983 */ /* 0x002ea80000300800 */
        /* <DEDUP_REMOVED lines=8> */
[----:B------:R-:W2:Y:S04]  /*12d740*/  LDL.LU R10, [R1+0x148] ;  /* 0x00014800010a7983 */ /* 0x000ea80000300800 */
[----:B------:R-:W2:Y:S04]  /*12d750*/  LDL.LU R11, [R1+0x14c] ;  /* 0x00014c00010b7983 */ /* 0x000ea80000300800 */
[----:B------:R0:W-:Y:S01]  /*12d760*/  STSM.16.M88.4 [R16], R12 ;  /* 0x0000000c10007844 */ /* 0x0001e20000000200 */
[----:B------:R-:W-:Y:S01]  /*12d770*/  BAR.SYNC.DEFER_BLOCKING 0x0 ;  /* 0x0000000000007b1d */ /* 0x000fe20000010000 */
[----:B------:R-:W-:-:S02]  /*12d780*/  IMAD.MOV.U32 R27, RZ, RZ, R17 ;  /* 0x000000ffff1b7224 */ /* 0x000fc400078e0011 */
[----:B------:R-:W-:-:S03]  /*12d790*/  IMAD.MOV.U32 R17, RZ, RZ, R7 ;  /* 0x000000ffff117224 */ /* 0x000fc600078e0007 */
[----:B------:R-:W1:Y:S02]  /*12d7a0*/  LDS.128 R4, [R0] ;  /* 0x0000000000047984 */ /* 0x000e640000000c00 */
[----:B------:R-:W-:Y:S06]  /*12d7b0*/  BAR.SYNC.DEFER_BLOCKING 0x0 ;  /* 0x0000000000007b1d */ /* 0x000fec0000010000 */
[----:B------:R-:W-:Y:S04]  /*12d7c0*/  STL [R1+0x54c0], R17 ;  /* 0x0054c01101007387 */ /* 0x000fe80000100800 */
[----:B0-----:R-:W3:Y:S04]  /*12d7d0*/  LDL.LU R12, [R1+0x100] ;  /* 0x00010000010c7983 */ /* 0x001ee80000300800 */
[----:B------:R0:W-:Y:S01]  /*12d7e0*/  STSM.16.M88.4 [R16], R24 ;  /* 0x0000001810007844 */ /* 0x0001e20000000200 */
[----:B------:R-:W-:Y:S01]  /*12d7f0*/  BAR.SYNC.DEFER_BLOCKING 0x0 ;  /* 0x0000000000007b1d */ /* 0x000fe20000010000 */
[----:B0-----:R-:W-:-:S02]  /*12d800*/  IMAD.MOV.U32 R27, RZ, RZ, R3 ;  /* 0x000000ffff1b7224 */ /* 0x001fc400078e0003 */
[----:B----4-:R-:W-:-:S03]  /*12d810*/  IMAD.MOV.U32 R13, RZ, RZ, R20 ;  /* 0x000000ffff0d7224 */ /* 0x010fc600078e0014 */
[----:B------:R-:W4:Y:S04]  /*12d820*/  LDL.LU R20, [R1+0x57f4] ;  /* 0x0057f40001147983 */ /* 0x000f280000300800 */
[----:B------:R-:W3:Y:S04]  /*12d830*/  LDL.LU R14, [R1+0x108] ;  /* 0x00010800010e7983 */ /* 0x000ee80000300800 */
[----:B------:R-:W3:Y:S04]  /*12d840*/  LDL.LU R15, [R1+0x10c] ;  /* 0x00010c00010f7983 */ /* 0x000ee80000300800 */
[----:B-1----:R-:W-:Y:S04]  /*12d850*/  STL.64 [R1+0x170], R4 ;  /* 0x0001700401007387 */ /* 0x002fe80000100a00 */
[----:B------:R-:W-:Y:S04]  /*12d860*/  STL.64 [R1+0x178], R6 ;  /* 0x0001780601007387 */ /* 0x000fe80000100a00 */
[----:B------:R-:W0:Y:S01]  /*12d870*/  LDS.128 R4, [R0] ;  /* 0x0000000000047984 */ /* 0x000e220000000c00 */
[----:B------:R-:W-:Y:S06]  /*12d880*/  BAR.SYNC.DEFER_BLOCKING 0x0 ;  /* 0x0000000000007b1d */ /* 0x000fec0000010000 */
[----:B------:R-:W4:Y:S04]  /*12d890*/  LDL.LU R21, [R1+0x2b4] ;  /* 0x0002b40001157983 */ /* 0x000f280000300800 */
[----:B------:R-:W4:Y:S04]  /*12d8a0*/  LDL.LU R22, [R1+0x2b8] ;  /* 0x0002b80001167983 */ /* 0x000f280000300800 */
[----:B------:R-:W4:Y:S04]  /*12d8b0*/  LDL.LU R23, [R1+0x2bc] ;  /* 0x0002bc0001177983 */ /* 0x000f280000300800 */
[----:B------:R-:W4:Y:S04]  /*12d8c0*/  LDL.LU R24, [R1+0x2d0] ;  /* 0x0002d00001187983 */ /* 0x000f280000300800 */
[----:B------:R-:W4:Y:S04]  /*12d8d0*/  LDL.LU R25, [R1+0x2d4] ;  /* 0x0002d40001197983 */ /* 0x000f280000300800 */
[----:B------:R-:W4:Y:S04]  /*12d8e0*/  LDL.LU R26, [R1+0x2d8] ;  /* 0x0002d800011a7983 */ /* 0x000f280000300800 */
[----:B--2---:R-:W-:Y:S01]  /*12d8f0*/  STSM.16.M88.4 [R16], R8 ;  /* 0x0000000810007844 */ /* 0x004fe20000000200 */
[----:B------:R-:W-:Y:S06]  /*12d900*/  BAR.SYNC.DEFER_BLOCKING 0x0 ;  /* 0x0000000000007b1d */ /* 0x000fec0000010000 */
[----:B------:R-:W1:Y:S04]  /*12d910*/  LDS.128 R8, [R0] ;  /* 0x0000000000087984 */ /* 0x000e680000000c00 */
[----:B0-----:R0:W-:Y:S04]  /*12d920*/  STL.64 [R1+0x160], R4 ;  /* 0x0001600401007387 */ /* 0x0011e80000100a00 */
[----:B------:R2:W-:Y:S01]  /*12d930*/  STL [R1+0x168], R6 ;  /* 0x0001680601007387 */ /* 0x0005e20000100800 */
[----:B------:R-:W-:-:S02]  /*12d940*/  IMAD.MOV.U32 R3, RZ, RZ, R7 ;  /* 0x000000ffff037224 */ /* 0x000fc400078e0007 */
[----:B------:R-:W-:Y:S01]  /*12d950*/  IMAD.MOV.U32 R7, RZ, RZ, R19 ;  /* 0x000000ffff077224 */ /* 0x000fe200078e0013 */
[----:B0-----:R-:W4:Y:S04]  /*12d960*/  LDL.LU R4, [R1+0x270] ;  /* 0x0002700001047983 */ /* 0x001f280000300800 */
[----:B------:R-:W4:Y:S04]  /*12d970*/  LDL.LU R5, [R1+0x274] ;  /* 0x0002740001057983 */ /* 0x000f280000300800 */
[----:B--2---:R-:W2:Y:S04]  /*12d980*/  LDL.LU R6, [R1+0x278] ;  /* 0x0002780001067983 */ /* 0x004ea80000300800 */
[----:B------:R-:W2:Y:S04]  /*12d990*/  LDL.LU R19, [R1+0x57f0] ;  /* 0x0057f00001137983 */ /* 0x000ea80000300800 */
[----:B------:R-:W-:Y:S01]  /*12d9a0*/  STL [R1+0x5468], R3 ;  /* 0x0054680301007387 */ /* 0x000fe20000100800 */
[----:B------:R-:W-:Y:S06]  /*12d9b0*/  BAR.SYNC.DEFER_BLOCKING 0x0 ;  /* 0x0000000000007b1d */ /* 0x000fec0000010000 */
[----:B-1----:R-:W-:Y:S04]  /*12d9c0*/  STL.64 [R1+0x150], R8 ;  /* 0x0001500801007387 */ /* 0x002fe80000100a00 */
[----:B------:R0:W-:Y:S04]  /*12d9d0*/  STL.64 [R1+0x158], R10 ;  /* 0x0001580a01007387 */ /* 0x0001e80000100a00 */
[----:B0-----:R-:W3:Y:S04]  /*12d9e0*/  LDL.LU.64 R10, [R1+0x57e8] ;  /* 0x0057e800010a7983 */ /* 0x001ee80000300a00 */
[----:B------:R-:W3:Y:S04]  /*12d9f0*/  LDL.LU.64 R8, [R1+0x57e0] ;  /* 0x0057e00001087983 */ /* 0x000ee80000300a00 */
[----:B---3--:R-:W-:Y:S01]  /*12da00*/  STSM.16.M88.4 [R16], R8 ;  /* 0x0000000810007844 */ /* 0x008fe20000000200 */
[----:B------:R-:W-:Y:S06]  /*12da10*/  BAR.SYNC.DEFER_BLOCKING 0x0 ;  /* 0x0000000000007b1d */ /* 0x000fec0000010000 */
[----:B------:R-:W0:Y:S02]  /*12da20*/  LDS.128 R8, [R0] ;  /* 0x0000000000087984 */ /* 0x000e240000000c00 */
[----:B------:R-:W-:Y:S06]  /*12da30*/  BAR.SYNC.DEFER_BLOCKING 0x0 ;  /* 0x0000000000007b1d */ /* 0x000fec0000010000 */
[----:B------:R-:W-:Y:S02]  /*12da40*/  STSM.16.M88.4 [R16], R12 ;  /* 0x0000000c10007844 */ /* 0x000fe40000000200 */
[----:B------:R-:W-:Y:S06]  /*12da50*/  BAR.SYNC.DEFER_BLOCKING 0x0 ;  /* 0x0000000000007b1d */ /* 0x000fec0000010000 */
[----:B------:R-:W1:Y:S02]  /*12da60*/  LDS.128 R12, [R0] ;  /* 0x00000000000c7984 */ /* 0x000e640000000c00 */
[----:B------:R-:W-:Y:S06]  /*12da70*/  BAR.SYNC.DEFER_BLOCKING 0x0 ;  /* 0x0000000000007b1d */ /* 0x000fec0000010000 */
[----:B----4-:R-:W-:Y:S02]  /*12da80*/  STSM.16.M88.4 [R16], R20 ;  /* 0x0000001410007844 */ /* 0x010fe40000000200 */
[----:B------:R-:W-:Y:S06]  /*12da90*/  BAR.SYNC.DEFER_BLOCKING 0x0 ;  /* 0x0000000000007b1d */ /* 0x000fec0000010000 */
[----:B------:R-:W3:Y:S02]  /*12daa0*/  LDS.128 R20, [R0] ;  /* 0x0000000000147984 */ /* 0x000ee40000000c00 */
[----:B------:R-:W-:Y:S06]  /*12dab0*/  BAR.SYNC.DEFER_BLOCKING 0x0 ;  /* 0x0000000000007b1d */ /* 0x000fec0000010000 */
[----:B------:R-:W-:Y:S02]  /*12dac0*/  STSM.16.M88.4 [R16], R24 ;  /* 0x0000001810007844 */ /* 0x000fe40000000200 */
[----:B------:R-:W-:Y:S06]  /*12dad0*/  BAR.SYNC.DEFER_BLOCKING 0x0 ;  /* 0x0000000000007b1d */ /* 0x000fec0000010000 */
[----:B------:R-:W4:Y:S01]  /*12dae0*/  LDS.128 R24, [R0] ;  /* 0x0000000000187984 */ /* 0x000f220000000c00 */
[----:B0-----:R-:W-:-:S03]  /*12daf0*/  IMAD.MOV.U32 R3, RZ, RZ, R10 ;  /* 0x000000ffff037224 */ /* 0x001fc600078e000a */
[----:B------:R0:W-:Y:S04]  /*12db00*/  STL.64 [R1+0x140], R8 ;  /* 0x0001400801007387 */ /* 0x0001e80000100a00 */
[----:B------:R2:W-:Y:S01]  /*12db10*/  STL [R1+0x14c], R11 ;  /* 0x00014c0b01007387 */ /* 0x0005e20000100800 */
[----:B------:R-:W-:Y:S06]  /*12db20*/  BAR.SYNC.DEFER_BLOCKING 0x0 ;  /* 0x0000000000007b1d */ /* 0x000fec0000010000 */
[----:B------:R-:W-:Y:S04]  /*12db30*/  STL [R1+0x5578], R3 ;  /* 0x0055780301007387 */ /* 0x000fe80000100800 */
[----:B0-----:R-:W4:Y:S04]  /*12db40*/  LDL.LU R8, [R1+0x280] ;  /* 0x0002800001087983 */ /* 0x001f280000300800 */
[----:B------:R-:W4:Y:S04]  /*12db50*/  LDL.LU R9, [R1+0x284] ;  /* 0x0002840001097983 */ /* 0x000f280000300800 */
[----:B-1----:R-:W-:Y:S01]  /*12db60*/  STL [R1+0x130], R12 ;  /* 0x0001300c01007387 */ /* 0x002fe20000100800 */
[----:B--2---:R-:W-:-:S03]  /*12db70*/  IMAD.MOV.U32 R11, RZ, RZ, R18 ;  /* 0x000000ffff0b7224 */ /* 0x004fc600078e0012 */
[----:B------:R0:W-:Y:S01]  /*12db80*/  STL.64 [R1+0x138], R14 ;  /* 0x0001380e01007387 */ /* 0x0001e20000100a00 */
[----:B------:R-:W-:Y:S02]  /*12db90*/  IMAD.MOV.U32 R18, RZ, RZ, R13 ;  /* 0x000000ffff127224 */ /* 0x000fe400078e000d */
[----:B------:R-:W-:Y:S01]  /*12dba0*/  IMAD.MOV.U32 R10, RZ, RZ, R19 ;  /* 0x000000ffff0a7224 */ /* 0x000fe200078e0013 */
[----:B0-----:R-:W2:Y:S04]  /*12dbb0*/  LDL.LU.64 R14, [R1+0x57d8] ;  /* 0x0057d800010e7983 */ /* 0x001ea80000300a00 */
[----:B------:R-:W2:Y:S04]  /*12dbc0*/  LDL.LU R13, [R1+0x57d0] ;  /* 0x0057d000010d7983 */ /* 0x000ea80000300800 */
[----:B---3--:R-:W-:Y:S04]  /*12dbd0*/  STL.64 [R1+0x120], R20 ;  /* 0x0001201401007387 */ /* 0x008fe80000100a00 */
[----:B------:R0:W-:Y:S01]  /*12dbe0*/  STL.64 [R1+0x128], R22 ;  /* 0x0001281601007387 */ /* 0x0001e20000100a00 */
[----:B----4-:R-:W-:-:S03]  /*12dbf0*/  IMAD.MOV.U32 R19, RZ, RZ, R24 ;  /* 0x000000ffff137224 */ /* 0x010fc600078e0018 */
[----:B0-----:R-:W3:Y:S04]  /*12dc00*/  LDL.LU.64 R22, [R1+0x57c8] ;  /* 0x0057c80001167983 */ /* 0x001ee80000300a00 */
[----:B------:R-:W4:Y:S04]  /*12dc10*/  LDL.LU R21, [R1+0x57c0] ;  /* 0x0057c00001157983 */ /* 0x000f280000300800 */
[----:B------:R-:W-:Y:S04]  /*12dc20*/  STL [R1+0x114], R25 ;  /* 0x0001141901007387 */ /* 0x000fe80000100800 */
[----:B------:R0:W-:Y:S04]  /*12dc30*/  STL.64 [R1+0x118], R26 ;  /* 0x0001181a01007387 */ /* 0x0001e80000100a00 */
[----:B0-----:R-:W3:Y:S04]  /*12dc40*/  LDL.LU.64 R26, [R1+0x57b8] ;  /* 0x0057b800011a7983 */ /* 0x001ee80000300a00 */
[----:B------:R-:W4:Y:S04]  /*12dc50*/  LDL.LU.64 R24, [R1+0x57b0] ;  /* 0x0057b00001187983 */ /* 0x000f280000300a00 */
[----:B------:R-:W-:Y:S01]  /*12dc60*/  STSM.16.M88.4 [R16], R4 ;  /* 0x0000000410007844 */ /* 0x000fe20000000200 */
[----:B------:R-:W-:Y:S06]  /*12dc70*/  BAR.SYNC.DEFER_BLOCKING 0x0 ;  /* 0x0000000000007b1d */ /* 0x000fec0000010000 */
[----:B------:R-:W0:Y:S04]  /*12dc80*/  LDS.128 R4, [R0] ;  /* 0x0000000000047984 */ /* 0x000e280000000c00 */
[----:B------:R-:W-:Y:S01]  /*12dc90*/  STL.64 [R1+0x5480], R18 ;  /* 0x0054801201007387 */ /* 0x000fe20000100a00 */
[----:B------:R-:W-:Y:S01]  /*12dca0*/  BAR.SYNC.DEFER_BLOCKING 0x0 ;  /* 0x0000000000007b1d */ /* 0x000fe20000010000 */
[----:B0-----:R-:W-:-:S05]  /*12dcb0*/  IMAD.MOV.U32 R12, RZ, RZ, R7 ;  /* 0x000000ffff0c7224 */ /* 0x001fca00078e0007 */
[----:B------:R-:W-:Y:S04]  /*12dcc0*/  STL [R1+0x100], R4 ;  /* 0x0001000401007387 */ /* 0x000fe80000100800 */
[----:B------:R-:W-:Y:S04]  /*12dcd0*/  STL [R1+0x108], R6 ;  /* 0x0001080601007387 */ /* 0x000fe80000100800 */
[----:B--2---:R-:W-:Y:S04]  /*12dce0*/  STL.64 [R1+0x57a0], R14 ;  /* 0x0057a00e01007387 */ /* 0x004fe80000100a00 */
[----:B------:R0:W-:Y:S04]  /*12dcf0*/  STL.64 [R1+0x5798], R12 ;  /* 0x0057980c01007387 */ /* 0x0001e80000100a00 */
[----:B0-----:R-:W2:Y:S04]  /*12dd00*/  LDL.LU R12, [R1+0x310] ;  /* 0x00031000010c7983 */ /* 0x001ea80000300800 */
[----:B------:R-:W2:Y:S04]  /*12dd10*/  LDL.LU R13, [R1+0x314] ;  /* 0x00031400010d7983 */ /* 0x000ea80000300800 */
[----:B------:R-:W2:Y:S01]  /*12dd20*/  LDL.LU R14, [R1+0x318] ;  /* 0x00031800010e7983 */ /* 0x000ea20000300800 */
[----:B----4-:R-:W-:-:S03]  /*12dd30*/  IMAD.MOV.U32 R15, RZ, RZ, R24 ;  /* 0x000000ffff0f7224 */ /* 0x010fc600078e0018 */
[----:B------:R-:W3:Y:S04]  /*12dd40*/  LDL.LU R24, [R1+0x57a8] ;  /* 0x0057a80001187983 */ /* 0x000ee80000300800 */
[----:B------:R-:W-:Y:S01]  /*12dd50*/  STSM.16.M88.4 [R16], R8 ;  /* 0x0000000810007844 */ /* 0x000fe20000000200 */
[----:B------:R-:W-:Y:S01]  /*12dd60*/  BAR.SYNC.DEFER_BLOCKING 0x0 ;  /* 0x0000000000007b1d */ /* 0x000fe20000010000 */
[----:B------:R-:W-:-:S05]  /*12dd70*/  IMAD.MOV.U32 R20, RZ, RZ, R5 ;  /* 0x000000ffff147224 */ /* 0x000fca00078e0005 */
[----:B------:R-:W4:Y:S04]  /*12dd80*/  LDL.LU R4, [R1+0x2a0] ;  /* 0x0002a00001047983 */ /* 0x000f280000300800 */
[----:B------:R-:W4:Y:S04]  /*12dd90*/  LDL.LU R5, [R1+0x2a4] ;  /* 0x0002a40001057983 */ /* 0x000f280000300800 */
[----:B------:R-:W4:Y:S04]  /*12dda0*/  LDL.LU R6, [R1+0x2a8] ;  /* 0x0002a80001067983 */ /* 0x000f280000300800 */
[----:B------:R-:W0:Y:S01]  /*12ddb0*/  LDS.128 R8, [R0] ;  /* 0x0000000000087984 */ /* 0x000e220000000c00 */
[----:B------:R-:W-:Y:S01]  /*12ddc0*/  BAR.SYNC.DEFER_BLOCKING 0x0 ;  /* 0x0000000000007b1d */ /* 0x000fe20000010000 */
[----:B------:R-:W-:-:S05]  /*12ddd0*/  IMAD.MOV.U32 R7, RZ, RZ, R21 ;  /* 0x000000ffff077224 */ /* 0x000fca00078e0015 */
[----:B0-----:R-:W-:Y:S04]  /*12dde0*/  STL.64 [R1+0xf0], R8 ;  /* 0x0000f00801007387 */ /* 0x001fe80000100a00 */
[----:B------:R-:W-:Y:S01]  /*12ddf0*/  STL [R1+0xf8], R10 ;  /* 0x0000f80a01007387 */ /* 0x000fe20000100800 */
[----:B------:R-:W-:-:S05]  /*12de00*/  IMAD.MOV.U32 R21, RZ, RZ, R11 ;  /* 0x000000ffff157224 */ /* 0x000fca00078e000b */
[----:B------:R-:W-:Y:S04]  /*12de10*/  STL.64 [R1+0x5430], R20 ;  /* 0x0054301401007387 */ /* 0x000fe80000100a00 */
[----:B---3--:R0:W-:Y:S01]  /*12de20*/  STSM.16.M88.4 [R16], R24 ;  /* 0x0000001810007844 */ /* 0x0081e20000000200 */
[----:B------:R-:W-:Y:S06]  /*12de30*/  BAR.SYNC.DEFER_BLOCKING 0x0 ;  /* 0x0000000000007b1d */ /* 0x000fec0000010000 */
[----:B0-----:R-:W3:Y:S04]  /*12de40*/  LDL.LU R24, [R1+0x340] ;  /* 0x0003400001187983 */ /* 0x001ee80000300800 */
[----:B------:R-:W0:Y:S01]  /*12de50*/  LDS.128 R8, [R0] ;  /* 0x0000000000087984 */ /* 0x000e220000000c00 */
[----:B------:R-:W-:Y:S06]  /*12de60*/  BAR.SYNC.DEFER_BLOCKING 0x0 ;  /* 0x0000000000007b1d */ /* 0x000fec0000010000 */
[----:B--2---:R-:W-:Y:S02]  /*12de70*/  STSM.16.M88.4 [R16], R12 ;  /* 0x0000000c10007844 */ /* 0x004fe40000000200 */
[----:B------:R-:W-:Y:S06]  /*12de80*/  BAR.SYNC.DEFER_BLOCKING 0x0 ;  /* 0x0000000000007b1d */ /* 0x000fec0000010000 */
[----:B------:R-:W1:Y:S04]  /*12de90*/  LDS.128 R12, [R0] ;  /* 0x00000000000c7984 */ /* 0x000e680000000c00 */
[----:B0-----:R0:W-:Y:S04]  /*12dea0*/  STL.64 [R1+0xe0], R8 ;  /* 0x0000e00801007387 */ /* 0x0011e80000100a00 */
[----:B------:R2:W-:Y:S04]  /*12deb0*/  STL.64 [R1+0xe8], R10 ;  /* 0x0000e80a01007387 */ /* 0x0005e80000100a00 */
[----:B------:R-:W3:Y:S04]  /*12dec0*/  LDL.LU R25, [R1+0x344] ;  /* 0x0003440001197983 */ /* 0x000ee80000300800 */
[----:B------:R-:W3:Y:S04]  /*12ded0*/  LDL.LU R26, [R1+0x348] ;  /* 0x00034800011a7983 */ /* 0x000ee80000300800 */
[----:B------:R-:W3:Y:S01]  /*12dee0*/  LDL.LU R27, [R1+0x34c] ;  /* 0x00034c00011b7983 */ /* 0x000ee20000300800 */
[----:B------:R-:W-:Y:S06]  /*12def0*/  BAR.SYNC.DEFER_BLOCKING 0x0 ;  /* 0x0000000000007b1d */ /* 0x000fec0000010000 */
[----:B0-----:R-:W3:Y:S04]  /*12df00*/  LDL.LU R8, [R1+0x2c0] ;  /* 0x0002c00001087983 */ /* 0x001ee80000300800 */
[----:B------:R-:W3:Y:S04]  /*12df10*/  LDL.LU R9, [R1+0x2c4] ;  /* 0x0002c40001097983 */ /* 0x000ee80000300800 */
[----:B--2---:R-:W2:Y:S01]  /*12df20*/  LDL.LU R10, [R1+0x2c8] ;  /* 0x0002c800010a7983 */ /* 0x004ea20000300800 */
[----:B------:R-:W-:-:S03]  /*12df30*/  IMAD.MOV.U32 R11, RZ, RZ, R22 ;  /* 0x000000ffff0b7224 */ /* 0x000fc600078e0016 */
[----:B-1----:R-:W-:Y:S01]  /*12df40*/  STL.64 [R1+0xd0], R12 ;  /* 0x0000d00c01007387 */ /* 0x002fe20000100a00 */
[----:B------:R-:W-:-:S03]  /*12df50*/  IMAD.MOV.U32 R22, RZ, RZ, R14 ;  /* 0x000000ffff167224 */ /* 0x000fc600078e000e */
[----:B------:R0:W-:Y:S04]  /*12df60*/  STL [R1+0xdc], R15 ;  /* 0x0000dc0f01007387 */ /* 0x0001e80000100800 */
[----:B0-----:R-:W4:Y:S04]  /*12df70*/  LDL.LU.64 R14, [R1+0x57a0] ;  /* 0x0057a000010e7983 */ /* 0x001f280000300a00 */
[----:B------:R-:W2:Y:S04]  /*12df80*/  LDL.LU.64 R12, [R1+0x5798] ;  /* 0x00579800010c7983 */ /* 0x000ea80000300a00 */
[----:B------:R4:W-:Y:S04]  /*12df90*/  STL [R1+0x53b8], R22 ;  /* 0x0053b81601007387 */ /* 0x0009e80000100800 */
[----:B------:R-:W3:Y:S04]  /*12dfa0*/  LDL.LU R20, [R1+0x290] ;  /* 0x0002900001147983 */ /* 0x000ee80000300800 */
[----:B------:R-:W3:Y:S01]  /*12dfb0*/  LDL.LU R21, [R1+0x294] ;  /* 0x0002940001157983 */ /* 0x000ee20000300800 */
[----:B----4-:R-:W-:-:S03]  /*12dfc0*/  IMAD.MOV.U32 R22, RZ, RZ, R15 ;  /* 0x000000ffff167224 */ /* 0x010fc600078e000f */
[----:B------:R-:W4:Y:S04]  /*12dfd0*/  LDL.LU R15, [R1+0x5790] ;  /* 0x00579000010f7983 */ /* 0x000f280000300800 */
[----:B---3--:R-:W-:Y:S01]  /*12dfe0*/  STSM.16.M88.4 [R16], R20 ;  /* 0x0000001410007844 */ /* 0x008fe20000000200 */
[----:B------:R-:W-:Y:S06]  /*12dff0*/  BAR.SYNC.DEFER_BLOCKING 0x0 ;  /* 0x0000000000007b1d */ /* 0x000fec0000010000 */
[----:B------:R-:W0:Y:S02]  /*12e000*/  LDS.128 R20, [R0] ;  /* 0x0000000000147984 */ /* 0x000e240000000c00 */
[----:B------:R-:W-:Y:S06]  /*12e010*/  BAR.SYNC.DEFER_BLOCKING 0x0 ;  /* 0x0000000000007b1d */ /* 0x000fec0000010000 */
[----:B------:R-:W-:Y:S02]  /*12e020*/  STSM.16.M88.4 [R16], R4 ;  /* 0x0000000410007844 */ /* 0x000fe40000000200 */
[----:B------:R-:W-:Y:S06]  /*12e030*/  BAR.SYNC.DEFER_BLOCKING 0x0 ;  /* 0x0000000000007b1d */ /* 0x000fec0000010000 */
[----:B------:R-:W1:Y:S04]  /*12e040*/  LDS.128 R4, [R0] ;  /* 0x0000000000047984 */ /* 0x000e680000000c00 */
[----:B0-----:R-:W-:Y:S04]  /*12e050*/  STL.64 [R1+0xc0], R20 ;  /* 0x0000c01401007387 */ /* 0x001fe80000100a00 */
[----:B------:R1:W-:Y:S01]  /*12e060*/  STL [R1+0xc8], R22 ;  /* 0x0000c81601007387 */ /* 0x0003e20000100800 */
[----:B------:R-:W-:Y:S01]  /*12e070*/  BAR.SYNC.DEFER_BLOCKING 0x0 ;  /* 0x0000000000007b1d */ /* 0x000fe20000010000 */
[----:B-1----:R-:W-:-:S05]  /*12e080*/  IMAD.MOV.U32 R22, RZ, RZ, R5 ;  /* 0x000000ffff167224 */ /* 0x002fca00078e0005 */
[----:B------:R-:W-:Y:S04]  /*12e090*/  STL [R1+0xb0], R4 ;  /* 0x0000b00401007387 */ /* 0x000fe80000100800 */
[----:B------:R0:W-:Y:S04]  /*12e0a0*/  STL.64 [R1+0xb8], R6 ;  /* 0x0000b80601007387 */ /* 0x0001e80000100a00 */
[----:B0-----:R-:W3:Y:S04]  /*12e0b0*/  LDL.LU.64 R6, [R1+0x5788] ;  /* 0x0057880001067983 */ /* 0x001ee80000300a00 */
[----:B------:R-:W3:Y:S04]  /*12e0c0*/  LDL.LU R5, [R1+0x5784] ;  /* 0x0057840001057983 */ /* 0x000ee80000300800 */
[----:B------:R0:W-:Y:S04]  /*12e0d0*/  STL.64 [R1+0x53d8], R22 ;  /* 0x0053d81601007387 */ /* 0x0001e80000100a00 */
[----:B------:R-:W2:Y:S04]  /*12e0e0*/  LDL.LU R20, [R1+0x330] ;  /* 0x0003300001147983 */ /* 0x000ea80000300800 */
[----:B------:R-:W2:Y:S01]  /*12e0f0*/  LDL.LU R21, [R1+0x334] ;  /* 0x0003340001157983 */ /* 0x000ea20000300800 */
[----:B0-----:R-:W-:-:S02]  /*12e100*/  IMAD.MOV.U32 R23, RZ, RZ, R14 ;  /* 0x000000ffff177224 */ /* 0x001fc400078e000e */
[----:B----4-:R-:W-:Y:S02]  /*12e110*/  IMAD.MOV.U32 R22, RZ, RZ, R15 ;  /* 0x000000ffff167224 */ /* 0x010fe400078e000f */
[----:B------:R-:W4:Y:S04]  /*12e120*/  LDL.LU R15, [R1+0x5780] ;  /* 0x00578000010f7983 */ /* 0x000f280000300800 */
        /* <DEDUP_REMOVED lines=8> */
[----:B------:R-:W-:Y:S02]  /*12e1b0*/  STSM.16.M88.4 [R16], R8 ;  /* 0x0000000810007844 */ /* 0x000fe40000000200 */
[----:B------:R-:W-:Y:S06]  /*12e1c0*/  BAR.SYNC.DEFER_BLOCKING 0x0 ;  /* 0x0000000000007b1d */ /* 0x000fec0000010000 */
[----:B------:R-:W2:Y:S04]  /*12e1d0*/  LDS.128 R8, [R0] ;  /* 0x0000000000087984 */ /* 0x000ea80000000c00 */
[----:B0-----:R0:W-:Y:S04]  /*12e1e0*/  STL.64 [R1+0xa0], R20 ;  /* 0x0000a01401007387 */ /* 0x0011e80000100a00 */
[----:B------:R3:W-:Y:S01]  /*12e1f0*/  STL.64 [R1+0xa8], R22 ;  /* 0x0000a81601007387 */ /* 0x0007e20000100a00 */
[----:B------:R-:W-:Y:S06]  /*12e200*/  BAR.SYNC.DEFER_BLOCKING 0x0 ;  /* 0x0000000000007b1d */ /* 0x000fec0000010000 */
[----:B0-----:R-:W4:Y:S04]  /*12e210*/  LDL.LU R20, [R1+0x350] ;  /* 0x0003500001147983 */ /* 0x001f280000300800 */
[----:B------:R-:W4:Y:S04]  /*12e220*/  LDL.LU R21, [R1+0x354] ;  /* 0x0003540001157983 */ /* 0x000f280000300800 */
[----:B---3--:R-:W3:Y:S04]  /*12e230*/  LDL.LU R22, [R1+0x358] ;  /* 0x0003580001167983 */ /* 0x008ee80000300800 */
[----:B-1----:R-:W-:Y:S04]  /*12e240*/  STL.64 [R1+0x90], R24 ;  /* 0x0000901801007387 */ /* 0x002fe80000100a00 */
[----:B------:R0:W-:Y:S01]  /*12e250*/  STL.64 [R1+0x98], R26 ;  /* 0x0000981a01007387 */ /* 0x0001e20000100a00 */
[----:B------:R-:W-:-:S03]  /*12e260*/  IMAD.MOV.U32 R23, RZ, RZ, R13 ;  /* 0x000000ffff177224 */ /* 0x000fc600078e000d */
[----:B0-----:R-:W4:Y:S04]  /*12e270*/  LDL.LU.64 R26, [R1+0x5778] ;  /* 0x00577800011a7983 */ /* 0x001f280000300a00 */
[----:B------:R-:W3:Y:S04]  /*12e280*/  LDL.LU.64 R24, [R1+0x5770] ;  /* 0x0057700001187983 */ /* 0x000ee80000300a00 */
[----:B--2---:R0:W-:Y:S04]  /*12e290*/  STL [R1+0x84], R9 ;  /* 0x0000840901007387 */ /* 0x0041e80000100800 */
[----:B------:R1:W-:Y:S01]  /*12e2a0*/  STL.64 [R1+0x88], R10 ;  /* 0x0000880a01007387 */ /* 0x0003e20000100a00 */
[----:B------:R-:W-:-:S03]  /*12e2b0*/  IMAD.MOV.U32 R13, RZ, RZ, R8 ;  /* 0x000000ffff0d7224 */ /* 0x000fc600078e0008 */
[----:B------:R-:W2:Y:S04]  /*12e2c0*/  LDL.LU R8, [R1+0x2f0] ;  /* 0x0002f00001087983 */ /* 0x000ea80000300800 */
[----:B0-----:R-:W2:Y:S01]  /*12e2d0*/  LDL.LU R9, [R1+0x2f4] ;  /* 0x0002f40001097983 */ /* 0x001ea20000300800 */
[----:B-1----:R-:W-:Y:S02]  /*12e2e0*/  IMAD.MOV.U32 R11, RZ, RZ, R2 ;  /* 0x000000ffff0b7224 */ /* 0x002fe400078e0002 */
[----:B----4-:R-:W-:Y:S02]  /*12e2f0*/  IMAD.MOV.U32 R10, RZ, RZ, R26 ;  /* 0x000000ffff0a7224 */ /* 0x010fe400078e001a */
[----:B------:R-:W4:Y:S04]  /*12e300*/  LDL.LU R26, [R1+0x5768] ;  /* 0x00576800011a7983 */ /* 0x000f280000300800 */
[----:B------:R-:W-:Y:S04]  /*12e310*/  STL.64 [R1+0x5740], R10 ;  /* 0x0057400a01007387 */ /* 0x000fe80000100a00 */
[----:B--2---:R0:W-:Y:S04]  /*12e320*/  STL.64 [R1+0x5738], R8 ;  /* 0x0057380801007387 */ /* 0x0041e80000100a00 */
[----:B0-----:R-:W2:Y:S04]  /*12e330*/  LDL.LU R8, [R1+0x360] ;  /* 0x0003600001087983 */ /* 0x001ea80000300800 */
[----:B------:R-:W2:Y:S04]  /*12e340*/  LDL.LU R9, [R1+0x364] ;  /* 0x0003640001097983 */ /* 0x000ea80000300800 */
[----:B------:R-:W3:Y:S04]  /*12e350*/  LDL.LU R10, [R1+0x368] ;  /* 0x00036800010a7983 */ /* 0x000ee80000300800 */
[----:B------:R-:W3:Y:S04]  /*12e360*/  LDL.LU R11, [R1+0x36c] ;  /* 0x00036c00010b7983 */ /* 0x000ee80000300800 */
[----:B---3--:R0:W-:Y:S04]  /*12e370*/  STL.64 [R1+0x5758], R10 ;  /* 0x0057580a01007387 */ /* 0x0081e80000100a00 */
[----:B--2---:R1:W-:Y:S01]  /*12e380*/  STL.64 [R1+0x5750], R8 ;  /* 0x0057500801007387 */ /* 0x0043e20000100a00 */
[----:B0-----:R-:W-:-:S02]  /*12e390*/  IMAD.MOV.U32 R10, RZ, RZ, R25 ;  /* 0x000000ffff0a7224 */ /* 0x001fc400078e0019 */
[----:B-1----:R-:W-:Y:S02]  /*12e3a0*/  IMAD.MOV.U32 R8, RZ, RZ, R27 ;  /* 0x000000ffff087224 */ /* 0x002fe400078e001b */
[----:B------:R-:W-:Y:S02]  /*12e3b0*/  IMAD.MOV.U32 R9, RZ, RZ, R15 ;  /* 0x000000ffff097224 */ /* 0x000fe400078e000f */
[----:B------:R-:W-:Y:S01]  /*12e3c0*/  IMAD.MOV.U32 R11, RZ, RZ, R24 ;  /* 0x000000ffff0b7224 */ /* 0x000fe200078e0018 */
[----:B------:R-:W2:Y:S04]  /*12e3d0*/  LDL.LU R27, [R1+0x5764] ;  /* 0x00576400011b7983 */ /* 0x000ea80000300800 */
[----:B------:R-:W3:Y:S04]  /*12e3e0*/  LDL.LU R15, [R1+0x5760] ;  /* 0x00576000010f7983 */ /* 0x000ee80000300800 */
[----:B------:R-:W4:Y:S04]  /*12e3f0*/  LDL.LU R4, [R1+0x282c] ;  /* 0x00282c0001047983 */ /* 0x000f280000300800 */
[----:B------:R-:W4:Y:S04]  /*12e400*/  LDL.LU R3, [R1+0x2828] ;  /* 0x0028280001037983 */ /* 0x000f280000300800 */
[----:B------:R-:W-:Y:S01]  /*12e410*/  STSM.16.M88.4 [R16], R8 ;  /* 0x0000000810007844 */ /* 0x000fe20000000200 */
[----:B------:R-:W-:Y:S06]  /*12e420*/  BAR.SYNC.DEFER_BLOCKING 0x0 ;  /* 0x0000000000007b1d */ /* 0x000fec0000010000 */
[----:B------:R-:W4:Y:S04]  /*12e430*/  LDL.LU R17, [R1+0x2804] ;  /* 0x0028040001117983 */ /* 0x000f280000300800 */
[----:B------:R-:W0:Y:S01]  /*12e440*/  LDS.128 R8, [R0] ;  /* 0x0000000000087984 */ /* 0x000e220000000c00 */
[----:B------:R-:W-:Y:S06]  /*12e450*/  BAR.SYNC.DEFER_BLOCKING 0x0 ;  /* 0x0000000000007b1d */ /* 0x000fec0000010000 */
[----:B------:R-:W-:Y:S04]  /*12e460*/  STL.64 [R1+0x5408], R12 ;  /* 0x0054080c01007387 */ /* 0x000fe80000100a00 */
[----:B------:R-:W-:Y:S01]  /*12e470*/  STSM.16.M88.4 [R16], R20 ;  /* 0x0000001410007844 */ /* 0x000fe20000000200 */
[----:B------:R-:W-:Y:S06]  /*12e480*/  BAR.SYNC.DEFER_BLOCKING 0x0 ;  /* 0x0000000000007b1d */ /* 0x000fec0000010000 */
[----:B0-----:R-:W-:Y:S04]  /*12e490*/  STL [R1+0x70], R8 ;  /* 0x0000700801007387 */ /* 0x001fe80000100800 */
[----:B------:R-:W-:Y:S01]  /*12e4a0*/  STL.64 [R1+0x78], R10 ;  /* 0x0000780a01007387 */ /* 0x000fe20000100a00 */
[----:B------:R-:W-:-:S03]  /*12e4b0*/  IMAD.MOV.U32 R24, RZ, RZ, R9 ;  /* 0x000000ffff187224 */ /* 0x000fc600078e0009 */
[----:B------:R-:W0:Y:S01]  /*12e4c0*/  LDS.128 R8, [R0] ;  /* 0x0000000000087984 */ /* 0x000e220000000c00 */
[----:B------:R-:W-:Y:S06]  /*12e4d0*/  BAR.SYNC.DEFER_BLOCKING 0x0 ;  /* 0x0000000000007b1d */ /* 0x000fec0000010000 */
[----:B0-----:R-:W-:Y:S01]  /*12e4e0*/  STL [R1+0x64], R9 ;  /* 0x0000640901007387 */ /* 0x001fe20000100800 */
[----:B------:R-:W-:-:S03]  /*12e4f0*/  IMAD.MOV.U32 R22, RZ, RZ, R11 ;  /* 0x000000ffff167224 */ /* 0x000fc600078e000b */
[----:B------:R0:W-:Y:S01]  /*12e500*/  STL [R1+0x68], R10 ;  /* 0x0000680a01007387 */ /* 0x0001e20000100800 */
[----:B------:R-:W-:-:S03]  /*12e510*/  IMAD.MOV.U32 R25, RZ, RZ, R8 ;  /* 0x000000ffff197224 */ /* 0x000fc600078e0008 */
[----:B0-----:R-:W3:Y:S04]  /*12e520*/  LDL.LU.64 R10, [R1+0x5758] ;  /* 0x00575800010a7983 */ /* 0x001ee80000300a00 */
[----:B------:R-:W3:Y:S04]  /*12e530*/  LDL.LU.64 R8, [R1+0x5750] ;  /* 0x0057500001087983 */ /* 0x000ee80000300a00 */
[----:B------:R2:W-:Y:S04]  /*12e540*/  STL [R1+0x5400], R22 ;  /* 0x0054001601007387 */ /* 0x0005e80000100800 */
[----:B------:R-:W-:Y:S04]  /*12e550*/  STL.64 [R1+0x5358], R24 ;  /* 0x0053581801007387 */ /* 0x000fe80000100a00 */
[----:B------:R-:W4:Y:S04]  /*12e560*/  LDL.LU R20, [R1+0x15e4] ;  /* 0x0015e40001147983 */ /* 0x000f280000300800 */
[----:B------:R-:W4:Y:S01]  /*12e570*/  LDL.LU R21, [R1+0x15e0] ;  /* 0x0015e00001157983 */ /* 0x000f220000300800 */
[----:B--2---:R-:W-:-:S03]  /*12e580*/  IMAD.MOV.U32 R22, RZ, RZ, R27 ;  /* 0x000000ffff167224 */ /* 0x004fc600078e001b */
[----:B---3--:R-:W-:Y:S01]  /*12e590*/  STSM.16.M88.4 [R16], R8 ;  /* 0x0000000810007844 */ /* 0x008fe20000000200 */
[----:B------:R-:W-:Y:S06]  /*12e5a0*/  BAR.SYNC.DEFER_BLOCKING 0x0 ;  /* 0x0000000000007b1d */ /* 0x000fec0000010000 */
[----:B------:R-:W0:Y:S04]  /*12e5b0*/  LDS.128 R8, [R0] ;  /* 0x0000000000087984 */ /* 0x000e280000000c00 */
[----:B----4-:R1:W-:Y:S01]  /*12e5c0*/  STL.64 [R1+0x5720], R20 ;  /* 0x0057201401007387 */ /* 0x0103e20000100a00 */
[----:B------:R-:W-:Y:S06]  /*12e5d0*/  BAR.SYNC.DEFER_BLOCKING 0x0 ;  /* 0x0000000000007b1d */ /* 0x000fec0000010000 */
[----:B-1----:R-:W2:Y:S01]  /*12e5e0*/  LDL.LU R20, [R1+0x320] ;  /* 0x0003200001147983 */ /* 0x002ea20000300800 */
[----:B------:R-:W-:-:S03]  /*12e5f0*/  IMAD.MOV.U32 R21, RZ, RZ, R15 ;  /* 0x000000ffff157224 */ /* 0x000fc600078e000f */
[----:B------:R-:W3:Y:S04]  /*12e600*/  LDL.LU R15, [R1+0x574c] ;  /* 0x00574c00010f7983 */ /* 0x000ee80000300800 */
[----:B------:R-:W4:Y:S04]  /*12e610*/  LDL.LU R27, [R1+0x5748] ;  /* 0x00574800011b7983 */ /* 0x000f280000300800 */
[----:B------:R-:W3:Y:S04]  /*12e620*/  LDL.LU R2, [R1+0x15dc] ;  /* 0x0015dc0001027983 */ /* 0x000ee80000300800 */
[----:B0-----:R-:W-:Y:S04]  /*12e630*/  STL [R1+0x50], R8 ;  /* 0x0000500801007387 */ /* 0x001fe80000100800 */
[----:B------:R0:W-:Y:S01]  /*12e640*/  STL.64 [R1+0x58], R10 ;  /* 0x0000580a01007387 */ /* 0x0001e20000100a00 */
[----:B------:R-:W-:-:S03]  /*12e650*/  IMAD.MOV.U32 R14, RZ, RZ, R9 ;  /* 0x000000ffff0e7224 */ /* 0x000fc600078e0009 */
[----:B0-----:R-:W2:Y:S04]  /*12e660*/  LDL.LU.64 R10, [R1+0x5740] ;  /* 0x00574000010a7983 */ /* 0x001ea80000300a00 */
[----:B------:R-:W2:Y:S01]  /*12e670*/  LDL.LU.64 R8, [R1+0x5738] ;  /* 0x0057380001087983 */ /* 0x000ea20000300a00 */
[----:B------:R-:W-:Y:S01]  /*12e680*/  IMAD.MOV.U32 R23, RZ, RZ, R26 ;  /* 0x000000ffff177224 */ /* 0x000fe200078e001a */
[----:B------:R-:W-:Y:S02]  /*12e690*/  LOP3.LUT R4, R4, 0xffff, RZ, 0xc0, !PT ;  /* 0x0000ffff04047812 */ /* 0x000fe400078ec0ff */
[----:B------:R-:W-:Y:S02]  /*12e6a0*/  LOP3.LUT R13, R3, 0xffff, RZ, 0xc0, !PT ;  /* 0x0000ffff030d7812 */ /* 0x000fe400078ec0ff */
[----:B------:R-:W-:Y:S01]  /*12e6b0*/  LOP3.LUT R12, R17, 0xffff, RZ, 0xc0, !PT ;  /* 0x0000ffff110c7812 */ /* 0x000fe200078ec0ff */
[----:B--2---:R-:W-:Y:S01]  /*12e6c0*/  STSM.16.M88.4 [R16], R8 ;  /* 0x0000000810007844 */ /* 0x004fe20000000200 */
[----:B------:R-:W-:Y:S06]  /*12e6d0*/  BAR.SYNC.DEFER_BLOCKING 0x0 ;  /* 0x0000000000007b1d */ /* 0x000fec0000010000 */
[----:B------:R-:W0:Y:S02]  /*12e6e0*/  LDS.128 R8, [R0] ;  /* 0x0000000000087984 */ /* 0x000e240000000c00 */
[----:B------:R-:W-:Y:S06]  /*12e6f0*/  BAR.SYNC.DEFER_BLOCKING 0x0 ;  /* 0x0000000000007b1d */ /* 0x000fec0000010000 */
[----:B------:R-:W-:Y:S02]  /*12e700*/  STSM.16.M88.4 [R16], R20 ;  /* 0x0000001410007844 */ /* 0x000fe40000000200 */
[----:B------:R-:W-:Y:S06]  /*12e710*/  BAR.SYNC.DEFER_BLOCKING 0x0 ;  /* 0x0000000000007b1d */ /* 0x000fec0000010000 */
[----:B0-----:R-:W-:Y:S04]  /*12e720*/  STL [R1+0x40], R8 ;  /* 0x0000400801007387 */ /* 0x001fe80000100800 */
[----:B------:R0:W-:Y:S01]  /*12e730*/  STL.64 [R1+0x48], R10 ;  /* 0x0000480a01007387 */ /* 0x0001e20000100a00 */
[----:B------:R-:W-:-:S03]  /*12e740*/  IMAD.MOV.U32 R26, RZ, RZ, R9 ;  /* 0x000000ffff1a7224 */ /* 0x000fc600078e0009 */
[----:B------:R-:W1:Y:S04]  /*12e750*/  LDS.128 R20, [R0] ;  /* 0x0000000000147984 */ /* 0x000e680000000c00 */
[----:B0-----:R-:W2:Y:S04]  /*12e760*/  LDL.LU.64 R10, [R1+0x5730] ;  /* 0x00573000010a7983 */ /* 0x001ea80000300a00 */
[----:B------:R-:W2:Y:S01]  /*12e770*/  LDL.LU.64 R8, [R1+0x5728] ;  /* 0x0057280001087983 */ /* 0x000ea20000300a00 */
[----:B----4-:R-:W-:-:S03]  /*12e780*/  LOP3.LUT R3, R27, 0xffff, RZ, 0xc0, !PT ;  /* 0x0000ffff1b037812 */ /* 0x010fc600078ec0ff */
[----:B------:R-:W-:Y:S04]  /*12e790*/  STL [R1+0x1678], R4 ;  /* 0x0016780401007387 */ /* 0x000fe80000100800 */
[----:B------:R-:W-:Y:S04]  /*12e7a0*/  STL [R1+0x167c], R13 ;  /* 0x00167c0d01007387 */ /* 0x000fe80000100800 */
[----:B------:R-:W-:Y:S04]  /*12e7b0*/  STL [R1+0x1680], R12 ;  /* 0x0016800c01007387 */ /* 0x000fe80000100800 */
[----:B------:R0:W-:Y:S04]  /*12e7c0*/  STL [R1+0x1684], R3 ;  /* 0x0016840301007387 */ /* 0x0001e80000100800 */
[----:B------:R-:W4:Y:S01]  /*12e7d0*/  LDL.LU R18, [R1+0xc] ;  /* 0x00000c0001127983 */ /* 0x000f220000300800 */
[----:B------:R-:W-:-:S03]  /*12e7e0*/  PRMT R7, R7, 0x4210, R3 ;  /* 0x0000421007077816 */ /* 0x000fc60000000003 */
[----:B------:R-:W4:Y:S01]  /*12e7f0*/  LDL.LU R19, [R1+0x10] ;  /* 0x0000100001137983 */ /* 0x000f220000300800 */
[----:B------:R-:W-:Y:S06]  /*12e800*/  BAR.SYNC.DEFER_BLOCKING 0x0 ;  /* 0x0000000000007b1d */ /* 0x000fec0000010000 */
[----:B0-----:R-:W4:Y:S04]  /*12e810*/  LDL.LU R3, [R1+0x14] ;  /* 0x0000140001037983 */ /* 0x001f280000300800 */
[----:B------:R-:W4:Y:S04]  /*12e820*/  LDL.LU R17, [R1+0x18] ;  /* 0x0000180001117983 */ /* 0x000f280000300800 */
[----:B-1----:R0:W-:Y:S04]  /*12e830*/  STL.64 [R1+0x30], R20 ;  /* 0x0000301401007387 */ /* 0x0021e80000100a00 */
[----:B------:R-:W-:Y:S04]  /*12e840*/  STL [R1+0x38], R22 ;  /* 0x0000381601007387 */ /* 0x000fe80000100800 */
[----:B0-----:R-:W4:Y:S01]  /*12e850*/  LDL.LU.64 R20, [R1+0x5720] ;  /* 0x0057200001147983 */ /* 0x001f220000300a00 */
[----:B------:R-:W-:-:S02]  /*12e860*/  PRMT R5, R5, 0x4210, R13 ;  /* 0x0000421005057816 */ /* 0x000fc4000000000d */
[----:B------:R-:W-:Y:S01]  /*12e870*/  PRMT R6, R6, 0x4210, R12 ;  /* 0x0000421006067816 */ /* 0x000fe2000000000c */
[----:B------:R-:W-:-:S05]  /*12e880*/  IMAD.MOV.U32 R27, RZ, RZ, R23 ;  /* 0x000000ffff1b7224 */ /* 0x000fca00078e0017 */
[----:B------:R-:W-:Y:S01]  /*12e890*/  STL.64 [R1+0x52f8], R26 ;  /* 0x0052f81a01007387 */ /* 0x000fe20000100a00 */
[----:B---3--:R-:W-:Y:S02]  /*12e8a0*/  LOP3.LUT R2, R2, 0xffff, RZ, 0xc0, !PT ;  /* 0x0000ffff02027812 */ /* 0x008fe400078ec0ff */
[----:B------:R-:W-:Y:S02]  /*12e8b0*/  LOP3.LUT R15, R15, 0xffff, RZ, 0xc0, !PT ;  /* 0x0000ffff0f0f7812 */ /* 0x000fe400078ec0ff */
[----:B--2---:R-:W-:-:S05]  /*12e8c0*/  PRMT R4, R8, 0x4210, R4 ;  /* 0x0000421008047816 */ /* 0x004fca0000000004 */
[----:B------:R0:W-:Y:S01]  /*12e8d0*/  STSM.16.M88.4 [R16], R4 ;  /* 0x0000000410007844 */ /* 0x0001e20000000200 */
[----:B------:R-:W-:Y:S06]  /*12e8e0*/  BAR.SYNC.DEFER_BLOCKING 0x0 ;  /* 0x0000000000007b1d */ /* 0x000fec0000010000 */
[----:B------:R-:W1:Y:S02]  /*12e8f0*/  LDS.128 R24, [R0] ;  /* 0x0000000000187984 */ /* 0x000e640000000c00 */
[----:B------:R-:W-:Y:S01]  /*12e900*/  BAR.SYNC.DEFER_BLOCKING 0x0 ;  /* 0x0000000000007b1d */ /* 0x000fe20000010000 */
[----:B0-----:R-:W-:-:S02]  /*12e910*/  PRMT R6, R10, 0x4210, R2 ;  /* 0x000042100a067816 */ /* 0x001fc40000000002 */
[----:B----4-:R-:W-:Y:S02]  /*12e920*/  LOP3.LUT R8, R20, 0xffff, RZ, 0xc0, !PT ;  /* 0x0000ffff14087812 */ /* 0x010fe400078ec0ff */
[----:B------:R-:W-:-:S03]  /*12e930*/  LOP3.LUT R5, R21, 0xffff, RZ, 0xc0, !PT ;  /* 0x0000ffff15057812 */ /* 0x000fc600078ec0ff */
[----:B------:R-:W-:Y:S04]  /*12e940*/  STL [R1+0x166c], R8 ;  /* 0x00166c0801007387 */ /* 0x000fe80000100800 */
[----:B------:R-:W-:Y:S04]  /*12e950*/  STL [R1+0x1668], R5 ;  /* 0x0016680501007387 */ /* 0x000fe80000100800 */
[----:B------:R0:W-:Y:S04]  /*12e960*/  STL [R1+0x1664], R2 ;  /* 0x0016640201007387 */ /* 0x0001e80000100800 */
[----:B------:R-:W2:Y:S04]  /*12e970*/  LDL.LU R12, [R1+0x370] ;  /* 0x00037000010c7983 */ /* 0x000ea80000300800 */
[----:B------:R-:W3:Y:S04]  /*12e980*/  LDL.LU R13, [R1+0x2908] ;  /* 0x00290800010d7983 */ /* 0x000ee80000300800 */
[----:B------:R-:W4:Y:S04]  /*12e990*/  LDL.LU R20, [R1+0x287c] ;  /* 0x00287c0001147983 */ /* 0x000f280000300800 */
[----:B0-----:R-:W4:Y:S01]  /*12e9a0*/  LDL.LU R2, [R1+0x28b4] ;  /* 0x0028b40001027983 */ /* 0x001f220000300800 */
[----:B------:R-:W-:-:S02]  /*12e9b0*/  PRMT R4, R28, 0x4210, R8 ;  /* 0x000042101c047816 */ /* 0x000fc40000000008 */
[----:B------:R-:W-:Y:S02]  /*12e9c0*/  PRMT R5, R11, 0x4210, R5 ;  /* 0x000042100b057816 */ /* 0x000fe40000000005 */
[----:B------:R-:W-:Y:S01]  /*12e9d0*/  PRMT R7, R9, 0x4210, R15 ;  /* 0x0000421009077816 */ /* 0x000fe2000000000f */
[----:B-1----:R-:W-:-:S04]  /*12e9e0*/  IMAD.MOV.U32 R28, RZ, RZ, R26 ;  /* 0x000000ffff1c7224 */ /* 0x002fc800078e001a */
[----:B------:R0:W-:Y:S04]  /*12e9f0*/  STSM.16.M88.4 [R16], R4 ;  /* 0x0000000410007844 */ /* 0x0001e80000000200 */
[----:B------:R-:W-:Y:S04]  /*12ea00*/  STL [R1+0x5684], R15 ;  /* 0x0056840f01007387 */ /* 0x000fe80000100800 */
[----:B------:R-:W-:Y:S04]  /*12ea10*/  STL.64 [R1+0x20], R24 ;  /* 0x0000201801007387 */ /* 0x000fe80000100a00 */
[----:B------:R-:W-:Y:S04]  /*12ea20*/  STL [R1+0x2c], R27 ;  /* 0x00002c1b01007387 */ /* 0x000fe80000100800 */
[----:B------:R1:W-:Y:S04]  /*12ea30*/  STL [R1+0x5688], R0 ;  /* 0x0056880001007387 */ /* 0x0003e80000100800 */
[----:B------:R-:W-:Y:S04]  /*12ea40*/  STL [R1+0x5670], R28 ;  /* 0x0056701c01007387 */ /* 0x000fe80000100800 */
[----:B------:R-:W-:Y:S04]  /*12ea50*/  STL [R1+0x568c], R16 ;  /* 0x00568c1001007387 */ /* 0x000fe80000100800 */
[----:B------:R-:W4:Y:S01]  /*12ea60*/  LDL.LU R23, [R1+0x27d0] ;  /* 0x0027d00001177983 */ /* 0x000f220000300800 */
[----:B------:R-:W-:Y:S01]  /*12ea70*/  BAR.SYNC.DEFER_BLOCKING 0x0 ;  /* 0x0000000000007b1d */ /* 0x000fe20000010000 */
[----:B0-----:R-:W-:-:S02]  /*12ea80*/  SHF.R.U32.HI R5, RZ, 0x8, R18 ;  /* 0x00000008ff057819 */ /* 0x001fc40000011612 */
[----:B------:R-:W-:Y:S02]  /*12ea90*/  SHF.R.U32.HI R4, RZ, 0x8, R19 ;  /* 0x00000008ff047819 */ /* 0x000fe40000011613 */
[----:B------:R-:W-:Y:S02]  /*12eaa0*/  SHF.R.U32.HI R7, RZ, 0x8, R3 ;  /* 0x00000008ff077819 */ /* 0x000fe40000011603 */
[----:B------:R-:W-:Y:S02]  /*12eab0*/  SHF.R.U32.HI R6, RZ, 0x8, R17 ;  /* 0x00000008ff067819 */ /* 0x000fe40000011611 */
[----:B------:R-:W-:Y:S02]  /*12eac0*/  LOP3.LUT R5, R5, 0xffff, RZ, 0xc0, !PT ;  /* 0x0000ffff05057812 */ /* 0x000fe400078ec0ff */
[----:B------:R-:W-:Y:S02]  /*12ead0*/  LOP3.LUT R4, R4, 0xffff, RZ, 0xc0, !PT ;  /* 0x0000ffff04047812 */ /* 0x000fe400078ec0ff */
[----:B------:R-:W-:-:S02]  /*12eae0*/  LOP3.LUT R7, R7, 0xffff, RZ, 0xc0, !PT ;  /* 0x0000ffff07077812 */ /* 0x000fc400078ec0ff */
[----:B------:R-:W-:Y:S01]  /*12eaf0*/  LOP3.LUT R6, R6, 0xffff, RZ, 0xc0, !PT ;  /* 0x0000ffff06067812 */ /* 0x000fe200078ec0ff */
[----:B------:R-:W4:Y:S01]  /*12eb00*/  LDL.LU R18, [R1+0x2784] ;  /* 0x0027840001127983 */ /* 0x000f220000300800 */
[----:B------:R-:W-:-:S03]  /*12eb10*/  PRMT R21, R5, 0x3340, R4 ;  /* 0x0000334005157816 */ /* 0x000fc60000000004 */
[----:B------:R-:W4:Y:S01]  /*12eb20*/  LDL.LU R19, [R1+0x290c] ;  /* 0x00290c0001137983 */ /* 0x000f220000300800 */
[----:B-1----:R-:W-:-:S03]  /*12eb30*/  PRMT R0, R7, 0x3340, R6 ;  /* 0x0000334007007816 */ /* 0x002fc60000000006 */
[----:B------:R-:W4:Y:S04]  /*12eb40*/  LDL.LU R3, [R1+0x288c] ;  /* 0x00288c0001037983 */ /* 0x000f280000300800 */
[----:B------:R-:W-:Y:S04]  /*12eb50*/  STL [R1+0x5700], R21 ;  /* 0x0057001501007387 */ /* 0x000fe80000100800 */
[----:B------:R-:W4:Y:S01]  /*12eb60*/  LDL.LU R17, [R1+0x28bc] ;  /* 0x0028bc0001117983 */ /* 0x000f220000300800 */
[----:B------:R-:W-:-:S03]  /*12eb70*/  SHF.R.U32.HI R5, RZ, 0x8, R29 ;  /* 0x00000008ff057819 */ /* 0x000fc6000001161d */
[----:B------:R0:W-:Y:S04]  /*12eb80*/  STL [R1+0x33c], R0 ;  /* 0x00033c0001007387 */ /* 0x0001e80000100800 */
[----:B------:R-:W4:Y:S01]  /*12eb90*/  LDL.LU R29, [R1+0x5718] ;  /* 0x00571800011d7983 */ /* 0x000f220000300800 */
[----:B------:R-:W-:-:S04]  /*12eba0*/  LOP3.LUT R5, R5, 0xffff, RZ, 0xc0, !PT ;  /* 0x0000ffff05057812 */ /* 0x000fc800078ec0ff */
[----:B0-----:R-:W-:-:S05]  /*12ebb0*/  PRMT R0, R5, 0x3340, R1 ;  /* 0x0000334005007816 */ /* 0x001fca0000000001 */
[----:B------:R0:W-:Y:S01]  /*12ebc0*/  STL [R1+0x2f8], R0 ;  /* 0x0002f80001007387 */ /* 0x0001e20000100800 */
[----:B--2---:R-:W-:Y:S02]  /*12ebd0*/  SHF.R.U32.HI R4, RZ, 0x8, R12 ;  /* 0x00000008ff047819 */ /* 0x004fe4000001160c */
[----:B---3--:R-:W-:Y:S02]  /*12ebe0*/  LOP3.LUT R8, R13, 0xffff, RZ, 0xc0, !PT ;  /* 0x0000ffff0d087812 */ /* 0x008fe400078ec0ff */
[----:B----4-:R-:W-:Y:S01]  /*12ebf0*/  LOP3.LUT R6, R20, 0xffff, RZ, 0xc0, !PT ;  /* 0x0000ffff14067812 */ /* 0x010fe200078ec0ff */
[----:B------:R-:W2:Y:S01]  /*12ec00*/  LDL.LU R12, [R1+0x28d4] ;  /* 0x0028d400010c7983 */ /* 0x000ea20000300800 */
[----:B------:R-:W-:-:S03]  /*12ec10*/  LOP3.LUT R4, R4, 0xffff, RZ, 0xc0, !PT ;  /* 0x0000ffff04047812 */ /* 0x000fc600078ec0ff */
[----:B------:R-:W3:Y:S01]  /*12ec20*/  LDL.LU R13, [R1+0x2868] ;  /* 0x00286800010d7983 */ /* 0x000ee20000300800 */
[----:B------:R-:W-:Y:S02]  /*12ec30*/  LOP3.LUT R7, R2, 0xffff, RZ, 0xc0, !PT ;  /* 0x0000ffff02077812 */ /* 0x000fe400078ec0ff */
[--C-:B------:R-:W-:Y:S02]  /*12ec40*/  PRMT R21, R4, 0x3340, R1.reuse ;  /* 0x0000334004157816 */ /* 0x100fe40000000001 */
[----:B------:R-:W-:Y:S02]  /*12ec50*/  PRMT R4, R6, 0x3340, R1 ;  /* 0x0000334006047816 */ /* 0x000fe40000000001 */
[----:B------:R-:W-:-:S04]  /*12ec60*/  PRMT R5, R8, 0x3340, R7 ;  /* 0x0000334008057816 */ /* 0x000fc80000000007 */
[----:B0-----:R-:W-:-:S05]  /*12ec70*/  PRMT R0, R5, 0x5410, R4 ;  /* 0x0000541005007816 */ /* 0x001fca0000000004 */
[----:B------:R0:W-:Y:S04]  /*12ec80*/  STL [R1+0x164c], R0 ;  /* 0x00164c0001007387 */ /* 0x0001e80000100800 */
[----:B------:R-:W4:Y:S01]  /*12ec90*/  LDL.LU R2, [R1+0x28a0] ;  /* 0x0028a00001027983 */ /* 0x000f220000300800 */
[----:B------:R-:W-:Y:S02]  /*12eca0*/  SHF.R.U32.HI R6, RZ, 0x8, R6 ;  /* 0x00000008ff067819 */ /* 0x000fe40000011606 */
[----:B------:R-:W-:Y:S02]  /*12ecb0*/  SHF.R.U32.HI R5, RZ, 0x8, R8 ;  /* 0x00000008ff057819 */ /* 0x000fe40000011608 */
[----:B------:R-:W-:Y:S02]  /*12ecc0*/  SHF.R.U32.HI R4, RZ, 0x8, R7 ;  /* 0x00000008ff047819 */ /* 0x000fe40000011607 */
[----:B------:R-:W-:-:S02]  /*12ecd0*/  LOP3.LUT R6, R6, 0xffff, RZ, 0xc0, !PT ;  /* 0x0000ffff06067812 */ /* 0x000fc400078ec0ff */
[----:B------:R-:W-:Y:S02]  /*12ece0*/  LOP3.LUT R5, R5, 0xffff, RZ, 0xc0, !PT ;  /* 0x0000ffff05057812 */ /* 0x000fe400078ec0ff */
[----:B------:R-:W-:Y:S02]  /*12ecf0*/  LOP3.LUT R4, R4, 0xffff, RZ, 0xc0, !PT ;  /* 0x0000ffff04047812 */ /* 0x000fe400078ec0ff */
[----:B------:R-:W-:Y:S02]  /*12ed00*/  LOP3.LUT R7, R23, 0xffff, RZ, 0xc0, !PT ;  /* 0x0000ffff17077812 */ /* 0x000fe400078ec0ff */
[----:B0-----:R-:W-:Y:S02]  /*12ed10*/  PRMT R0, R6, 0x3340, R1 ;  /* 0x0000334006007816 */ /* 0x001fe40000000001 */
[----:B------:R-:W-:Y:S02]  /*12ed20*/  PRMT R20, R5, 0x3340, R4 ;  /* 0x0000334005147816 */ /* 0x000fe40000000004 */
[----:B------:R-:W-:Y:S01]  /*12ed30*/  LOP3.LUT R6, R18, 0xffff, RZ, 0xc0, !PT ;  /* 0x0000ffff12067812 */ /* 0x000fe200078ec0ff */
[----:B------:R0:W-:Y:S03]  /*12ed40*/  STL [R1+0x2f4], R0 ;  /* 0x0002f40001007387 */ /* 0x0001e60000100800 */
[----:B------:R-:W-:-:S02]  /*12ed50*/  PRMT R5, R7, 0x3340, R6 ;  /* 0x0000334007057816 */ /* 0x000fc40000000006 */
[----:B------:R-:W-:Y:S02]  /*12ed60*/  LOP3.LUT R16, R29, 0xffff, RZ, 0xc0, !PT ;  /* 0x0000ffff1d107812 */ /* 0x000fe400078ec0ff */
[----:B------:R-:W4:Y:S02]  /*12ed70*/  LDL.LU R29, [R1+0x5714] ;  /* 0x00571400011d7983 */ /* 0x000f240000300800 */
[----:B------:R-:W-:-:S04]  /*12ed80*/  PRMT R4, R16, 0x3340, R1 ;  /* 0x0000334010047816 */ /* 0x000fc80000000001 */
[----:B0-----:R-:W-:-:S05]  /*12ed90*/  PRMT R0, R5, 0x5410, R4 ;  /* 0x0000541005007816 */ /* 0x001fca0000000004 */
[----:B------:R0:W-:Y:S04]  /*12eda0*/  STL [R1+0x1650], R0 ;  /* 0x0016500001007387 */ /* 0x0001e80000100800 */
[----:B------:R-:W4:Y:S01]  /*12edb0*/  LDL.LU R23, [R1+0x28e0] ;  /* 0x0028e00001177983 */ /* 0x000f220000300800 */
[----:B------:R-:W-:Y:S02]  /*12edc0*/  LOP3.LUT R9, R19, 0xffff, RZ, 0xc0, !PT ;  /* 0x0000ffff13097812 */ /* 0x000fe400078ec0ff */
[----:B------:R-:W-:Y:S02]  /*12edd0*/  LOP3.LUT R10, R3, 0xffff, RZ, 0xc0, !PT ;  /* 0x0000ffff030a7812 */ /* 0x000fe400078ec0ff */
[----:B------:R-:W-:Y:S01]  /*12ede0*/  LOP3.LUT R8, R17, 0xffff, RZ, 0xc0, !PT ;  /* 0x0000ffff11087812 */ /* 0x000fe200078ec0ff */
[----:B------:R-:W4:Y:S01]  /*12edf0*/  LDL.LU R18, [R1+0x2874] ;  /* 0x0028740001127983 */ /* 0x000f220000300800 */
[----:B------:R-:W-:-:S02]  /*12ee00*/  PRMT R4, R10, 0x3340, R1 ;  /* 0x000033400a047816 */ /* 0x000fc40000000001 */
[----:B------:R-:W-:-:S04]  /*12ee10*/  PRMT R5, R9, 0x3340, R8 ;  /* 0x0000334009057816 */ /* 0x000fc80000000008 */
[----:B0-----:R-:W-:-:S05]  /*12ee20*/  PRMT R0, R5, 0x5410, R4 ;  /* 0x0000541005007816 */ /* 0x001fca0000000004 */
[----:B------:R0:W-:Y:S04]  /*12ee30*/  STL [R1+0x1648], R0 ;  /* 0x0016480001007387 */ /* 0x0001e80000100800 */
        /* <DEDUP_REMOVED lines=10> */
[----:B------:R-:W-:-:S05]  /*12eee0*/  PRMT R19, R5, 0x3340, R4 ;  /* 0x0000334005137816 */ /* 0x000fca0000000004 */
[----:B------:R-:W-:Y:S04]  /*12eef0*/  STL [R1+0x5690], R19 ;  /* 0x0056901301007387 */ /* 0x000fe80000100800 */
[----:B------:R-:W4:Y:S04]  /*12ef00*/  LDL.LU R26, [R1+0x280c] ;  /* 0x00280c00011a7983 */ /* 0x000f280000300800 */
[----:B------:R-:W4:Y:S01]  /*12ef10*/  LDL.LU R24, [R1+0x15fc] ;  /* 0x0015fc0001187983 */ /* 0x000f220000300800 */
[----:B--2---:R-:W-:Y:S02]  /*12ef20*/  LOP3.LUT R8, R12, 0xffff, RZ, 0xc0, !PT ;  /* 0x0000ffff0c087812 */ /* 0x004fe400078ec0ff */
[----:B---3--:R-:W-:-:S04]  /*12ef30*/  LOP3.LUT R6, R13, 0xffff, RZ, 0xc0, !PT ;  /* 0x0000ffff0d067812 */ /* 0x008fc800078ec0ff */
[----:B------:R-:W-:Y:S02]  /*12ef40*/  PRMT R4, R6, 0x3340, R1 ;  /* 0x0000334006047816 */ /* 0x000fe40000000001 */
[----:B----4-:R-:W-:-:S04]  /*12ef50*/  LOP3.LUT R7, R2, 0xffff, RZ, 0xc0, !PT ;  /* 0x0000ffff02077812 */ /* 0x010fc800078ec0ff */
[----:B------:R-:W-:-:S04]  /*12ef60*/  PRMT R5, R8, 0x3340, R7 ;  /* 0x0000334008057816 */ /* 0x000fc80000000007 */
[----:B0-----:R-:W-:-:S05]  /*12ef70*/  PRMT R0, R5, 0x5410, R4 ;  /* 0x0000541005007816 */ /* 0x001fca0000000004 */
[----:B------:R0:W-:Y:S04]  /*12ef80*/  STL [R1+0x1644], R0 ;  /* 0x0016440001007387 */ /* 0x0001e80000100800 */
[----:B------:R-:W2:Y:S01]  /*12ef90*/  LDL.LU R25, [R1+0x27cc] ;  /* 0x0027cc0001197983 */ /* 0x000ea20000300800 */
[----:B------:R-:W-:-:S04]  /*12efa0*/  SHF.R.U32.HI R6, RZ, 0x8, R6 ;  /* 0x00000008ff067819 */ /* 0x000fc80000011606 */
[----:B------:R-:W-:-:S04]  /*12efb0*/  LOP3.LUT R6, R6, 0xffff, RZ, 0xc0, !PT ;  /* 0x0000ffff06067812 */ /* 0x000fc800078ec0ff */
[----:B0-----:R-:W-:Y:S02]  /*12efc0*/  PRMT R0, R6, 0x3340, R1 ;  /* 0x0000334006007816 */ /* 0x001fe40000000001 */
[----:B------:R-:W-:-:S03]  /*12efd0*/  SHF.R.U32.HI R4, RZ, 0x8, R7 ;  /* 0x00000008ff047819 */ /* 0x000fc60000011607 */
[----:B------:R0:W-:Y:S04]  /*12efe0*/  STL [R1+0x2f0], R0 ;  /* 0x0002f00001007387 */ /* 0x0001e80000100800 */
[----:B------:R-:W3:Y:S04]  /*12eff0*/  LDL.LU R22, [R1+0x2818] ;  /* 0x0028180001167983 */ /* 0x000ee80000300800 */
[----:B------:R-:W4:Y:S04]  /*12f000*/  LDL.LU R12, [R1+0x1608] ;  /* 0x00160800010c7983 */ /* 0x000f280000300800 */
[----:B------:R-:W3:Y:S01]  /*12f010*/  LDL.LU R13, [R1+0x27d4] ;  /* 0x0027d400010d7983 */ /* 0x000ee20000300800 */
[----:B------:R-:W-:-:S03]  /*12f020*/  LOP3.LUT R7, R23, 0xffff, RZ, 0xc0, !PT ;  /* 0x0000ffff17077812 */ /* 0x000fc600078ec0ff */
[----:B------:R-:W4:Y:S01]  /*12f030*/  LDL.LU R23, [R1+0x27ec] ;  /* 0x0027ec0001177983 */ /* 0x000f220000300800 */
[----:B------:R-:W-:-:S03]  /*12f040*/  LOP3.LUT R19, R18, 0xffff, RZ, 0xc0, !PT ;  /* 0x0000ffff12137812 */ /* 0x000fc600078ec0ff */
[----:B------:R-:W4:Y:S01]  /*12f050*/  LDL.LU R18, [R1+0x15f4] ;  /* 0x0015f40001127983 */ /* 0x000f220000300800 */
[----:B------:R-:W-:-:S03]  /*12f060*/  LOP3.LUT R6, R17, 0xffff, RZ, 0xc0, !PT ;  /* 0x0000ffff11067812 */ /* 0x000fc600078ec0ff */
[----:B------:R-:W4:Y:S01]  /*12f070*/  LDL.LU R17, [R1+0x27c4] ;  /* 0x0027c40001117983 */ /* 0x000f220000300800 */
[----:B------:R-:W-:Y:S02]  /*12f080*/  SHF.R.U32.HI R5, RZ, 0x8, R8 ;  /* 0x00000008ff057819 */ /* 0x000fe40000011608 */
[----:B------:R-:W-:Y:S02]  /*12f090*/  LOP3.LUT R4, R4, 0xffff, RZ, 0xc0, !PT ;  /* 0x0000ffff04047812 */ /* 0x000fe400078ec0ff */
[----:B------:R-:W-:-:S04]  /*12f0a0*/  LOP3.LUT R5, R5, 0xffff, RZ, 0xc0, !PT ;  /* 0x0000ffff05057812 */ /* 0x000fc800078ec0ff */
[----:B------:R-:W-:Y:S02]  /*12f0b0*/  PRMT R2, R5, 0x3340, R4 ;  /* 0x0000334005027816 */ /* 0x000fe40000000004 */
[----:B------:R-:W-:Y:S02]  /*12f0c0*/  PRMT R4, R19, 0x3340, R1 ;  /* 0x0000334013047816 */ /* 0x000fe40000000001 */
[----:B------:R-:W-:Y:S02]  /*12f0d0*/  PRMT R5, R7, 0x3340, R6 ;  /* 0x0000334007057816 */ /* 0x000fe40000000006 */
[----:B------:R-:W-:Y:S02]  /*12f0e0*/  SHF.R.U32.HI R7, RZ, 0x8, R7 ;  /* 0x00000008ff077819 */ /* 0x000fe40000011607 */
[----:B0-----:R-:W-:Y:S02]  /*12f0f0*/  PRMT R0, R5, 0x5410, R4 ;  /* 0x0000541005007816 */ /* 0x001fe40000000004 */
[----:B------:R-:W-:-:S02]  /*12f100*/  SHF.R.U32.HI R5, RZ, 0x8, R6 ;  /* 0x00000008ff057819 */ /* 0x000fc40000011606 */
[----:B------:R-:W-:Y:S02]  /*12f110*/  SHF.R.U32.HI R4, RZ, 0x8, R10 ;  /* 0x00000008ff047819 */ /* 0x000fe4000001160a */
[----:B------:R-:W-:Y:S02]  /*12f120*/  LOP3.LUT R6, R7, 0xffff, RZ, 0xc0, !PT ;  /* 0x0000ffff07067812 */ /* 0x000fe400078ec0ff */
[----:B------:R-:W-:Y:S02]  /*12f130*/  LOP3.LUT R5, R5, 0xffff, RZ, 0xc0, !PT ;  /* 0x0000ffff05057812 */ /* 0x000fe400078ec0ff */
[----:B------:R-:W-:Y:S02]  /*12f140*/  LOP3.LUT R4, R4, 0xffff, RZ, 0xc0, !PT ;  /* 0x0000ffff04047812 */ /* 0x000fe400078ec0ff */
[----:B------:R-:W-:Y:S02]  /*12f150*/  LOP3.LUT R8, R26, 0xffff, RZ, 0xc0, !PT ;  /* 0x0000ffff1a087812 */ /* 0x000fe400078ec0ff */
[----:B------:R-:W-:-:S02]  /*12f160*/  PRMT R27, R6, 0x3340, R5 ;  /* 0x00003340061b7816 */ /* 0x000fc40000000005 */
[----:B------:R-:W-:Y:S01]  /*12f170*/  LOP3.LUT R6, R24, 0xffff, RZ, 0xc0, !PT ;  /* 0x0000ffff18067812 */ /* 0x000fe200078ec0ff */
[----:B------:R0:W-:Y:S04]  /*12f180*/  STL [R1+0x1640], R0 ;  /* 0x0016400001007387 */ /* 0x0001e80000100800 */
[----:B------:R-:W-:Y:S01]  /*12f190*/  STL [R1+0x5694], R27 ;  /* 0x0056941b01007387 */ /* 0x000fe20000100800 */
[--C-:B0-----:R-:W-:Y:S02]  /*12f1a0*/  PRMT R0, R4, 0x3340, R1.reuse ;  /* 0x0000334004007816 */ /* 0x101fe40000000001 */
[----:B------:R-:W-:Y:S02]  /*12f1b0*/  PRMT R4, R6, 0x3340, R1 ;  /* 0x0000334006047816 */ /* 0x000fe40000000001 */
[----:B------:R-:W-:Y:S01]  /*12f1c0*/  SHF.R.U32.HI R6, RZ, 0x8, R6 ;  /* 0x00000008ff067819 */ /* 0x000fe20000011606 */
[----:B------:R0:W-:Y:S03]  /*12f1d0*/  STL [R1+0x2ec], R0 ;  /* 0x0002ec0001007387 */ /* 0x0001e60000100800 */
[----:B------:R-:W-:-:S02]  /*12f1e0*/  LOP3.LUT R6, R6, 0xffff, RZ, 0xc0, !PT ;  /* 0x0000ffff06067812 */ /* 0x000fc400078ec0ff */
[----:B--2---:R-:W-:-:S04]  /*12f1f0*/  LOP3.LUT R7, R25, 0xffff, RZ, 0xc0, !PT ;  /* 0x0000ffff19077812 */ /* 0x004fc800078ec0ff */
[----:B------:R-:W-:-:S04]  /*12f200*/  PRMT R5, R8, 0x3340, R7 ;  /* 0x0000334008057816 */ /* 0x000fc80000000007 */
[----:B0-----:R-:W-:Y:S02]  /*12f210*/  PRMT R0, R5, 0x5410, R4 ;  /* 0x0000541005007816 */ /* 0x001fe40000000004 */
[----:B------:R-:W-:Y:S02]  /*12f220*/  SHF.R.U32.HI R5, RZ, 0x8, R8 ;  /* 0x00000008ff057819 */ /* 0x000fe40000011608 */
[----:B------:R-:W-:Y:S02]  /*12f230*/  SHF.R.U32.HI R4, RZ, 0x8, R7 ;  /* 0x00000008ff047819 */ /* 0x000fe40000011607 */
[----:B------:R-:W-:Y:S02]  /*12f240*/  LOP3.LUT R5, R5, 0xffff, RZ, 0xc0, !PT ;  /* 0x0000ffff05057812 */ /* 0x000fe400078ec0ff */
[----:B------:R-:W-:Y:S01]  /*12f250*/  LOP3.LUT R4, R4, 0xffff, RZ, 0xc0, !PT ;  /* 0x0000ffff04047812 */ /* 0x000fe200078ec0ff */
[----:B------:R0:W-:Y:S03]  /*12f260*/  STL [R1+0x1638], R0 ;  /* 0x0016380001007387 */ /* 0x0001e60000100800 */
[----:B------:R-:W-:-:S02]  /*12f270*/  PRMT R4, R5, 0x3340, R4 ;  /* 0x0000334005047816 */ /* 0x000fc40000000004 */
[----:B---3--:R-:W-:Y:S02]  /*12f280*/  LOP3.LUT R7, R13, 0xffff, RZ, 0xc0, !PT ;  /* 0x0000ffff0d077812 */ /* 0x008fe400078ec0ff */
[----:B0-----:R-:W-:Y:S01]  /*12f290*/  PRMT R0, R6, 0x3340, R1 ;  /* 0x0000334006007816 */ /* 0x001fe20000000001 */
[----:B------:R0:W-:Y:S04]  /*12f2a0*/  STL [R1+0x334], R4 ;  /* 0x0003340401007387 */ /* 0x0001e80000100800 */
[----:B------:R1:W-:Y:S04]  /*12f2b0*/  STL [R1+0x2e8], R0 ;  /* 0x0002e80001007387 */ /* 0x0003e80000100800 */
[----:B------:R-:W2:Y:S01]  /*12f2c0*/  LDL.LU R25, [R1+0x2934] ;  /* 0x0029340001197983 */ /* 0x000ea20000300800 */
[----:B----4-:R-:W-:-:S03]  /*12f2d0*/  LOP3.LUT R8, R23, 0xffff, RZ, 0xc0, !PT ;  /* 0x0000ffff17087812 */ /* 0x010fc600078ec0ff */
[----:B------:R-:W3:Y:S04]  /*12f2e0*/  LDL.LU R13, [R1+0x28a4] ;  /* 0x0028a400010d7983 */ /* 0x000ee80000300800 */
[----:B------:R-:W4:Y:S01]  /*12f2f0*/  LDL.LU R23, [R1+0x28dc] ;  /* 0x0028dc0001177983 */ /* 0x000f220000300800 */
[----:B------:R-:W-:Y:S02]  /*12f300*/  LOP3.LUT R9, R22, 0xffff, RZ, 0xc0, !PT ;  /* 0x0000ffff16097812 */ /* 0x000fe400078ec0ff */
[----:B------:R-:W-:Y:S02]  /*12f310*/  LOP3.LUT R11, R12, 0xffff, RZ, 0xc0, !PT ;  /* 0x0000ffff0c0b7812 */ /* 0x000fe400078ec0ff */
[----:B------:R-:W-:Y:S02]  /*12f320*/  PRMT R5, R9, 0x3340, R7 ;  /* 0x0000334009057816 */ /* 0x000fe40000000007 */
[----:B0-----:R-:W-:-:S02]  /*12f330*/  PRMT R4, R11, 0x3340, R1 ;  /* 0x000033400b047816 */ /* 0x001fc40000000001 */
[----:B------:R-:W-:Y:S02]  /*12f340*/  LOP3.LUT R10, R18, 0xffff, RZ, 0xc0, !PT ;  /* 0x0000ffff120a7812 */ /* 0x000fe400078ec0ff */
[----:B-1----:R-:W-:Y:S02]  /*12f350*/  PRMT R0, R5, 0x5410, R4 ;  /* 0x0000541005007816 */ /* 0x002fe40000000004 */
[----:B------:R-:W-:Y:S02]  /*12f360*/  LOP3.LUT R6, R17, 0xffff, RZ, 0xc0, !PT ;  /* 0x0000ffff11067812 */ /* 0x000fe400078ec0ff */
[----:B------:R-:W-:Y:S01]  /*12f370*/  PRMT R4, R10, 0x3340, R1 ;  /* 0x000033400a047816 */ /* 0x000fe20000000001 */
[----:B------:R0:W-:Y:S04]  /*12f380*/  STL [R1+0x1634], R0 ;  /* 0x0016340001007387 */ /* 0x0001e80000100800 */
[----:B------:R-:W4:Y:S01]  /*12f390*/  LDL.LU R12, [R1+0x2808] ;  /* 0x00280800010c7983 */ /* 0x000f220000300800 */
[----:B------:R-:W-:-:S03]  /*12f3a0*/  PRMT R5, R8, 0x3340, R6 ;  /* 0x0000334008057816 */ /* 0x000fc60000000006 */
[----:B------:R-:W4:Y:S01]  /*12f3b0*/  LDL.LU R24, [R1+0x27c8] ;  /* 0x0027c80001187983 */ /* 0x000f220000300800 */
[----:B0-----:R-:W-:-:S05]  /*12f3c0*/  PRMT R0, R5, 0x5410, R4 ;  /* 0x0000541005007816 */ /* 0x001fca0000000004 */
[----:B------:R-:W-:Y:S04]  /*12f3d0*/  STL [R1+0x1630], R0 ;  /* 0x0016300001007387 */ /* 0x000fe80000100800 */
[----:B------:R-:W4:Y:S04]  /*12f3e0*/  LDL.LU R22, [R1+0x28f8] ;  /* 0x0028f80001167983 */ /* 0x000f280000300800 */
[----:B------:R-:W4:Y:S04]  /*12f3f0*/  LDL.LU R18, [R1+0x2894] ;  /* 0x0028940001127983 */ /* 0x000f280000300800 */
[----:B------:R-:W4:Y:S01]  /*12f400*/  LDL.LU R17, [R1+0x28d0] ;  /* 0x0028d00001117983 */ /* 0x000f220000300800 */
[----:B------:R-:W-:-:S02]  /*12f410*/  SHF.R.U32.HI R5, RZ, 0x8, R8 ;  /* 0x00000008ff057819 */ /* 0x000fc40000011608 */
[----:B------:R-:W-:Y:S02]  /*12f420*/  SHF.R.U32.HI R4, RZ, 0x8, R6 ;  /* 0x00000008ff047819 */ /* 0x000fe40000011606 */
[----:B------:R-:W-:Y:S02]  /*12f430*/  LOP3.LUT R5, R5, 0xffff, RZ, 0xc0, !PT ;  /* 0x0000ffff05057812 */ /* 0x000fe400078ec0ff */
[----:B------:R-:W-:-:S04]  /*12f440*/  LOP3.LUT R4, R4, 0xffff, RZ, 0xc0, !PT ;  /* 0x0000ffff04047812 */ /* 0x000fc800078ec0ff */
[----:B------:R-:W-:Y:S02]  /*12f450*/  PRMT R4, R5, 0x3340, R4 ;  /* 0x0000334005047816 */ /* 0x000fe40000000004 */
[----:B------:R-:W-:Y:S02]  /*12f460*/  SHF.R.U32.HI R9, RZ, 0x8, R9 ;  /* 0x00000008ff097819 */ /* 0x000fe40000011609 */
[----:B------:R-:W-:Y:S01]  /*12f470*/  SHF.R.U32.HI R6, RZ, 0x8, R7 ;  /* 0x00000008ff067819 */ /* 0x000fe20000011607 */
[----:B------:R0:W-:Y:S01]  /*12f480*/  STL [R1+0x330], R4 ;  /* 0x0003300401007387 */ /* 0x0001e20000100800 */
[----:B------:R-:W-:Y:S02]  /*12f490*/  LOP3.LUT R7, R9, 0xffff, RZ, 0xc0, !PT ;  /* 0x0000ffff09077812 */ /* 0x000fe400078ec0ff */
[----:B------:R-:W-:Y:S02]  /*12f4a0*/  LOP3.LUT R6, R6, 0xffff, RZ, 0xc0, !PT ;  /* 0x0000ffff06067812 */ /* 0x000fe400078ec0ff */
[----:B------:R-:W-:-:S02]  /*12f4b0*/  SHF.R.U32.HI R5, RZ, 0x8, R10 ;  /* 0x00000008ff057819 */ /* 0x000fc4000001160a */
[----:B0-----:R-:W-:Y:S02]  /*12f4c0*/  SHF.R.U32.HI R4, RZ, 0x8, R11 ;  /* 0x00000008ff047819 */ /* 0x001fe4000001160b */
[----:B------:R-:W-:Y:S02]  /*12f4d0*/  PRMT R0, R7, 0x3340, R6 ;  /* 0x0000334007007816 */ /* 0x000fe40000000006 */
[----:B------:R-:W-:Y:S02]  /*12f4e0*/  LOP3.LUT R4, R4, 0xffff, RZ, 0xc0, !PT ;  /* 0x0000ffff04047812 */ /* 0x000fe400078ec0ff */
[----:B------:R-:W-:Y:S02]  /*12f4f0*/  LOP3.LUT R5, R5, 0xffff, RZ, 0xc0, !PT ;  /* 0x0000ffff05057812 */ /* 0x000fe400078ec0ff */
[--C-:B------:R-:W-:Y:S01]  /*12f500*/  PRMT R4, R4, 0x3340, R1.reuse ;  /* 0x0000334004047816 */ /* 0x100fe20000000001 */
[----:B------:R0:W-:Y:S04]  /*12f510*/  STL [R1+0x31c], R0 ;  /* 0x00031c0001007387 */ /* 0x0001e80000100800 */
[----:B------:R1:W-:Y:S01]  /*12f520*/  STL [R1+0x2e4], R4 ;  /* 0x0002e40401007387 */ /* 0x0003e20000100800 */
[----:B0-----:R-:W-:-:S05]  /*12f530*/  PRMT R0, R5, 0x3340, R1 ;  /* 0x0000334005007816 */ /* 0x001fca0000000001 */
[----:B------:R0:W-:Y:S01]  /*12f540*/  STL [R1+0x2e0], R0 ;  /* 0x0002e00001007387 */ /* 0x0001e20000100800 */
[----:B--2---:R-:W-:Y:S02]  /*12f550*/  LOP3.LUT R8, R25, 0xffff, RZ, 0xc0, !PT ;  /* 0x0000ffff19087812 */ /* 0x004fe400078ec0ff */
[----:B---3--:R-:W-:Y:S02]  /*12f560*/  LOP3.LUT R6, R13, 0xffff, RZ, 0xc0, !PT ;  /* 0x0000ffff0d067812 */ /* 0x008fe400078ec0ff */
[----:B----4-:R-:W-:Y:S01]  /*12f570*/  LOP3.LUT R7, R23, 0xffff, RZ, 0xc0, !PT ;  /* 0x0000ffff17077812 */ /* 0x010fe200078ec0ff */
[----:B------:R-:W2:Y:S04]  /*12f580*/  LDL.LU R25, [R1+0x2948] ;  /* 0x0029480001197983 */ /* 0x000ea80000300800 */
[----:B------:R-:W3:Y:S01]  /*12f590*/  LDL.LU R13, [R1+0x28b8] ;  /* 0x0028b800010d7983 */ /* 0x000ee20000300800 */
[----:B-1----:R-:W-:-:S02]  /*12f5a0*/  PRMT R4, R6, 0x3340, R1 ;  /* 0x0000334006047816 */ /* 0x002fc40000000001 */
[----:B------:R-:W-:-:S04]  /*12f5b0*/  PRMT R5, R8, 0x3340, R7 ;  /* 0x0000334008057816 */ /* 0x000fc80000000007 */
[----:B0-----:R-:W-:Y:S02]  /*12f5c0*/  PRMT R0, R5, 0x5410, R4 ;  /* 0x0000541005007816 */ /* 0x001fe40000000004 */
[----:B------:R-:W-:Y:S02]  /*12f5d0*/  SHF.R.U32.HI R5, RZ, 0x8, R8 ;  /* 0x00000008ff057819 */ /* 0x000fe40000011608 */
[----:B------:R-:W-:Y:S01]  /*12f5e0*/  SHF.R.U32.HI R4, RZ, 0x8, R7 ;  /* 0x00000008ff047819 */ /* 0x000fe20000011607 */
[----:B------:R0:W-:Y:S04]  /*12f5f0*/  STL [R1+0x162c], R0 ;  /* 0x00162c0001007387 */ /* 0x0001e80000100800 */
[----:B------:R-:W4:Y:S01]  /*12f600*/  LDL.LU R23, [R1+0x28e4] ;  /* 0x0028e40001177983 */ /* 0x000f220000300800 */
[----:B------:R-:W-:-:S02]  /*12f610*/  SHF.R.U32.HI R6, RZ, 0x8, R6 ;  /* 0x00000008ff067819 */ /* 0x000fc40000011606 */
[----:B------:R-:W-:Y:S02]  /*12f620*/  LOP3.LUT R5, R5, 0xffff, RZ, 0xc0, !PT ;  /* 0x0000ffff05057812 */ /* 0x000fe400078ec0ff */
[----:B------:R-:W-:Y:S02]  /*12f630*/  LOP3.LUT R4, R4, 0xffff, RZ, 0xc0, !PT ;  /* 0x0000ffff04047812 */ /* 0x000fe400078ec0ff */
[----:B------:R-:W-:Y:S02]  /*12f640*/  LOP3.LUT R6, R6, 0xffff, RZ, 0xc0, !PT ;  /* 0x0000ffff06067812 */ /* 0x000fe400078ec0ff */
[----:B------:R-:W-:Y:S02]  /*12f650*/  LOP3.LUT R7, R12, 0xffff, RZ, 0xc0, !PT ;  /* 0x0000ffff0c077812 */ /* 0x000fe400078ec0ff */
[----:B------:R-:W-:Y:S02]  /*12f660*/  PRMT R4, R5, 0x3340, R4 ;  /* 0x0000334005047816 */ /* 0x000fe40000000004 */
[----:B------:R-:W-:-:S02]  /*12f670*/  LOP3.LUT R12, R29, 0xffff, RZ, 0xc0, !PT ;  /* 0x0000ffff1d0c7812 */ /* 0x000fc400078ec0ff */
[--C-:B0-----:R-:W-:Y:S02]  /*12f680*/  PRMT R0, R6, 0x3340, R1.reuse ;  /* 0x0000334006007816 */ /* 0x101fe40000000001 */
[----:B------:R-:W-:Y:S01]  /*12f690*/  LOP3.LUT R6, R24, 0xffff, RZ, 0xc0, !PT ;  /* 0x0000ffff18067812 */ /* 0x000fe200078ec0ff */
[----:B------:R0:W-:Y:S03]  /*12f6a0*/  STL [R1+0x32c], R4 ;  /* 0x00032c0401007387 */ /* 0x0001e60000100800 */
[----:B------:R-:W-:Y:S01]  /*12f6b0*/  PRMT R5, R7, 0x3340, R6 ;  /* 0x0000334007057816 */ /* 0x000fe20000000006 */
[----:B------:R1:W-:Y:S04]  /*12f6c0*/  STL [R1+0x2dc], R0 ;  /* 0x0002dc0001007387 */ /* 0x0003e80000100800 */
[----:B------:R-:W4:Y:S01]  /*12f6d0*/  LDL.LU R29, [R1+0x5710] ;  /* 0x00571000011d7983 */ /* 0x000f220000300800 */
[----:B0-----:R-:W-:-:S02]  /*12f6e0*/  PRMT R4, R12, 0x3340, R1 ;  /* 0x000033400c047816 */ /* 0x001fc40000000001 */
[----:B------:R-:W-:Y:S02]  /*12f6f0*/  LOP3.LUT R9, R22, 0xffff, RZ, 0xc0, !PT ;  /* 0x0000ffff16097812 */ /* 0x000fe400078ec0ff */
[----:B------:R-:W-:Y:S01]  /*12f700*/  LOP3.LUT R10, R18, 0xffff, RZ, 0xc0, !PT ;  /* 0x0000ffff120a7812 */ /* 0x000fe200078ec0ff */
[----:B------:R-:W4:Y:S01]  /*12f710*/  LDL.LU R22, [R1+0x284c] ;  /* 0x00284c0001167983 */ /* 0x000f220000300800 */
[----:B-1----:R-:W-:-:S03]  /*12f720*/  PRMT R0, R5, 0x5410, R4 ;  /* 0x0000541005007816 */ /* 0x002fc60000000004 */
[----:B------:R-:W4:Y:S01]  /*12f730*/  LDL.LU R18, [R1+0x1610] ;  /* 0x0016100001127983 */ /* 0x000f220000300800 */
[----:B------:R-:W-:-:S03]  /*12f740*/  LOP3.LUT R8, R17, 0xffff, RZ, 0xc0, !PT ;  /* 0x0000ffff11087812 */ /* 0x000fc600078ec0ff */
[----:B------:R0:W-:Y:S04]  /*12f750*/  STL [R1+0x163c], R0 ;  /* 0x00163c0001007387 */ /* 0x0001e80000100800 */
[----:B------:R-:W4:Y:S01]  /*12f760*/  LDL.LU R17, [R1+0x27f8] ;  /* 0x0027f80001117983 */ /* 0x000f220000300800 */
[----:B------:R-:W-:Y:S02]  /*12f770*/  PRMT R4, R10, 0x3340, R1 ;  /* 0x000033400a047816 */ /* 0x000fe40000000001 */
[----:B------:R-:W-:-:S04]  /*12f780*/  PRMT R5, R9, 0x3340, R8 ;  /* 0x0000334009057816 */ /* 0x000fc80000000008 */
[----:B0-----:R-:W-:Y:S02]  /*12f790*/  PRMT R0, R5, 0x5410, R4 ;  /* 0x0000541005007816 */ /* 0x001fe40000000004 */
[----:B------:R-:W-:Y:S02]  /*12f7a0*/  SHF.R.U32.HI R5, RZ, 0x8, R7 ;  /* 0x00000008ff057819 */ /* 0x000fe40000011607 */
[----:B------:R-:W-:Y:S02]  /*12f7b0*/  SHF.R.U32.HI R4, RZ, 0x8, R6 ;  /* 0x00000008ff047819 */ /* 0x000fe40000011606 */
[----:B------:R-:W-:Y:S02]  /*12f7c0*/  SHF.R.U32.HI R7, RZ, 0x8, R9 ;  /* 0x00000008ff077819 */ /* 0x000fe40000011609 */
[----:B------:R-:W-:Y:S02]  /*12f7d0*/  SHF.R.U32.HI R6, RZ, 0x8, R8 ;  /* 0x00000008ff067819 */ /* 0x000fe40000011608 */
[----:B------:R-:W-:-:S02]  /*12f7e0*/  LOP3.LUT R5, R5, 0xffff, RZ, 0xc0, !PT ;  /* 0x0000ffff05057812 */ /* 0x000fc400078ec0ff */
[----:B------:R-:W-:Y:S02]  /*12f7f0*/  LOP3.LUT R4, R4, 0xffff, RZ, 0xc0, !PT ;  /* 0x0000ffff04047812 */ /* 0x000fe400078ec0ff */
[----:B------:R-:W-:Y:S02]  /*12f800*/  LOP3.LUT R7, R7, 0xffff, RZ, 0xc0, !PT ;  /* 0x0000ffff07077812 */ /* 0x000fe400078ec0ff */
[----:B------:R-:W-:Y:S01]  /*12f810*/  LOP3.LUT R6, R6, 0xffff, RZ, 0xc0, !PT ;  /* 0x0000ffff06067812 */ /* 0x000fe200078ec0ff */
[----:B------:R0:W-:Y:S01]  /*12f820*/  STL [R1+0x1628], R0 ;  /* 0x0016280001007387 */ /* 0x0001e20000100800 */
[----:B------:R-:W-:-:S05]  /*12f830*/  PRMT R4, R5, 0x3340, R4 ;  /* 0x0000334005047816 */ /* 0x000fca0000000004 */
[----:B------:R1:W-:Y:S01]  /*12f840*/  STL [R1+0x3b8], R4 ;  /* 0x0003b80401007387 */ /* 0x0003e20000100800 */
[----:B0-----:R-:W-:-:S05]  /*12f850*/  PRMT R0, R7, 0x3340, R6 ;  /* 0x0000334007007816 */ /* 0x001fca0000000006 */
[----:B------:R0:W-:Y:S01]  /*12f860*/  STL [R1+0x328], R0 ;  /* 0x0003280001007387 */ /* 0x0001e20000100800 */
[----:B---3--:R-:W-:Y:S02]  /*12f870*/  LOP3.LUT R6, R13, 0xffff, RZ, 0xc0, !PT ;  /* 0x0000ffff0d067812 */ /* 0x008fe400078ec0ff */
[----:B--2---:R-:W-:Y:S01]  /*12f880*/  LOP3.LUT R8, R25, 0xffff, RZ, 0xc0, !PT ;  /* 0x0000ffff19087812 */ /* 0x004fe200078ec0ff */
[----:B------:R-:W2:Y:S01]  /*12f890*/  LDL.LU R13, [R1+0x2850] ;  /* 0x00285000010d7983 */ /* 0x000ea20000300800 */
[----:B-1----:R-:W-:Y:S02]  /*12f8a0*/  PRMT R4, R6, 0x3340, R1 ;  /* 0x0000334006047816 */ /* 0x002fe40000000001 */
[----:B----4-:R-:W-:Y:S02]  /*12f8b0*/  LOP3.LUT R7, R23, 0xffff, RZ, 0xc0, !PT ;  /* 0x0000ffff17077812 */ /* 0x010fe400078ec0ff */
[----:B------:R-:W3:Y:S04]  /*12f8c0*/  LDL.LU R23, [R1+0x1614] ;  /* 0x0016140001177983 */ /* 0x000ee80000300800 */
[----:B------:R-:W4:Y:S01]  /*12f8d0*/  LDL.LU R24, [R1+0x27fc] ;  /* 0x0027fc0001187983 */ /* 0x000f220000300800 */
[----:B------:R-:W-:-:S02]  /*12f8e0*/  PRMT R5, R8, 0x3340, R7 ;  /* 0x0000334008057816 */ /* 0x000fc40000000007 */
[----:B------:R-:W-:Y:S02]  /*12f8f0*/  SHF.R.U32.HI R6, RZ, 0x8, R6 ;  /* 0x00000008ff067819 */ /* 0x000fe40000011606 */
[----:B0-----:R-:W-:Y:S02]  /*12f900*/  PRMT R0, R5, 0x5410, R4 ;  /* 0x0000541005007816 */ /* 0x001fe40000000004 */
[----:B------:R-:W-:Y:S02]  /*12f910*/  SHF.R.U32.HI R5, RZ, 0x8, R8 ;  /* 0x00000008ff057819 */ /* 0x000fe40000011608 */
[----:B------:R-:W-:Y:S02]  /*12f920*/  SHF.R.U32.HI R4, RZ, 0x8, R7 ;  /* 0x00000008ff047819 */ /* 0x000fe40000011607 */
[----:B------:R-:W-:Y:S02]  /*12f930*/  LOP3.LUT R6, R6, 0xffff, RZ, 0xc0, !PT ;  /* 0x0000ffff06067812 */ /* 0x000fe400078ec0ff */
[----:B------:R-:W-:-:S02]  /*12f940*/  LOP3.LUT R5, R5, 0xffff, RZ, 0xc0, !PT ;  /* 0x0000ffff05057812 */ /* 0x000fc400078ec0ff */
[----:B------:R-:W-:Y:S01]  /*12f950*/  LOP3.LUT R4, R4, 0xffff, RZ, 0xc0, !PT ;  /* 0x0000ffff04047812 */ /* 0x000fe200078ec0ff */
[----:B------:R0:W-:Y:S03]  /*12f960*/  STL [R1+0x1624], R0 ;  /* 0x0016240001007387 */ /* 0x0001e60000100800 */
[----:B------:R-:W-:Y:S02]  /*12f970*/  PRMT R4, R5, 0x3340, R4 ;  /* 0x0000334005047816 */ /* 0x000fe40000000004 */
[----:B0-----:R-:W-:-:S03]  /*12f980*/  PRMT R0, R6, 0x3340, R1 ;  /* 0x0000334006007816 */ /* 0x001fc60000000001 */
[----:B------:R0:W-:Y:S01]  /*12f990*/  STL [R1+0x318], R4 ;  /* 0x0003180401007387 */ /* 0x0001e20000100800 */
[----:B------:R-:W-:-:S03]  /*12f9a0*/  LOP3.LUT R9, R18, 0xffff, RZ, 0xc0, !PT ;  /* 0x0000ffff12097812 */ /* 0x000fc600078ec0ff */
[----:B------:R1:W-:Y:S04]  /*12f9b0*/  STL [R1+0x2d8], R0 ;  /* 0x0002d80001007387 */ /* 0x0003e80000100800 */
[----:B------:R-:W4:Y:S01]  /*12f9c0*/  LDL.LU R25, [R1+0x2970] ;  /* 0x0029700001197983 */ /* 0x000f220000300800 */
[----:B------:R-:W-:-:S03]  /*12f9d0*/  LOP3.LUT R6, R17, 0xffff, RZ, 0xc0, !PT ;  /* 0x0000ffff11067812 */ /* 0x000fc600078ec0ff */
[----:B------:R-:W4:Y:S04]  /*12f9e0*/  LDL.LU R18, [R1+0x28cc] ;  /* 0x0028cc0001127983 */ /* 0x000f280000300800 */
[----:B------:R-:W4:Y:S01]  /*12f9f0*/  LDL.LU R17, [R1+0x28fc] ;  /* 0x0028fc0001117983 */ /* 0x000f220000300800 */
[----:B------:R-:W-:Y:S02]  /*12fa00*/  LOP3.LUT R7, R22, 0xffff, RZ, 0xc0, !PT ;  /* 0x0000ffff16077812 */ /* 0x000fe400078ec0ff */
[----:B0-----:R-:W-:Y:S02]  /*12fa10*/  PRMT R4, R9, 0x3340, R1 ;  /* 0x0000334009047816 */ /* 0x001fe40000000001 */
[----:B------:R-:W-:Y:S02]  /*12fa20*/  PRMT R5, R7, 0x3340, R6 ;  /* 0x0000334007057816 */ /* 0x000fe40000000006 */
[----:B------:R-:W-:-:S02]  /*12fa30*/  SHF.R.U32.HI R7, RZ, 0x8, R7 ;  /* 0x00000008ff077819 */ /* 0x000fc40000011607 */
[----:B-1----:R-:W-:Y:S02]  /*12fa40*/  PRMT R0, R5, 0x5410, R4 ;  /* 0x0000541005007816 */ /* 0x002fe40000000004 */
[----:B------:R-:W-:Y:S02]  /*12fa50*/  SHF.R.U32.HI R4, RZ, 0x8, R10 ;  /* 0x00000008ff047819 */ /* 0x000fe4000001160a */
[----:B------:R-:W-:Y:S02]  /*12fa60*/  SHF.R.U32.HI R5, RZ, 0x8, R6 ;  /* 0x00000008ff057819 */ /* 0x000fe40000011606 */
[----:B------:R-:W-:Y:S02]  /*12fa70*/  LOP3.LUT R6, R7, 0xffff, RZ, 0xc0, !PT ;  /* 0x0000ffff07067812 */ /* 0x000fe400078ec0ff */
[----:B------:R-:W-:Y:S02]  /*12fa80*/  LOP3.LUT R4, R4, 0xffff, RZ, 0xc0, !PT ;  /* 0x0000ffff04047812 */ /* 0x000fe400078ec0ff */
[----:B------:R-:W-:Y:S01]  /*12fa90*/  LOP3.LUT R5, R5, 0xffff, RZ, 0xc0, !PT ;  /* 0x0000ffff05057812 */ /* 0x000fe200078ec0ff */
[----:B------:R0:W-:Y:S01]  /*12faa0*/  STL [R1+0x1618], R0 ;  /* 0x0016180001007387 */ /* 0x0001e20000100800 */
[----:B------:R-:W-:-:S02]  /*12fab0*/  PRMT R4, R4, 0x3340, R1 ;  /* 0x0000334004047816 */ /* 0x000fc40000000001 */
[----:B0-----:R-:W-:-:S03]  /*12fac0*/  PRMT R0, R6, 0x3340, R5 ;  /* 0x0000334006007816 */ /* 0x001fc60000000005 */
[----:B------:R0:W-:Y:S04]  /*12fad0*/  STL [R1+0x2d4], R4 ;  /* 0x0002d40401007387 */ /* 0x0001e80000100800 */
[----:B------:R1:W-:Y:S04]  /*12fae0*/  STL [R1+0x37c], R0 ;  /* 0x00037c0001007387 */ /* 0x0003e80000100800 */
[----:B------:R-:W4:Y:S01]  /*12faf0*/  LDL.LU R22, [R1+0x2838] ;  /* 0x0028380001167983 */ /* 0x000f220000300800 */
[----:B--2---:R-:W-:-:S03]  /*12fb00*/  LOP3.LUT R8, R13, 0xffff, RZ, 0xc0, !PT ;  /* 0x0000ffff0d087812 */ /* 0x004fc600078ec0ff */
[----:B------:R-:W2:Y:S01]  /*12fb10*/  LDL.LU R13, [R1+0x161c] ;  /* 0x00161c00010d7983 */ /* 0x000ea20000300800 */
[----:B---3--:R-:W-:Y:S02]  /*12fb20*/  LOP3.LUT R6, R23, 0xffff, RZ, 0xc0, !PT ;  /* 0x0000ffff17067812 */ /* 0x008fe400078ec0ff */
[----:B----4-:R-:W-:Y:S01]  /*12fb30*/  LOP3.LUT R7, R24, 0xffff, RZ, 0xc0, !PT ;  /* 0x0000ffff18077812 */ /* 0x010fe200078ec0ff */
[----:B------:R-:W3:Y:S01]  /*12fb40*/  LDL.LU R23, [R1+0x27e0] ;  /* 0x0027e00001177983 */ /* 0x000ee20000300800 */
[----:B0-----:R-:W-:Y:S02]  /*12fb50*/  PRMT R4, R6, 0x3340, R1 ;  /* 0x0000334006047816 */ /* 0x001fe40000000001 */
[----:B------:R-:W-:Y:S02]  /*12fb60*/  PRMT R5, R8, 0x3340, R7 ;  /* 0x0000334008057816 */ /* 0x000fe40000000007 */
[----:B------:R-:W-:Y:S02]  /*12fb70*/  SHF.R.U32.HI R6, RZ, 0x8, R6 ;  /* 0x00000008ff067819 */ /* 0x000fe40000011606 */
[----:B-1----:R-:W-:-:S02]  /*12fb80*/  PRMT R0, R5, 0x5410, R4 ;  /* 0x0000541005007816 */ /* 0x002fc40000000004 */
[----:B------:R-:W-:Y:S02]  /*12fb90*/  SHF.R.U32.HI R5, RZ, 0x8, R8 ;  /* 0x00000008ff057819 */ /* 0x000fe40000011608 */
[----:B------:R-:W-:Y:S02]  /*12fba0*/  SHF.R.U32.HI R4, RZ, 0x8, R7 ;  /* 0x00000008ff047819 */ /* 0x000fe40000011607 */
[----:B------:R-:W-:Y:S02]  /*12fbb0*/  LOP3.LUT R6, R6, 0xffff, RZ, 0xc0, !PT ;  /* 0x0000ffff06067812 */ /* 0x000fe400078ec0ff */
[----:B------:R-:W-:Y:S02]  /*12fbc0*/  LOP3.LUT R5, R5, 0xffff, RZ, 0xc0, !PT ;  /* 0x0000ffff05057812 */ /* 0x000fe400078ec0ff */
[----:B------:R-:W-:Y:S01]  /*12fbd0*/  LOP3.LUT R4, R4, 0xffff, RZ, 0xc0, !PT ;  /* 0x0000ffff04047812 */ /* 0x000fe200078ec0ff */
[----:B------:R0:W-:Y:S03]  /*12fbe0*/  STL [R1+0x1610], R0 ;  /* 0x0016100001007387 */ /* 0x0001e60000100800 */
[----:B------:R-:W-:-:S02]  /*12fbf0*/  PRMT R4, R5, 0x3340, R4 ;  /* 0x0000334005047816 */ /* 0x000fc40000000004 */
[----:B0-----:R-:W-:-:S03]  /*12fc00*/  PRMT R0, R6, 0x3340, R1 ;  /* 0x0000334006007816 */ /* 0x001fc60000000001 */
[----:B------:R0:W-:Y:S01]  /*12fc10*/  STL [R1+0x314], R4 ;  /* 0x0003140401007387 */ /* 0x0001e20000100800 */
[----:B------:R-:W-:-:S03]  /*12fc20*/  LOP3.LUT R10, R18, 0xffff, RZ, 0xc0, !PT ;  /* 0x0000ffff120a7812 */ /* 0x000fc600078ec0ff */
[----:B------:R1:W-:Y:S04]  /*12fc30*/  STL [R1+0x2d0], R0 ;  /* 0x0002d00001007387 */ /* 0x0003e80000100800 */
[----:B------:R-:W4:Y:S01]  /*12fc40*/  LDL.LU R18, [R1+0x2844] ;  /* 0x0028440001127983 */ /* 0x000f220000300800 */
[----:B------:R-:W-:-:S03]  /*12fc50*/  LOP3.LUT R6, R17, 0xffff, RZ, 0xc0, !PT ;  /* 0x0000ffff11067812 */ /* 0x000fc600078ec0ff */
[----:B------:R-:W4:Y:S01]  /*12fc60*/  LDL.LU R17, [R1+0x27e8] ;  /* 0x0027e80001117983 */ /* 0x000f220000300800 */
[----:B------:R-:W-:Y:S02]  /*12fc70*/  LOP3.LUT R7, R25, 0xffff, RZ, 0xc0, !PT ;  /* 0x0000ffff19077812 */ /* 0x000fe400078ec0ff */
[----:B0-----:R-:W-:Y:S02]  /*12fc80*/  PRMT R4, R10, 0x3340, R1 ;  /* 0x000033400a047816 */ /* 0x001fe40000000001 */
[----:B------:R-:W-:Y:S02]  /*12fc90*/  PRMT R5, R7, 0x3340, R6 ;  /* 0x0000334007057816 */ /* 0x000fe40000000006 */
[----:B------:R-:W-:Y:S02]  /*12fca0*/  SHF.R.U32.HI R7, RZ, 0x8, R7 ;  /* 0x00000008ff077819 */ /* 0x000fe40000011607 */
[----:B-1----:R-:W-:Y:S02]  /*12fcb0*/  PRMT R0, R5, 0x5410, R4 ;  /* 0x0000541005007816 */ /* 0x002fe40000000004 */
[----:B------:R-:W-:-:S02]  /*12fcc0*/  SHF.R.U32.HI R4, RZ, 0x8, R9 ;  /* 0x00000008ff047819 */ /* 0x000fc40000011609 */
[----:B------:R-:W-:Y:S02]  /*12fcd0*/  SHF.R.U32.HI R5, RZ, 0x8, R6 ;  /* 0x00000008ff057819 */ /* 0x000fe40000011606 */
[----:B------:R-:W-:Y:S02]  /*12fce0*/  LOP3.LUT R6, R7, 0xffff, RZ, 0xc0, !PT ;  /* 0x0000ffff07067812 */ /* 0x000fe400078ec0ff */
[----:B------:R-:W-:Y:S02]  /*12fcf0*/  LOP3.LUT R4, R4, 0xffff, RZ, 0xc0, !PT ;  /* 0x0000ffff04047812 */ /* 0x000fe400078ec0ff */
[----:B------:R-:W-:Y:S01]  /*12fd00*/  LOP3.LUT R5, R5, 0xffff, RZ, 0xc0, !PT ;  /* 0x0000ffff05057812 */ /* 0x000fe200078ec0ff */
[----:B------:R0:W-:Y:S01]  /*12fd10*/  STL [R1+0x1614], R0 ;  /* 0x0016140001007387 */ /* 0x0001e20000100800 */
[----:B------:R-:W-:Y:S02]  /*12fd20*/  PRMT R4, R4, 0x3340, R1 ;  /* 0x0000334004047816 */ /* 0x000fe40000000001 */
[----:B0-----:R-:W-:-:S03]  /*12fd30*/  PRMT R0, R6, 0x3340, R5 ;  /* 0x0000334006007816 */ /* 0x001fc60000000005 */
[----:B------:R0:W-:Y:S01]  /*12fd40*/  STL [R1+0x2cc], R4 ;  /* 0x0002cc0401007387 */ /* 0x0001e20000100800 */
[----:B------:R-:W-:-:S03]  /*12fd50*/  LOP3.LUT R8, R22, 0xffff, RZ, 0xc0, !PT ;  /* 0x0000ffff16087812 */ /* 0x000fc600078ec0ff */
[----:B------:R1:W-:Y:S04]  /*12fd60*/  STL [R1+0x378], R0 ;  /* 0x0003780001007387 */ /* 0x0003e80000100800 */
[----:B------:R-:W4:Y:S04]  /*12fd70*/  LDL.LU R24, [R1+0x2990] ;  /* 0x0029900001187983 */ /* 0x000f280000300800 */
[----:B------:R-:W4:Y:S04]  /*12fd80*/  LDL.LU R25, [R1+0x28d8] ;  /* 0x0028d80001197983 */ /* 0x000f280000300800 */
[----:B------:R-:W4:Y:S01]  /*12fd90*/  LDL.LU R22, [R1+0x2904] ;  /* 0x0029040001167983 */ /* 0x000f220000300800 */
[----:B--2---:R-:W-:-:S04]  /*12fda0*/  LOP3.LUT R6, R13, 0xffff, RZ, 0xc0, !PT ;  /* 0x0000ffff0d067812 */ /* 0x004fc800078ec0ff */
[----:B0-----:R-:W-:Y:S02]  /*12fdb0*/  PRMT R4, R6, 0x3340, R1 ;  /* 0x0000334006047816 */ /* 0x001fe40000000001 */
[----:B---3--:R-:W-:-:S04]  /*12fdc0*/  LOP3.LUT R7, R23, 0xffff, RZ, 0xc0, !PT ;  /* 0x0000ffff17077812 */ /* 0x008fc800078ec0ff */
[--C-:B------:R-:W-:Y:S02]  /*12fdd0*/  PRMT R5, R8, 0x3340, R7.reuse ;  /* 0x0000334008057816 */ /* 0x100fe40000000007 */
[----:B------:R-:W-:Y:S02]  /*12fde0*/  SHF.R.U32.HI R6, RZ, 0x8, R6 ;  /* 0x00000008ff067819 */ /* 0x000fe40000011606 */
[----:B-1----:R-:W-:Y:S02]  /*12fdf0*/  PRMT R0, R5, 0x5410, R4 ;  /* 0x0000541005007816 */ /* 0x002fe40000000004 */
[----:B------:R-:W-:Y:S02]  /*12fe00*/  SHF.R.U32.HI R5, RZ, 0x8, R8 ;  /* 0x00000008ff057819 */ /* 0x000fe40000011608 */
[----:B------:R-:W-:Y:S02]  /*12fe10*/  SHF.R.U32.HI R4, RZ, 0x8, R7 ;  /* 0x00000008ff047819 */ /* 0x000fe40000011607 */
[----:B------:R-:W-:-:S02]  /*12fe20*/  LOP3.LUT R6, R6, 0xffff, RZ, 0xc0, !PT ;  /* 0x0000ffff06067812 */ /* 0x000fc400078ec0ff */
[----:B------:R-:W-:Y:S02]  /*12fe30*/  LOP3.LUT R5, R5, 0xffff, RZ, 0xc0, !PT ;  /* 0x0000ffff05057812 */ /* 0x000fe400078ec0ff */
[----:B------:R-:W-:Y:S01]  /*12fe40*/  LOP3.LUT R4, R4, 0xffff, RZ, 0xc0, !PT ;  /* 0x0000ffff04047812 */ /* 0x000fe200078ec0ff */
[----:B------:R0:W-:Y:S03]  /*12fe50*/  STL [R1+0x160c], R0 ;  /* 0x00160c0001007387 */ /* 0x0001e60000100800 */
[----:B------:R-:W-:Y:S02]  /*12fe60*/  PRMT R4, R5, 0x3340, R4 ;  /* 0x0000334005047816 */ /* 0x000fe40000000004 */
[----:B------:R-:W-:Y:S02]  /*12fe70*/  LOP3.LUT R13, R29, 0xffff, RZ, 0xc0, !PT ;  /* 0x0000ffff1d0d7812 */ /* 0x000fe400078ec0ff */
[----:B0-----:R-:W-:Y:S01]  /*12fe80*/  PRMT R0, R6, 0x3340, R1 ;  /* 0x0000334006007816 */ /* 0x001fe20000000001 */
[----:B------:R0:W-:Y:S04]  /*12fe90*/  STL [R1+0x310], R4 ;  /* 0x0003100401007387 */ /* 0x0001e80000100800 */
[----:B------:R1:W-:Y:S04]  /*12fea0*/  STL [R1+0x2c8], R0 ;  /* 0x0002c80001007387 */ /* 0x0003e80000100800 */
[----:B------:R-:W2:Y:S01]  /*12feb0*/  LDL.LU R29, [R1+0x570c] ;  /* 0x00570c00011d7983 */ /* 0x000ea20000300800 */
[----:B----4-:R-:W-:-:S03]  /*12fec0*/  LOP3.LUT R7, R18, 0xffff, RZ, 0xc0, !PT ;  /* 0x0000ffff12077812 */ /* 0x010fc600078ec0ff */
[----:B------:R-:W3:Y:S01]  /*12fed0*/  LDL.LU R23, [R1+0x292c] ;  /* 0x00292c0001177983 */ /* 0x000ee20000300800 */
[----:B------:R-:W-:-:S03]  /*12fee0*/  LOP3.LUT R6, R17, 0xffff, RZ, 0xc0, !PT ;  /* 0x0000ffff11067812 */ /* 0x000fc600078ec0ff */
[----:B------:R-:W4:Y:S04]  /*12fef0*/  LDL.LU R18, [R1+0x28c0] ;  /* 0x0028c00001127983 */ /* 0x000f280000300800 */
[----:B------:R-:W2:Y:S01]  /*12ff00*/  LDL.LU R17, [R1+0x28f4] ;  /* 0x0028f40001117983 */ /* 0x000ea20000300800 */
        /* <DEDUP_REMOVED lines=12> */
[----:B------:R0:W-:Y:S01]  /*12ffd0*/  STL [R1+0x2c4], R4 ;  /* 0x0002c40401007387 */ /* 0x0001e20000100800 */
[----:B------:R-:W-:Y:S02]  /*12ffe0*/  LOP3.LUT R8, R24, 0xffff, RZ, 0xc0, !PT ;  /* 0x0000ffff18087812 */ /* 0x000fe400078ec0ff */
[----:B------:R-:W-:Y:S02]  /*12fff0*/  LOP3.LUT R6, R25, 0xffff, RZ, 0xc0, !PT ;  /* 0x0000ffff19067812 */ /* 0x000fe400078ec0ff */
[----:B------:R-:W-:Y:S02]  /*130000*/  LOP3.LUT R7, R22, 0xffff, RZ, 0xc0, !PT ;  /* 0x0000ffff16077812 */ /* 0x000fe400078ec0ff */
[----:B0-----:R-:W-:Y:S02]  /*130010*/  PRMT R4, R6, 0x3340, R1 ;  /* 0x0000334006047816 */ /* 0x001fe40000000001 */
[----:B------:R-:W-:Y:S01]  /*130020*/  PRMT R5, R8, 0x3340, R7 ;  /* 0x0000334008057816 */ /* 0x000fe20000000007 */
[----:B------:R0:W-:Y:S03]  /*130030*/  STL [R1+0x3b4], R0 ;  /* 0x0003b40001007387 */ /* 0x0001e60000100800 */
[----:B------:R-:W-:Y:S01]  /*130040*/  PRMT R4, R5, 0x5410, R4 ;  /* 0x0000541005047816 */ /* 0x000fe20000000004 */
[----:B0-----:R-:W3:Y:S04]  /*130050*/  LDL.LU R0, [R1+0x2880] ;  /* 0x0028800001007983 */ /* 0x001ee80000300800 */
[----:B------:R-:W3:Y:S04]  /*130060*/  LDL.LU R15, [R1+0x27dc] ;  /* 0x0027dc00010f7983 */ /* 0x000ee80000300800 */
[----:B------:R0:W-:Y:S04]  /*130070*/  STL [R1+0x1608], R4 ;  /* 0x0016080401007387 */ /* 0x0001e80000100800 */
[----:B------:R-:W3:Y:S01]  /*130080*/  LDL.LU R26, [R1+0x2834] ;  /* 0x00283400011a7983 */ /* 0x000ee20000300800 */
[----:B------:R-:W-:-:S02]  /*130090*/  SHF.R.U32.HI R5, RZ, 0x8, R8 ;  /* 0x00000008ff057819 */ /* 0x000fc40000011608 */
[----:B------:R-:W-:Y:S02]  /*1300a0*/  SHF.R.U32.HI R6, RZ, 0x8, R6 ;  /* 0x00000008ff067819 */ /* 0x000fe40000011606 */
[----:B------:R-:W-:Y:S02]  /*1300b0*/  LOP3.LUT R5, R5, 0xffff, RZ, 0xc0, !PT ;  /* 0x0000ffff05057812 */ /* 0x000fe400078ec0ff */
[----:B0-----:R-:W-:Y:S02]  /*1300c0*/  SHF.R.U32.HI R4, RZ, 0x8, R7 ;  /* 0x00000008ff047819 */ /* 0x001fe40000011607 */
[----:B------:R-:W-:Y:S02]  /*1300d0*/  LOP3.LUT R6, R6, 0xffff, RZ, 0xc0, !PT ;  /* 0x0000ffff06067812 */ /* 0x000fe400078ec0ff */
[----:B------:R-:W-:-:S04]  /*1300e0*/  LOP3.LUT R4, R4, 0xffff, RZ, 0xc0, !PT ;  /* 0x0000ffff04047812 */ /* 0x000fc800078ec0ff */
[----:B------:R-:W-:Y:S02]  /*1300f0*/  PRMT R5, R5, 0x3340, R4 ;  /* 0x0000334005057816 */ /* 0x000fe40000000004 */
[----:B------:R-:W-:-:S03]  /*130100*/  PRMT R4, R6, 0x3340, R1 ;  /* 0x0000334006047816 */ /* 0x000fc60000000001 */
[----:B------:R-:W-:Y:S04]  /*130110*/  STL [R1+0x30c], R5 ;  /* 0x00030c0501007387 */ /* 0x000fe80000100800 */
[----:B------:R0:W-:Y:S04]  /*130120*/  STL [R1+0x2c0], R4 ;  /* 0x0002c00401007387 */ /* 0x0001e80000100800 */
[----:B------:R-:W3:Y:S04]  /*130130*/  LDL.LU R24, [R1+0x2890] ;  /* 0x0028900001187983 */ /* 0x000ee80000300800 */
[----:B------:R-:W3:Y:S04]  /*130140*/  LDL.LU R25, [R1+0x27e4] ;  /* 0x0027e40001197983 */ /* 0x000ee80000300800 */
[----:B------:R-:W3:Y:S01]  /*130150*/  LDL.LU R22, [R1+0x283c] ;  /* 0x00283c0001167983 */ /* 0x000ee20000300800 */
[----:B----4-:R-:W-:-:S02]  /*130160*/  LOP3.LUT R6, R18, 0xffff, RZ, 0xc0, !PT ;  /* 0x0000ffff12067812 */ /* 0x010fc400078ec0ff */
[----:B--2---:R-:W-:Y:S01]  /*130170*/  LOP3.LUT R7, R17, 0xffff, RZ, 0xc0, !PT ;  /* 0x0000ffff11077812 */ /* 0x004fe200078ec0ff */
[----:B------:R-:W2:Y:S04]  /*130180*/  LDL.LU R18, [R1+0x2864] ;  /* 0x0028640001127983 */ /* 0x000ea80000300800 */
[----:B------:R-:W4:Y:S01]  /*130190*/  LDL.LU R17, [R1+0x1660] ;  /* 0x0016600001117983 */ /* 0x000f220000300800 */
[----:B---3--:R-:W-:Y:S02]  /*1301a0*/  LOP3.LUT R8, R23, 0xffff, RZ, 0xc0, !PT ;  /* 0x0000ffff17087812 */ /* 0x008fe400078ec0ff */
[----:B0-----:R-:W-:Y:S01]  /*1301b0*/  PRMT R4, R6, 0x3340, R1 ;  /* 0x0000334006047816 */ /* 0x001fe20000000001 */
[----:B------:R-:W3:Y:S01]  /*1301c0*/  LDL.LU R23, [R1+0x281c] ;  /* 0x00281c0001177983 */ /* 0x000ee20000300800 */
[----:B------:R-:W-:-:S04]  /*1301d0*/  PRMT R5, R8, 0x3340, R7 ;  /* 0x0000334008057816 */ /* 0x000fc80000000007 */
[----:B------:R-:W-:Y:S02]  /*1301e0*/  PRMT R4, R5, 0x5410, R4 ;  /* 0x0000541005047816 */ /* 0x000fe40000000004 */
[----:B------:R-:W-:Y:S02]  /*1301f0*/  SHF.R.U32.HI R5, RZ, 0x8, R8 ;  /* 0x00000008ff057819 */ /* 0x000fe40000011608 */
[----:B------:R-:W-:Y:S01]  /*130200*/  SHF.R.U32.HI R6, RZ, 0x8, R6 ;  /* 0x00000008ff067819 */ /* 0x000fe20000011606 */
[----:B------:R0:W-:Y:S01]  /*130210*/  STL [R1+0x1604], R4 ;  /* 0x0016040401007387 */ /* 0x0001e20000100800 */
[----:B------:R-:W-:Y:S02]  /*130220*/  LOP3.LUT R5, R5, 0xffff, RZ, 0xc0, !PT ;  /* 0x0000ffff05057812 */ /* 0x000fe400078ec0ff */
[----:B------:R-:W-:Y:S02]  /*130230*/  LOP3.LUT R6, R6, 0xffff, RZ, 0xc0, !PT ;  /* 0x0000ffff06067812 */ /* 0x000fe400078ec0ff */
[----:B0-----:R-:W-:-:S04]  /*130240*/  SHF.R.U32.HI R4, RZ, 0x8, R7 ;  /* 0x00000008ff047819 */ /* 0x001fc80000011607 */
[----:B------:R-:W-:-:S04]  /*130250*/  LOP3.LUT R4, R4, 0xffff, RZ, 0xc0, !PT ;  /* 0x0000ffff04047812 */ /* 0x000fc800078ec0ff */
[----:B------:R-:W-:Y:S02]  /*130260*/  PRMT R5, R5, 0x3340, R4 ;  /* 0x0000334005057816 */ /* 0x000fe40000000004 */
[----:B------:R-:W-:-:S03]  /*130270*/  PRMT R4, R6, 0x3340, R1 ;  /* 0x0000334006047816 */ /* 0x000fc60000000001 */
[----:B------:R-:W-:Y:S04]  /*130280*/  STL [R1+0x308], R5 ;  /* 0x0003080501007387 */ /* 0x000fe80000100800 */
[----:B------:R0:W-:Y:S01]  /*130290*/  STL [R1+0x2bc], R4 ;  /* 0x0002bc0401007387 */ /* 0x0001e20000100800 */
[----:B------:R-:W-:Y:S02]  /*1302a0*/  LOP3.LUT R8, R0, 0xffff, RZ, 0xc0, !PT ;  /* 0x0000ffff00087812 */ /* 0x000fe400078ec0ff */
[----:B------:R-:W-:Y:S02]  /*1302b0*/  LOP3.LUT R6, R15, 0xffff, RZ, 0xc0, !PT ;  /* 0x0000ffff0f067812 */ /* 0x000fe400078ec0ff */
[----:B------:R-:W-:Y:S02]  /*1302c0*/  LOP3.LUT R7, R26, 0xffff, RZ, 0xc0, !PT ;  /* 0x0000ffff1a077812 */ /* 0x000fe400078ec0ff */
[----:B0-----:R-:W-:-:S02]  /*1302d0*/  PRMT R4, R6, 0x3340, R1 ;  /* 0x0000334006047816 */ /* 0x001fc40000000001 */
[--C-:B------:R-:W-:Y:S02]  /*1302e0*/  PRMT R5, R8, 0x3340, R7.reuse ;  /* 0x0000334008057816 */ /* 0x100fe40000000007 */
[----:B------:R-:W-:Y:S02]  /*1302f0*/  SHF.R.U32.HI R6, RZ, 0x8, R6 ;  /* 0x00000008ff067819 */ /* 0x000fe40000011606 */
[----:B------:R-:W-:Y:S02]  /*130300*/  PRMT R0, R5, 0x5410, R4 ;  /* 0x0000541005007816 */ /* 0x000fe40000000004 */
[----:B------:R-:W-:Y:S02]  /*130310*/  SHF.R.U32.HI R5, RZ, 0x8, R8 ;  /* 0x00000008ff057819 */ /* 0x000fe40000011608 */
[----:B------:R-:W-:Y:S02]  /*130320*/  SHF.R.U32.HI R4, RZ, 0x8, R7 ;  /* 0x00000008ff047819 */ /* 0x000fe40000011607 */
[----:B------:R-:W-:-:S02]  /*130330*/  LOP3.LUT R6, R6, 0xffff, RZ, 0xc0, !PT ;  /* 0x0000ffff06067812 */ /* 0x000fc400078ec0ff */
[----:B------:R-:W-:Y:S02]  /*130340*/  LOP3.LUT R5, R5, 0xffff, RZ, 0xc0, !PT ;  /* 0x0000ffff05057812 */ /* 0x000fe400078ec0ff */
[----:B------:R-:W-:Y:S01]  /*130350*/  LOP3.LUT R4, R4, 0xffff, RZ, 0xc0, !PT ;  /* 0x0000ffff04047812 */ /* 0x000fe200078ec0ff */
[----:B------:R0:W-:Y:S03]  /*130360*/  STL [R1+0x15f8], R0 ;  /* 0x0015f80001007387 */ /* 0x0001e60000100800 */
[----:B------:R-:W-:Y:S02]  /*130370*/  PRMT R4, R5, 0x3340, R4 ;  /* 0x0000334005047816 */ /* 0x000fe40000000004 */
[----:B0-----:R-:W-:-:S03]  /*130380*/  PRMT R0, R6, 0x3340, R1 ;  /* 0x0000334006007816 */ /* 0x001fc60000000001 */
[----:B------:R0:W-:Y:S01]  /*130390*/  STL [R1+0x300], R4 ;  /* 0x0003000401007387 */ /* 0x0001e20000100800 */
[----:B------:R-:W-:-:S03]  /*1303a0*/  LOP3.LUT R7, R22, 0xffff, RZ, 0xc0, !PT ;  /* 0x0000ffff16077812 */ /* 0x000fc600078ec0ff */
[----:B------:R1:W-:Y:S04]  /*1303b0*/  STL [R1+0x2b8], R0 ;  /* 0x0002b80001007387 */ /* 0x0003e80000100800 */
[----:B------:R-:W3:Y:S01]  /*1303c0*/  LDL.LU R22, [R1+0x29c4] ;  /* 0x0029c40001167983 */ /* 0x000ee20000300800 */
[----:B--2---:R-:W-:Y:S02]  /*1303d0*/  LOP3.LUT R8, R18, 0xffff, RZ, 0xc0, !PT ;  /* 0x0000ffff12087812 */ /* 0x004fe400078ec0ff */
[----:B----4-:R-:W-:Y:S01]  /*1303e0*/  LOP3.LUT R10, R17, 0xffff, RZ, 0xc0, !PT ;  /* 0x0000ffff110a7812 */ /* 0x010fe200078ec0ff */
[----:B------:R-:W2:Y:S04]  /*1303f0*/  LDL.LU R18, [R1+0x28f0] ;  /* 0x0028f00001127983 */ /* 0x000ea80000300800 */
[----:B------:R-:W4:Y:S01]  /*130400*/  LDL.LU R17, [R1+0x2928] ;  /* 0x0029280001117983 */ /* 0x000f220000300800 */
[----:B------:R-:W-:-:S02]  /*130410*/  LOP3.LUT R9, R24, 0xffff, RZ, 0xc0, !PT ;  /* 0x0000ffff18097812 */ /* 0x000fc400078ec0ff */
[----:B------:R-:W-:Y:S02]  /*130420*/  LOP3.LUT R11, R25, 0xffff, RZ, 0xc0, !PT ;  /* 0x0000ffff190b7812 */ /* 0x000fe400078ec0ff */
[----:B---3--:R-:W-:Y:S02]  /*130430*/  LOP3.LUT R6, R23, 0xffff, RZ, 0xc0, !PT ;  /* 0x0000ffff17067812 */ /* 0x008fe400078ec0ff */
[----:B------:R-:W-:Y:S02]  /*130440*/  PRMT R5, R9, 0x3340, R7 ;  /* 0x0000334009057816 */ /* 0x000fe40000000007 */
[----:B0-----:R-:W-:-:S04]  /*130450*/  PRMT R4, R11, 0x3340, R1 ;  /* 0x000033400b047816 */ /* 0x001fc80000000001 */
[----:B-1----:R-:W-:Y:S02]  /*130460*/  PRMT R0, R5, 0x5410, R4 ;  /* 0x0000541005007816 */ /* 0x002fe40000000004 */
[----:B------:R-:W-:Y:S02]  /*130470*/  PRMT R4, R10, 0x3340, R1 ;  /* 0x000033400a047816 */ /* 0x000fe40000000001 */
[----:B------:R-:W-:Y:S01]  /*130480*/  PRMT R5, R8, 0x3340, R6 ;  /* 0x0000334008057816 */ /* 0x000fe20000000006 */
[----:B------:R0:W-:Y:S04]  /*130490*/  STL [R1+0x15f4], R0 ;  /* 0x0015f40001007387 */ /* 0x0001e80000100800 */
[----:B------:R-:W3:Y:S04]  /*1304a0*/  LDL.LU R15, [R1+0x2878] ;  /* 0x00287800010f7983 */ /* 0x000ee80000300800 */
[----:B------:R-:W3:Y:S01]  /*1304b0*/  LDL.LU R26, [R1+0x2830] ;  /* 0x00283000011a7983 */ /* 0x000ee20000300800 */
[----:B0-----:R-:W-:-:S05]  /*1304c0*/  PRMT R0, R5, 0x5410, R4 ;  /* 0x0000541005007816 */ /* 0x001fca0000000004 */
[----:B------:R-:W-:Y:S04]  /*1304d0*/  STL [R1+0x15f0], R0 ;  /* 0x0015f00001007387 */ /* 0x000fe80000100800 */
[----:B------:R-:W3:Y:S04]  /*1304e0*/  LDL.LU R24, [R1+0x29c8] ;  /* 0x0029c80001187983 */ /* 0x000ee80000300800 */
[----:B------:R-:W3:Y:S04]  /*1304f0*/  LDL.LU R25, [R1+0x2900] ;  /* 0x0029000001197983 */ /* 0x000ee80000300800 */
[----:B------:R-:W3:Y:S01]  /*130500*/  LDL.LU R23, [R1+0x2930] ;  /* 0x0029300001177983 */ /* 0x000ee20000300800 */
        /* <DEDUP_REMOVED lines=15> */
[----:B------:R-:W-:Y:S01]  /*130600*/  PRMT R4, R4, 0x3340, R1 ;  /* 0x0000334004047816 */ /* 0x000fe20000000001 */
[----:B------:R0:W-:Y:S04]  /*130610*/  STL [R1+0x35c], R0 ;  /* 0x00035c0001007387 */ /* 0x0001e80000100800 */
[----:B------:R1:W-:Y:S01]  /*130620*/  STL [R1+0x2b4], R4 ;  /* 0x0002b40401007387 */ /* 0x0003e20000100800 */
[----:B------:R-:W-:-:S02]  /*130630*/  LOP3.LUT R8, R22, 0xffff, RZ, 0xc0, !PT ;  /* 0x0000ffff16087812 */ /* 0x000fc400078ec0ff */
[----:B0-----:R-:W-:-:S05]  /*130640*/  PRMT R0, R5, 0x3340, R1 ;  /* 0x0000334005007816 */ /* 0x001fca0000000001 */
[----:B------:R0:W-:Y:S04]  /*130650*/  STL [R1+0x2b0], R0 ;  /* 0x0002b00001007387 */ /* 0x0001e80000100800 */
[----:B------:R-:W3:Y:S01]  /*130660*/  LDL.LU R22, [R1+0x2958] ;  /* 0x0029580001167983 */ /* 0x000ee20000300800 */
[----:B--2---:R-:W-:Y:S02]  /*130670*/  LOP3.LUT R6, R18, 0xffff, RZ, 0xc0, !PT ;  /* 0x0000ffff12067812 */ /* 0x004fe400078ec0ff */
[----:B----4-:R-:W-:Y:S01]  /*130680*/  LOP3.LUT R7, R17, 0xffff, RZ, 0xc0, !PT ;  /* 0x0000ffff11077812 */ /* 0x010fe200078ec0ff */
[----:B------:R-:W2:Y:S01]  /*130690*/  LDL.LU R18, [R1+0x28e8] ;  /* 0x0028e80001127983 */ /* 0x000ea20000300800 */
[----:B-1----:R-:W-:Y:S02]  /*1306a0*/  PRMT R4, R6, 0x3340, R1 ;  /* 0x0000334006047816 */ /* 0x002fe40000000001 */
        /* <DEDUP_REMOVED lines=10> */
[----:B0-----:R-:W-:Y:S02]  /*130750*/  PRMT R0, R5, 0x3340, R4 ;  /* 0x0000334005007816 */ /* 0x001fe40000000004 */
[----:B------:R-:W-:Y:S02]  /*130760*/  PRMT R4, R6, 0x3340, R1 ;  /* 0x0000334006047816 */ /* 0x000fe40000000001 */
[----:B---3--:R-:W-:Y:S02]  /*130770*/  LOP3.LUT R7, R15, 0xffff, RZ, 0xc0, !PT ;  /* 0x0000ffff0f077812 */ /* 0x008fe400078ec0ff */
[----:B------:R-:W-:Y:S01]  /*130780*/  LOP3.LUT R6, R26, 0xffff, RZ, 0xc0, !PT ;  /* 0x0000ffff1a067812 */ /* 0x000fe200078ec0ff */
[----:B------:R0:W-:Y:S04]  /*130790*/  STL [R1+0x368], R0 ;  /* 0x0003680001007387 */ /* 0x0001e80000100800 */
[----:B------:R1:W-:Y:S01]  /*1307a0*/  STL [R1+0x2ac], R4 ;  /* 0x0002ac0401007387 */ /* 0x0003e20000100800 */
[----:B------:R-:W-:-:S02]  /*1307b0*/  PRMT R5, R7, 0x3340, R6 ;  /* 0x0000334007057816 */ /* 0x000fc40000000006 */
[----:B------:R-:W-:Y:S02]  /*1307c0*/  LOP3.LUT R9, R24, 0xffff, RZ, 0xc0, !PT ;  /* 0x0000ffff18097812 */ /* 0x000fe400078ec0ff */
[----:B------:R-:W-:Y:S02]  /*1307d0*/  LOP3.LUT R10, R25, 0xffff, RZ, 0xc0, !PT ;  /* 0x0000ffff190a7812 */ /* 0x000fe400078ec0ff */
[----:B------:R-:W-:Y:S02]  /*1307e0*/  LOP3.LUT R8, R23, 0xffff, RZ, 0xc0, !PT ;  /* 0x0000ffff17087812 */ /* 0x000fe400078ec0ff */
[----:B0-----:R-:W-:Y:S02]  /*1307f0*/  LOP3.LUT R0, R29, 0xffff, RZ, 0xc0, !PT ;  /* 0x0000ffff1d007812 */ /* 0x001fe400078ec0ff */
[----:B------:R-:W3:Y:S02]  /*130800*/  LDL.LU R29, [R1+0x5708] ;  /* 0x00570800011d7983 */ /* 0x000ee40000300800 */
[----:B-1----:R-:W-:-:S04]  /*130810*/  PRMT R4, R0, 0x3340, R1 ;  /* 0x0000334000047816 */ /* 0x002fc80000000001 */
[----:B------:R-:W-:Y:S02]  /*130820*/  PRMT R11, R5, 0x5410, R4 ;  /* 0x00005410050b7816 */ /* 0x000fe40000000004 */
[----:B------:R-:W-:Y:S02]  /*130830*/  PRMT R4, R10, 0x3340, R1 ;  /* 0x000033400a047816 */ /* 0x000fe40000000001 */
[----:B------:R-:W-:-:S04]  /*130840*/  PRMT R5, R9, 0x3340, R8 ;  /* 0x0000334009057816 */ /* 0x000fc80000000008 */
[----:B------:R-:W-:Y:S01]  /*130850*/  PRMT R4, R5, 0x5410, R4 ;  /* 0x0000541005047816 */ /* 0x000fe20000000004 */
[----:B------:R-:W-:Y:S04]  /*130860*/  STL [R1+0x15fc], R11 ;  /* 0x0015fc0b01007387 */ /* 0x000fe80000100800 */
[----:B------:R-:W3:Y:S04]  /*130870*/  LDL.LU R28, [R1+0x2968] ;  /* 0x00296800011c7983 */ /* 0x000ee80000300800 */
[----:B------:R-:W3:Y:S04]  /*130880*/  LDL.LU R15, [R1+0x28ec] ;  /* 0x0028ec00010f7983 */ /* 0x000ee80000300800 */
[----:B------:R0:W-:Y:S04]  /*130890*/  STL [R1+0x15e8], R4 ;  /* 0x0015e80401007387 */ /* 0x0001e80000100800 */
[----:B------:R-:W3:Y:S01]  /*1308a0*/  LDL.LU R23, [R1+0x291c] ;  /* 0x00291c0001177983 */ /* 0x000ee20000300800 */
[----:B------:R-:W-:-:S02]  /*1308b0*/  SHF.R.U32.HI R5, RZ, 0x8, R7 ;  /* 0x00000008ff057819 */ /* 0x000fc40000011607 */
[----:B------:R-:W-:Y:S02]  /*1308c0*/  SHF.R.U32.HI R7, RZ, 0x8, R9 ;  /* 0x00000008ff077819 */ /* 0x000fe40000011609 */
[----:B------:R-:W-:Y:S02]  /*1308d0*/  LOP3.LUT R5, R5, 0xffff, RZ, 0xc0, !PT ;  /* 0x0000ffff05057812 */ /* 0x000fe400078ec0ff */
[----:B0-----:R-:W-:Y:S02]  /*1308e0*/  SHF.R.U32.HI R4, RZ, 0x8, R6 ;  /* 0x00000008ff047819 */ /* 0x001fe40000011606 */
[----:B------:R-:W-:Y:S02]  /*1308f0*/  SHF.R.U32.HI R6, RZ, 0x8, R8 ;  /* 0x00000008ff067819 */ /* 0x000fe40000011608 */
[----:B------:R-:W-:Y:S02]  /*130900*/  LOP3.LUT R7, R7, 0xffff, RZ, 0xc0, !PT ;  /* 0x0000ffff07077812 */ /* 0x000fe400078ec0ff */
[----:B------:R-:W-:-:S02]  /*130910*/  LOP3.LUT R4, R4, 0xffff, RZ, 0xc0, !PT ;  /* 0x0000ffff04047812 */ /* 0x000fc400078ec0ff */
[----:B------:R-:W-:Y:S02]  /*130920*/  LOP3.LUT R6, R6, 0xffff, RZ, 0xc0, !PT ;  /* 0x0000ffff06067812 */ /* 0x000fe400078ec0ff */
[----:B------:R-:W-:Y:S02]  /*130930*/  PRMT R5, R5, 0x3340, R4 ;  /* 0x0000334005057816 */ /* 0x000fe40000000004 */
[----:B------:R-:W-:-:S03]  /*130940*/  PRMT R4, R7, 0x3340, R6 ;  /* 0x0000334007047816 */ /* 0x000fc60000000006 */
[----:B------:R-:W-:Y:S04]  /*130950*/  STL [R1+0x3b0], R5 ;  /* 0x0003b00501007387 */ /* 0x000fe80000100800 */
[----:B------:R0:W-:Y:S01]  /*130960*/  STL [R1+0x364], R4 ;  /* 0x0003640401007387 */ /* 0x0001e20000100800 */
[----:B------:R-:W-:Y:S02]  /*130970*/  LOP3.LUT R8, R22, 0xffff, RZ, 0xc0, !PT ;  /* 0x0000ffff16087812 */ /* 0x000fe400078ec0ff */
[----:B--2---:R-:W-:Y:S02]  /*130980*/  LOP3.LUT R6, R18, 0xffff, RZ, 0xc0, !PT ;  /* 0x0000ffff12067812 */ /* 0x004fe400078ec0ff */
[----:B------:R-:W2:Y:S01]  /*130990*/  LDL.LU R18, [R1+0x28ac] ;  /* 0x0028ac0001127983 */ /* 0x000ea20000300800 */
[----:B----4-:R-:W-:-:S03]  /*1309a0*/  LOP3.LUT R7, R17, 0xffff, RZ, 0xc0, !PT ;  /* 0x0000ffff11077812 */ /* 0x010fc600078ec0ff */
[----:B------:R-:W4:Y:S01]  /*1309b0*/  LDL.LU R17, [R1+0x2820] ;  /* 0x0028200001117983 */ /* 0x000f220000300800 */
[----:B0-----:R-:W-:Y:S02]  /*1309c0*/  PRMT R4, R6, 0x3340, R1 ;  /* 0x0000334006047816 */ /* 0x001fe40000000001 */
[----:B------:R-:W-:Y:S01]  /*1309d0*/  PRMT R5, R8, 0x3340, R7 ;  /* 0x0000334008057816 */ /* 0x000fe20000000007 */
[----:B------:R-:W4:Y:S04]  /*1309e0*/  LDL.LU R26, [R1+0x286c] ;  /* 0x00286c00011a7983 */ /* 0x000f280000300800 */
[----:B------:R-:W4:Y:S01]  /*1309f0*/  LDL.LU R24, [R1+0x28b0] ;  /* 0x0028b00001187983 */ /* 0x000f220000300800 */
[----:B------:R-:W-:-:S05]  /*130a00*/  PRMT R4, R5, 0x5410, R4 ;  /* 0x0000541005047816 */ /* 0x000fca0000000004 */
[----:B------:R0:W-:Y:S04]  /*130a10*/  STL [R1+0x15e4], R4 ;  /* 0x0015e40401007387 */ /* 0x0001e80000100800 */
[----:B------:R-:W4:Y:S04]  /*130a20*/  LDL.LU R22, [R1+0x2824] ;  /* 0x0028240001167983 */ /* 0x000f280000300800 */
[----:B------:R-:W4:Y:S01]  /*130a30*/  LDL.LU R25, [R1+0x2870] ;  /* 0x0028700001197983 */ /* 0x000f220000300800 */
[----:B------:R-:W-:Y:S02]  /*130a40*/  SHF.R.U32.HI R5, RZ, 0x8, R8 ;  /* 0x00000008ff057819 */ /* 0x000fe40000011608 */
[----:B------:R-:W-:-:S02]  /*130a50*/  SHF.R.U32.HI R6, RZ, 0x8, R6 ;  /* 0x00000008ff067819 */ /* 0x000fc40000011606 */
[----:B0-----:R-:W-:Y:S02]  /*130a60*/  SHF.R.U32.HI R4, RZ, 0x8, R7 ;  /* 0x00000008ff047819 */ /* 0x001fe40000011607 */
[----:B------:R-:W-:Y:S02]  /*130a70*/  LOP3.LUT R5, R5, 0xffff, RZ, 0xc0, !PT ;  /* 0x0000ffff05057812 */ /* 0x000fe400078ec0ff */
[----:B------:R-:W-:Y:S02]  /*130a80*/  LOP3.LUT R6, R6, 0xffff, RZ, 0xc0, !PT ;  /* 0x0000ffff06067812 */ /* 0x000fe400078ec0ff */
[----:B------:R-:W-:-:S04]  /*130a90*/  LOP3.LUT R4, R4, 0xffff, RZ, 0xc0, !PT ;  /* 0x0000ffff04047812 */ /* 0x000fc800078ec0ff */
[----:B------:R-:W-:Y:S02]  /*130aa0*/  PRMT R5, R5, 0x3340, R4 ;  /* 0x0000334005057816 */ /* 0x000fe40000000004 */
[----:B------:R-:W-:-:S03]  /*130ab0*/  PRMT R4, R6, 0x3340, R1 ;  /* 0x0000334006047816 */ /* 0x000fc60000000001 */
[----:B------:R-:W-:Y:S04]  /*130ac0*/  STL [R1+0x304], R5 ;  /* 0x0003040501007387 */ /* 0x000fe80000100800 */
[----:B------:R0:W-:Y:S01]  /*130ad0*/  STL [R1+0x2a8], R4 ;  /* 0x0002a80401007387 */ /* 0x0001e20000100800 */
[----:B---3--:R-:W-:Y:S02]  /*130ae0*/  LOP3.LUT R7, R28, 0xffff, RZ, 0xc0, !PT ;  /* 0x0000ffff1c077812 */ /* 0x008fe400078ec0ff */
[----:B------:R-:W-:Y:S02]  /*130af0*/  LOP3.LUT R27, R15, 0xffff, RZ, 0xc0, !PT ;  /* 0x0000ffff0f1b7812 */ /* 0x000fe400078ec0ff */
[----:B------:R-:W-:Y:S02]  /*130b00*/  LOP3.LUT R6, R23, 0xffff, RZ, 0xc0, !PT ;  /* 0x0000ffff17067812 */ /* 0x000fe400078ec0ff */
[----:B0-----:R-:W-:-:S02]  /*130b10*/  PRMT R4, R27, 0x3340, R1 ;  /* 0x000033401b047816 */ /* 0x001fc40000000001 */
[----:B------:R-:W-:-:S04]  /*130b20*/  PRMT R5, R7, 0x3340, R6 ;  /* 0x0000334007057816 */ /* 0x000fc80000000006 */
[----:B------:R-:W-:Y:S02]  /*130b30*/  PRMT R5, R5, 0x5410, R4 ;  /* 0x0000541005057816 */ /* 0x000fe40000000004 */
[----:B------:R-:W-:Y:S02]  /*130b40*/  SHF.R.U32.HI R4, RZ, 0x8, R10 ;  /* 0x00000008ff047819 */ /* 0x000fe4000001160a */
[----:B------:R-:W-:Y:S01]  /*130b50*/  SHF.R.U32.HI R7, RZ, 0x8, R7 ;  /* 0x00000008ff077819 */ /* 0x000fe20000011607 */
[----:B------:R0:W-:Y:S01]  /*130b60*/  STL [R1+0x15e0], R5 ;  /* 0x0015e00501007387 */ /* 0x0001e20000100800 */
[----:B------:R-:W-:Y:S02]  /*130b70*/  LOP3.LUT R4, R4, 0xffff, RZ, 0xc0, !PT ;  /* 0x0000ffff04047812 */ /* 0x000fe400078ec0ff */
[----:B0-----:R-:W-:Y:S02]  /*130b80*/  SHF.R.U32.HI R5, RZ, 0x8, R6 ;  /* 0x00000008ff057819 */ /* 0x001fe40000011606 */
[----:B------:R-:W-:-:S02]  /*130b90*/  LOP3.LUT R6, R7, 0xffff, RZ, 0xc0, !PT ;  /* 0x0000ffff07067812 */ /* 0x000fc400078ec0ff */
[----:B------:R-:W-:Y:S02]  /*130ba0*/  PRMT R7, R4, 0x3340, R1 ;  /* 0x0000334004077816 */ /* 0x000fe40000000001 */
[----:B------:R-:W-:-:S04]  /*130bb0*/  LOP3.LUT R5, R5, 0xffff, RZ, 0xc0, !PT ;  /* 0x0000ffff05057812 */ /* 0x000fc800078ec0ff */
[----:B------:R-:W-:Y:S01]  /*130bc0*/  PRMT R4, R6, 0x3340, R5 ;  /* 0x0000334006047816 */ /* 0x000fe20000000005 */
[----:B------:R0:W-:Y:S04]  /*130bd0*/  STL [R1+0x2a4], R7 ;  /* 0x0002a40701007387 */ /* 0x0001e80000100800 */
[----:B------:R-:W3:Y:S04]  /*130be0*/  LDL.LU R23, [R1+0x2898] ;  /* 0x0028980001177983 */ /* 0x000ee80000300800 */
[----:B------:R1:W-:Y:S01]  /*130bf0*/  STL [R1+0x3ac], R4 ;  /* 0x0003ac0401007387 */ /* 0x0003e20000100800 */
[----:B--2---:R-:W-:-:S03]  /*130c00*/  LOP3.LUT R9, R18, 0xffff, RZ, 0xc0, !PT ;  /* 0x0000ffff12097812 */ /* 0x004fc600078ec0ff */
[----:B------:R-:W2:Y:S01]  /*130c10*/  LDL.LU R18, [R1+0x2858] ;  /* 0x0028580001127983 */ /* 0x000ea20000300800 */
[----:B----4-:R-:W-:-:S03]  /*130c20*/  LOP3.LUT R11, R17, 0xffff, RZ, 0xc0, !PT ;  /* 0x0000ffff110b7812 */ /* 0x010fc600078ec0ff */
[----:B------:R-:W4:Y:S01]  /*130c30*/  LDL.LU R17, [R1+0x289c] ;  /* 0x00289c0001117983 */ /* 0x000f220000300800 */
[----:B0-----:R-:W-:Y:S02]  /*130c40*/  LOP3.LUT R7, R26, 0xffff, RZ, 0xc0, !PT ;  /* 0x0000ffff1a077812 */ /* 0x001fe400078ec0ff */
[----:B-1----:R-:W-:Y:S02]  /*130c50*/  PRMT R4, R11, 0x3340, R1 ;  /* 0x000033400b047816 */ /* 0x002fe40000000001 */
[----:B------:R-:W-:Y:S02]  /*130c60*/  LOP3.LUT R8, R24, 0xffff, RZ, 0xc0, !PT ;  /* 0x0000ffff18087812 */ /* 0x000fe400078ec0ff */
[----:B------:R-:W-:Y:S02]  /*130c70*/  PRMT R5, R9, 0x3340, R7 ;  /* 0x0000334009057816 */ /* 0x000fe40000000007 */
[----:B------:R-:W-:Y:S02]  /*130c80*/  LOP3.LUT R10, R22, 0xffff, RZ, 0xc0, !PT ;  /* 0x0000ffff160a7812 */ /* 0x000fe400078ec0ff */
[----:B------:R-:W-:-:S02]  /*130c90*/  LOP3.LUT R6, R25, 0xffff, RZ, 0xc0, !PT ;  /* 0x0000ffff19067812 */ /* 0x000fc400078ec0ff */
[----:B------:R-:W-:Y:S01]  /*130ca0*/  PRMT R15, R5, 0x5410, R4 ;  /* 0x00005410050f7816 */ /* 0x000fe20000000004 */
[----:B------:R-:W4:Y:S01]  /*130cb0*/  LDL.LU R22, [R1+0x16f4] ;  /* 0x0016f40001167983 */ /* 0x000f220000300800 */
[----:B------:R-:W-:Y:S02]  /*130cc0*/  PRMT R4, R10, 0x3340, R1 ;  /* 0x000033400a047816 */ /* 0x000fe40000000001 */
[----:B------:R-:W-:Y:S01]  /*130cd0*/  PRMT R5, R8, 0x3340, R6 ;  /* 0x0000334008057816 */ /* 0x000fe20000000006 */
[----:B------:R0:W-:Y:S01]  /*130ce0*/  STL [R1+0x3d4], R15 ;  /* 0x0003d40f01007387 */ /* 0x0001e20000100800 */
[----:B------:R-:W-:Y:S02]  /*130cf0*/  SHF.R.U32.HI R9, RZ, 0x8, R9 ;  /* 0x00000008ff097819 */ /* 0x000fe40000011609 */
[----:B0-----:R-:W-:Y:S02]  /*130d00*/  PRMT R15, R5, 0x5410, R4 ;  /* 0x00005410050f7816 */ /* 0x001fe40000000004 */
[----:B------:R-:W-:-:S02]  /*130d10*/  SHF.R.U32.HI R5, RZ, 0x8, R8 ;  /* 0x00000008ff057819 */ /* 0x000fc40000011608 */
[----:B------:R-:W-:Y:S02]  /*130d20*/  SHF.R.U32.HI R4, RZ, 0x8, R6 ;  /* 0x00000008ff047819 */ /* 0x000fe40000011606 */
[----:B------:R-:W-:Y:S02]  /*130d30*/  LOP3.LUT R5, R5, 0xffff, RZ, 0xc0, !PT ;  /* 0x0000ffff05057812 */ /* 0x000fe400078ec0ff */
[----:B------:R-:W-:Y:S02]  /*130d40*/  LOP3.LUT R4, R4, 0xffff, RZ, 0xc0, !PT ;  /* 0x0000ffff04047812 */ /* 0x000fe400078ec0ff */
[----:B------:R-:W-:Y:S02]  /*130d50*/  SHF.R.U32.HI R6, RZ, 0x8, R7 ;  /* 0x00000008ff067819 */ /* 0x000fe40000011607 */
[----:B------:R-:W-:Y:S02]  /*130d60*/  PRMT R5, R5, 0x3340, R4 ;  /* 0x0000334005057816 */ /* 0x000fe40000000004 */
[----:B------:R-:W-:-:S02]  /*130d70*/  LOP3.LUT R7, R9, 0xffff, RZ, 0xc0, !PT ;  /* 0x0000ffff09077812 */ /* 0x000fc400078ec0ff */
[----:B------:R-:W-:Y:S01]  /*130d80*/  LOP3.LUT R6, R6, 0xffff, RZ, 0xc0, !PT ;  /* 0x0000ffff06067812 */ /* 0x000fe200078ec0ff */
[----:B------:R-:W-:Y:S01]  /*130d90*/  STL [R1+0x3d0], R15 ;  /* 0x0003d00f01007387 */ /* 0x000fe20000100800 */
[----:B------:R-:W-:-:S03]  /*130da0*/  SHF.R.U32.HI R4, RZ, 0x8, R11 ;  /* 0x00000008ff047819 */ /* 0x000fc6000001160b */
[----:B------:R0:W-:Y:S01]  /*130db0*/  STL [R1+0x354], R5 ;  /* 0x0003540501007387 */ /* 0x0001e20000100800 */
[----:B------:R-:W-:Y:S02]  /*130dc0*/  PRMT R6, R7, 0x3340, R6 ;  /* 0x0000334007067816 */ /* 0x000fe40000000006 */
[----:B------:R-:W-:Y:S02]  /*130dd0*/  LOP3.LUT R4, R4, 0xffff, RZ, 0xc0, !PT ;  /* 0x0000ffff04047812 */ /* 0x000fe400078ec0ff */
[----:B0-----:R-:W-:Y:S01]  /*130de0*/  SHF.R.U32.HI R5, RZ, 0x8, R10 ;  /* 0x00000008ff057819 */ /* 0x001fe2000001160a */
[----:B------:R0:W-:Y:S03]  /*130df0*/  STL [R1+0x340], R6 ;  /* 0x0003400601007387 */ /* 0x0001e60000100800 */
[----:B------:R-:W-:Y:S02]  /*130e00*/  LOP3.LUT R5, R5, 0xffff, RZ, 0xc0, !PT ;  /* 0x0000ffff05057812 */ /* 0x000fe400078ec0ff */
[----:B------:R-:W-:-:S02]  /*130e10*/  LOP3.LUT R11, R29, 0xffff, RZ, 0xc0, !PT ;  /* 0x0000ffff1d0b7812 */ /* 0x000fc400078ec0ff */
[--C-:B0-----:R-:W-:Y:S02]  /*130e20*/  PRMT R6, R4, 0x3340, R1.reuse ;  /* 0x0000334004067816 */ /* 0x101fe40000000001 */
[----:B------:R-:W-:-:S03]  /*130e30*/  PRMT R4, R5, 0x3340, R1 ;  /* 0x0000334005047816 */ /* 0x000fc60000000001 */
[----:B------:R-:W-:Y:S04]  /*130e40*/  STL [R1+0x28c], R6 ;  /* 0x00028c0601007387 */ /* 0x000fe80000100800 */
[----:B------:R0:W-:Y:S04]  /*130e50*/  STL [R1+0x288], R4 ;  /* 0x0002880401007387 */ /* 0x0001e80000100800 */
[----:B------:R-:W4:Y:S04]  /*130e60*/  LDL.LU R29, [R1+0x5704] ;  /* 0x00570400011d7983 */ /* 0x000f280000300800 */
[----:B------:R-:W4:Y:S04]  /*130e70*/  LDL.LU R24, [R1+0x29e4] ;  /* 0x0029e40001187983 */ /* 0x000f280000300800 */
[----:B------:R-:W4:Y:S01]  /*130e80*/  LDL.LU R25, [R1+0x2920] ;  /* 0x0029200001197983 */ /* 0x000f220000300800 */
[----:B---3--:R-:W-:-:S03]  /*130e90*/  LOP3.LUT R9, R23, 0xffff, RZ, 0xc0, !PT ;  /* 0x0000ffff17097812 */ /* 0x008fc600078ec0ff */
[----:B------:R-:W3:Y:S01]  /*130ea0*/  LDL.LU R23, [R1+0x2978] ;  /* 0x0029780001177983 */ /* 0x000ee20000300800 */
[----:B--2---:R-:W-:-:S03]  /*130eb0*/  LOP3.LUT R7, R18, 0xffff, RZ, 0xc0, !PT ;  /* 0x0000ffff12077812 */ /* 0x004fc600078ec0ff */
[----:B------:R-:W2:Y:S01]  /*130ec0*/  LDL.LU R18, [R1+0x29e8] ;  /* 0x0029e80001127983 */ /* 0x000ea20000300800 */
[----:B----4-:R-:W-:-:S03]  /*130ed0*/  LOP3.LUT R8, R17, 0xffff, RZ, 0xc0, !PT ;  /* 0x0000ffff11087812 */ /* 0x010fc600078ec0ff */
[----:B------:R-:W4:Y:S01]  /*130ee0*/  LDL.LU R17, [R1+0x2924] ;  /* 0x0029240001117983 */ /* 0x000f220000300800 */
[----:B0-----:R-:W-:Y:S02]  /*130ef0*/  PRMT R4, R11, 0x3340, R1 ;  /* 0x000033400b047816 */ /* 0x001fe40000000001 */
[----:B------:R-:W-:Y:S02]  /*130f00*/  PRMT R5, R9, 0x3340, R7 ;  /* 0x0000334009057816 */ /* 0x000fe40000000007 */
[----:B------:R-:W-:Y:S02]  /*130f10*/  LOP3.LUT R10, R22, 0xffff, RZ, 0xc0, !PT ;  /* 0x0000ffff160a7812 */ /* 0x000fe400078ec0ff */
[----:B------:R-:W4:Y:S01]  /*130f20*/  LDL.LU R22, [R1+0x297c] ;  /* 0x00297c0001167983 */ /* 0x000f220000300800 */
[----:B------:R-:W-:Y:S02]  /*130f30*/  PRMT R5, R5, 0x5410, R4 ;  /* 0x0000541005057816 */ /* 0x000fe40000000004 */
[----:B------:R-:W-:-:S03]  /*130f40*/  PRMT R4, R10, 0x3340, R1 ;  /* 0x000033400a047816 */ /* 0x000fc60000000001 */
[----:B------:R0:W-:Y:S01]  /*130f50*/  STL [R1+0x3cc], R5 ;  /* 0x0003cc0501007387 */ /* 0x0001e20000100800 */
[----:B------:R-:W-:-:S04]  /*130f60*/  LOP3.LUT R6, R29, 0xffff, RZ, 0xc0, !PT ;  /* 0x0000ffff1d067812 */ /* 0x000fc800078ec0ff */
[----:B0-----:R-:W-:-:S04]  /*130f70*/  PRMT R5, R8, 0x3340, R6 ;  /* 0x0000334008057816 */ /* 0x001fc80000000006 */
[----:B------:R-:W-:Y:S02]  /*130f80*/  PRMT R29, R5, 0x5410, R4 ;  /* 0x00005410051d7816 */ /* 0x000fe40000000004 */
[----:B------:R-:W-:Y:S02]  /*130f90*/  SHF.R.U32.HI R5, RZ, 0x8, R9 ;  /* 0x00000008ff057819 */ /* 0x000fe40000011609 */
[----:B------:R-:W-:Y:S02]  /*130fa0*/  SHF.R.U32.HI R4, RZ, 0x8, R7 ;  /* 0x00000008ff047819 */ /* 0x000fe40000011607 */
[----:B------:R-:W-:Y:S02]  /*130fb0*/  LOP3.LUT R5, R5, 0xffff, RZ, 0xc0, !PT ;  /* 0x0000ffff05057812 */ /* 0x000fe400078ec0ff */
[----:B------:R-:W-:Y:S02]  /*130fc0*/  LOP3.LUT R4, R4, 0xffff, RZ, 0xc0, !PT ;  /* 0x0000ffff04047812 */ /* 0x000fe400078ec0ff */
[----:B------:R-:W-:-:S02]  /*130fd0*/  SHF.R.U32.HI R8, RZ, 0x8, R8 ;  /* 0x00000008ff087819 */ /* 0x000fc40000011608 */
[----:B------:R-:W-:Y:S02]  /*130fe0*/  SHF.R.U32.HI R6, RZ, 0x8, R6 ;  /* 0x00000008ff067819 */ /* 0x000fe40000011606 */
[----:B------:R-:W-:Y:S02]  /*130ff0*/  PRMT R5, R5, 0x3340, R4 ;  /* 0x0000334005057816 */ /* 0x000fe40000000004 */
[----:B------:R-:W-:Y:S02]  /*131000*/  LOP3.LUT R7, R8, 0xffff, RZ, 0xc0, !PT ;  /* 0x0000ffff08077812 */ /* 0x000fe400078ec0ff */
        /* <DEDUP_REMOVED lines=9> */
[----:B---3--:R-:W-:-:S02]  /*1310a0*/  LOP3.LUT R7, R23, 0xffff, RZ, 0xc0, !PT ;  /* 0x0000ffff17077812 */ /* 0x008fc400078ec0ff */
[--C-:B0-----:R-:W-:Y:S02]  /*1310b0*/  PRMT R6, R4, 0x3340, R1.reuse ;  /* 0x0000334004067816 */ /* 0x101fe40000000001 */
[----:B------:R-:W-:-:S03]  /*1310c0*/  PRMT R4, R5, 0x3340, R1 ;  /* 0x0000334005047816 */ /* 0x000fc60000000001 */
[----:B------:R-:W-:Y:S04]  /*1310d0*/  STL [R1+0x14], R6 ;  /* 0x0000140601007387 */ /* 0x000fe80000100800 */
[----:B------:R0:W-:Y:S04]  /*1310e0*/  STL [R1+0x10], R4 ;  /* 0x0000100401007387 */ /* 0x0001e80000100800 */
[----:B------:R-:W3:Y:S01]  /*1310f0*/  LDL.LU R23, [R1+0x29ac] ;  /* 0x0029ac0001177983 */ /* 0x000ee20000300800 */
[----:B--2---:R-:W-:Y:S02]  /*131100*/  LOP3.LUT R8, R18, 0xffff, RZ, 0xc0, !PT ;  /* 0x0000ffff12087812 */ /* 0x004fe400078ec0ff */
[----:B----4-:R-:W-:-:S02]  /*131110*/  LOP3.LUT R10, R17, 0xffff, RZ, 0xc0, !PT ;  /* 0x0000ffff110a7812 */ /* 0x010fc400078ec0ff */
[----:B------:R-:W2:Y:S04]  /*131120*/  LDL.LU R17, [R1+0x2910] ;  /* 0x0029100001117983 */ /* 0x000ea80000300800 */
[----:B------:R-:W4:Y:S01]  /*131130*/  LDL.LU R18, [R1+0x2954] ;  /* 0x0029540001127983 */ /* 0x000f220000300800 */
[----:B------:R-:W-:Y:S02]  /*131140*/  LOP3.LUT R9, R24, 0xffff, RZ, 0xc0, !PT ;  /* 0x0000ffff18097812 */ /* 0x000fe400078ec0ff */
[----:B------:R-:W-:Y:S02]  /*131150*/  LOP3.LUT R11, R25, 0xffff, RZ, 0xc0, !PT ;  /* 0x0000ffff190b7812 */ /* 0x000fe400078ec0ff */
[----:B------:R-:W-:Y:S02]  /*131160*/  PRMT R5, R9, 0x3340, R7 ;  /* 0x0000334009057816 */ /* 0x000fe40000000007 */
[----:B0-----:R-:W-:-:S02]  /*131170*/  PRMT R4, R11, 0x3340, R1 ;  /* 0x000033400b047816 */ /* 0x001fc40000000001 */
[----:B------:R-:W-:Y:S02]  /*131180*/  LOP3.LUT R6, R22, 0xffff, RZ, 0xc0, !PT ;  /* 0x0000ffff16067812 */ /* 0x000fe400078ec0ff */
[----:B------:R-:W-:Y:S02]  /*131190*/  PRMT R15, R5, 0x5410, R4 ;  /* 0x00005410050f7816 */ /* 0x000fe40000000004 */
[----:B------:R-:W-:Y:S02]  /*1311a0*/  PRMT R4, R10, 0x3340, R1 ;  /* 0x000033400a047816 */ /* 0x000fe40000000001 */
[----:B------:R-:W-:Y:S01]  /*1311b0*/  PRMT R5, R8, 0x3340, R6 ;  /* 0x0000334008057816 */ /* 0x000fe20000000006 */
[----:B------:R0:W-:Y:S01]  /*1311c0*/  STL [R1+0x3c8], R15 ;  /* 0x0003c80f01007387 */ /* 0x0001e20000100800 */
[----:B------:R-:W-:Y:S02]  /*1311d0*/  SHF.R.U32.HI R9, RZ, 0x8, R9 ;  /* 0x00000008ff097819 */ /* 0x000fe40000011609 */
[----:B0-----:R-:W-:-:S02]  /*1311e0*/  PRMT R15, R5, 0x5410, R4 ;  /* 0x00005410050f7816 */ /* 0x001fc40000000004 */
[----:B------:R-:W-:Y:S02]  /*1311f0*/  SHF.R.U32.HI R5, RZ, 0x8, R8 ;  /* 0x00000008ff057819 */ /* 0x000fe40000011608 */
[----:B------:R-:W-:Y:S02]  /*131200*/  SHF.R.U32.HI R4, RZ, 0x8, R6 ;  /* 0x00000008ff047819 */ /* 0x000fe40000011606 */
[----:B------:R-:W-:Y:S02]  /*131210*/  SHF.R.U32.HI R6, RZ, 0x8, R7 ;  /* 0x00000008ff067819 */ /* 0x000fe40000011607 */
[----:B------:R-:W-:Y:S02]  /*131220*/  LOP3.LUT R5, R5, 0xffff, RZ, 0xc0, !PT ;  /* 0x0000ffff05057812 */ /* 0x000fe400078ec0ff */
[----:B------:R-:W-:Y:S02]  /*131230*/  LOP3.LUT R4, R4, 0xffff, RZ, 0xc0, !PT ;  /* 0x0000ffff04047812 */ /* 0x000fe400078ec0ff */
[----:B------:R-:W-:-:S02]  /*131240*/  LOP3.LUT R7, R9, 0xffff, RZ, 0xc0, !PT ;  /* 0x0000ffff09077812 */ /* 0x000fc400078ec0ff */
[----:B------:R-:W-:Y:S02]  /*131250*/  LOP3.LUT R6, R6, 0xffff, RZ, 0xc0, !PT ;  /* 0x0000ffff06067812 */ /* 0x000fe400078ec0ff */
[----:B------:R-:W-:Y:S01]  /*131260*/  PRMT R5, R5, 0x3340, R4 ;  /* 0x0000334005057816 */ /* 0x000fe20000000004 */
[----:B------:R-:W-:Y:S01]  /*131270*/  STL [R1+0x3c4], R15 ;  /* 0x0003c40f01007387 */ /* 0x000fe20000100800 */
[----:B------:R-:W-:-:S03]  /*131280*/  PRMT R4, R7, 0x3340, R6 ;  /* 0x0000334007047816 */ /* 0x000fc60000000006 */
[----:B------:R-:W4:Y:S04]  /*131290*/  LDL.LU R26, [R1+0x29b8] ;  /* 0x0029b800011a7983 */ /* 0x000f280000300800 */
[----:B------:R-:W-:Y:S04]  /*1312a0*/  STL [R1+0x34c], R5 ;  /* 0x00034c0501007387 */ /* 0x000fe80000100800 */
[----:B------:R-:W4:Y:S04]  /*1312b0*/  LDL.LU R24, [R1+0x2914] ;  /* 0x0029140001187983 */ /* 0x000f280000300800 */
[----:B------:R-:W-:Y:S04]  /*1312c0*/  STL [R1+0x320], R4 ;  /* 0x0003200401007387 */ /* 0x000fe80000100800 */
[----:B------:R-:W4:Y:S01]  /*1312d0*/  LDL.LU R25, [R1+0x295c] ;  /* 0x00295c0001197983 */ /* 0x000f220000300800 */
[----:B------:R-:W-:-:S02]  /*1312e0*/  SHF.R.U32.HI R11, RZ, 0x8, R11 ;  /* 0x00000008ff0b7819 */ /* 0x000fc4000001160b */
[----:B------:R-:W-:Y:S02]  /*1312f0*/  SHF.R.U32.HI R10, RZ, 0x8, R10 ;  /* 0x00000008ff0a7819 */ /* 0x000fe4000001160a */
[----:B------:R-:W-:Y:S02]  /*131300*/  LOP3.LUT R11, R11, 0xffff, RZ, 0xc0, !PT ;  /* 0x0000ffff0b0b7812 */ /* 0x000fe400078ec0ff */
[----:B------:R-:W-:Y:S02]  /*131310*/  LOP3.LUT R10, R10, 0xffff, RZ, 0xc0, !PT ;  /* 0x0000ffff0a0a7812 */ /* 0x000fe400078ec0ff */
[--C-:B------:R-:W-:Y:S02]  /*131320*/  PRMT R11, R11, 0x3340, R1.reuse ;  /* 0x000033400b0b7816 */ /* 0x100fe40000000001 */
[----:B------:R-:W-:-:S03]  /*131330*/  PRMT R10, R10, 0x3340, R1 ;  /* 0x000033400a0a7816 */ /* 0x000fc60000000001 */
[----:B------:R0:W-:Y:S04]  /*131340*/  STL [R1+0x56d0], R11 ;  /* 0x0056d00b01007387 */ /* 0x0001e80000100800 */
[----:B------:R-:W-:Y:S01]  /*131350*/  STL [R1+0x56cc], R10 ;  /* 0x0056cc0a01007387 */ /* 0x000fe20000100800 */
[----:B---3--:R-:W-:-:S03]  /*131360*/  LOP3.LUT R8, R23, 0xffff, RZ, 0xc0, !PT ;  /* 0x0000ffff17087812 */ /* 0x008fc600078ec0ff */
[----:B------:R-:W3:Y:S01]  /*131370*/  LDL.LU R23, [R1+0x3a0] ;  /* 0x0003a00001177983 */ /* 0x000ee20000300800 */
[----:B--2---:R-:W-:Y:S02]  /*131380*/  LOP3.LUT R6, R17, 0xffff, RZ, 0xc0, !PT ;  /* 0x0000ffff11067812 */ /* 0x004fe400078ec0ff */
[----:B----4-:R-:W-:Y:S01]  /*131390*/  LOP3.LUT R7, R18, 0xffff, RZ, 0xc0, !PT ;  /* 0x0000ffff12077812 */ /* 0x010fe200078ec0ff */
[----:B------:R-:W2:Y:S04]  /*1313a0*/  LDL.LU R17, [R1+0x384] ;  /* 0x0003840001117983 */ /* 0x000ea80000300800 */
[----:B0-----:R-:W4:Y:S01]  /*1313b0*/  LDL.LU R11, [R1+0x3a8] ;  /* 0x0003a800010b7983 */ /* 0x001f220000300800 */
[----:B------:R-:W-:Y:S02]  /*1313c0*/  PRMT R4, R6, 0x3340, R1 ;  /* 0x0000334006047816 */ /* 0x000fe40000000001 */
[----:B------:R-:W-:Y:S01]  /*1313d0*/  PRMT R5, R8, 0x3340, R7 ;  /* 0x0000334008057816 */ /* 0x000fe20000000007 */
[----:B------:R-:W4:Y:S03]  /*1313e0*/  LDL.LU R29, [R1+0x394] ;  /* 0x00039400011d7983 */ /* 0x000f260000300800 */
[----:B------:R-:W-:-:S05]  /*1313f0*/  PRMT R4, R5, 0x5410, R4 ;  /* 0x0000541005047816 */ /* 0x000fca0000000004 */
[----:B------:R0:W-:Y:S04]  /*131400*/  STL [R1+0x3c0], R4 ;  /* 0x0003c00401007387 */ /* 0x0001e80000100800 */
[----:B------:R-:W4:Y:S01]  /*131410*/  LDL.LU R18, [R1+0x3e8] ;  /* 0x0003e80001127983 */ /* 0x000f220000300800 */
[----:B------:R-:W-:Y:S02]  /*131420*/  SHF.R.U32.HI R5, RZ, 0x8, R8 ;  /* 0x00000008ff057819 */ /* 0x000fe40000011608 */
[----:B------:R-:W-:Y:S02]  /*131430*/  SHF.R.U32.HI R9, RZ, 0x8, R6 ;  /* 0x00000008ff097819 */ /* 0x000fe40000011606 */
[----:B------:R-:W-:Y:S02]  /*131440*/  LOP3.LUT R5, R5, 0xffff, RZ, 0xc0, !PT ;  /* 0x0000ffff05057812 */ /* 0x000fe400078ec0ff */
[----:B0-----:R-:W-:-:S02]  /*131450*/  SHF.R.U32.HI R4, RZ, 0x8, R7 ;  /* 0x00000008ff047819 */ /* 0x001fc40000011607 */
[----:B------:R-:W-:Y:S02]  /*131460*/  LOP3.LUT R9, R9, 0xffff, RZ, 0xc0, !PT ;  /* 0x0000ffff09097812 */ /* 0x000fe400078ec0ff */
[----:B------:R-:W-:Y:S02]  /*131470*/  LOP3.LUT R4, R4, 0xffff, RZ, 0xc0, !PT ;  /* 0x0000ffff04047812 */ /* 0x000fe400078ec0ff */
[----:B------:R-:W-:Y:S02]  /*131480*/  PRMT R9, R9, 0x3340, R1 ;  /* 0x0000334009097816 */ /* 0x000fe40000000001 */
[----:B------:R-:W-:-:S05]  /*131490*/  PRMT R22, R5, 0x3340, R4 ;  /* 0x0000334005167816 */ /* 0x000fca0000000004 */
[----:B------:R-:W-:Y:S04]  /*1314a0*/  STL [R1+0x56d4], R22 ;  /* 0x0056d41601007387 */ /* 0x000fe80000100800 */
[----:B------:R0:W-:Y:S04]  /*1314b0*/  STL [R1+0x56d8], R9 ;  /* 0x0056d80901007387 */ /* 0x0001e80000100800 */
[----:B------:R-:W4:Y:S01]  /*1314c0*/  LDL.LU R10, [R1+0x15c4] ;  /* 0x0015c400010a7983 */ /* 0x000f220000300800 */
[----:B------:R-:W-:-:S03]  /*1314d0*/  LOP3.LUT R7, R26, 0xffff, RZ, 0xc0, !PT ;  /* 0x0000ffff1a077812 */ /* 0x000fc600078ec0ff */
[----:B------:R-:W4:Y:S04]  /*1314e0*/  LDL.LU R15, [R1+0x15c0] ;  /* 0x0015c000010f7983 */ /* 0x000f280000300800 */
[----:B------:R-:W4:Y:S01]  /*1314f0*/  LDL.LU R26, [R1+0x3ec] ;  /* 0x0003ec00011a7983 */ /* 0x000f220000300800 */
[----:B------:R-:W-:Y:S02]  /*131500*/  LOP3.LUT R6, R25, 0xffff, RZ, 0xc0, !PT ;  /* 0x0000ffff19067812 */ /* 0x000fe400078ec0ff */
[----:B0-----:R-:W-:Y:S02]  /*131510*/  LOP3.LUT R9, R24, 0xffff, RZ, 0xc0, !PT ;  /* 0x0000ffff18097812 */ /* 0x001fe400078ec0ff */
[----:B------:R-:W-:Y:S02]  /*131520*/  PRMT R5, R7, 0x3340, R6 ;  /* 0x0000334007057816 */ /* 0x000fe40000000006 */
[----:B------:R-:W-:-:S04]  /*131530*/  PRMT R4, R9, 0x3340, R1 ;  /* 0x0000334009047816 */ /* 0x000fc80000000001 */
[----:B------:R-:W-:-:S05]  /*131540*/  PRMT R28, R5, 0x5410, R4 ;  /* 0x00005410051c7816 */ /* 0x000fca0000000004 */
[----:B------:R-:W-:Y:S04]  /*131550*/  STL [R1+0x5698], R28 ;  /* 0x0056981c01007387 */ /* 0x000fe80000100800 */
[----:B------:R-:W4:Y:S01]  /*131560*/  LDL.LU R24, [R1+0x380] ;  /* 0x0003800001187983 */ /* 0x000f220000300800 */
[----:B------:R-:W-:-:S03]  /*131570*/  SHF.R.U32.HI R5, RZ, 0x8, R7 ;  /* 0x00000008ff057819 */ /* 0x000fc60000011607 */
[----:B------:R-:W4:Y:S01]  /*131580*/  LDL.LU R25, [R1+0x374] ;  /* 0x0003740001197983 */ /* 0x000f220000300800 */
[----:B------:R-:W-:Y:S02]  /*131590*/  SHF.R.U32.HI R4, RZ, 0x8, R6 ;  /* 0x00000008ff047819 */ /* 0x000fe40000011606 */
[----:B------:R-:W-:Y:S02]  /*1315a0*/  LOP3.LUT R5, R5, 0xffff, RZ, 0xc0, !PT ;  /* 0x0000ffff05057812 */ /* 0x000fe400078ec0ff */
[----:B------:R-:W-:-:S04]  /*1315b0*/  LOP3.LUT R4, R4, 0xffff, RZ, 0xc0, !PT ;  /* 0x0000ffff04047812 */ /* 0x000fc800078ec0ff */
[----:B------:R-:W-:Y:S02]  /*1315c0*/  PRMT R4, R5, 0x3340, R4 ;  /* 0x0000334005047816 */ /* 0x000fe40000000004 */
[----:B---3--:R-:W-:Y:S02]  /*1315d0*/  SHF.R.U32.HI R7, RZ, 0x8, R23 ;  /* 0x00000008ff077819 */ /* 0x008fe40000011617 */
[----:B------:R-:W3:Y:S02]  /*1315e0*/  LDL.LU R23, [R1+0x3a4] ;  /* 0x0003a40001177983 */ /* 0x000ee40000300800 */
[----:B------:R-:W-:Y:S02]  /*1315f0*/  LOP3.LUT R7, R7, 0xffff, RZ, 0xc0, !PT ;  /* 0x0000ffff07077812 */ /* 0x000fe400078ec0ff */
[----:B------:R0:W-:Y:S01]  /*131600*/  STL [R1+0x3a0], R4 ;  /* 0x0003a00401007387 */ /* 0x0001e20000100800 */
[----:B--2---:R-:W-:-:S04]  /*131610*/  SHF.R.U32.HI R6, RZ, 0x8, R17 ;  /* 0x00000008ff067819 */ /* 0x004fc80000011611 */
[----:B------:R-:W-:-:S04]  /*131620*/  LOP3.LUT R6, R6, 0xffff, RZ, 0xc0, !PT ;  /* 0x0000ffff06067812 */ /* 0x000fc800078ec0ff */
[----:B------:R-:W-:-:S05]  /*131630*/  PRMT R17, R7, 0x3340, R6 ;  /* 0x0000334007117816 */ /* 0x000fca0000000006 */
[----:B------:R1:W-:Y:S01]  /*131640*/  STL [R1+0x56dc], R17 ;  /* 0x0056dc1101007387 */ /* 0x0003e20000100800 */
[----:B----4-:R-:W-:-:S03]  /*131650*/  SHF.R.U32.HI R6, RZ, 0x8, R18 ;  /* 0x00000008ff067819 */ /* 0x010fc60000011612 */
[----:B------:R-:W2:Y:S01]  /*131660*/  LDL.LU R18, [R1+0x15d8] ;  /* 0x0015d80001127983 */ /* 0x000ea20000300800 */
[----:B------:R-:W-:Y:S02]  /*131670*/  SHF.R.U32.HI R5, RZ, 0x8, R11 ;  /* 0x00000008ff057819 */ /* 0x000fe4000001160b */
[----:B0-----:R-:W-:Y:S02]  /*131680*/  SHF.R.U32.HI R4, RZ, 0x8, R29 ;  /* 0x00000008ff047819 */ /* 0x001fe4000001161d */
[----:B------:R-:W-:Y:S02]  /*131690*/  LOP3.LUT R6, R6, 0xffff, RZ, 0xc0, !PT ;  /* 0x0000ffff06067812 */ /* 0x000fe400078ec0ff */
[----:B------:R-:W-:Y:S02]  /*1316a0*/  LOP3.LUT R5, R5, 0xffff, RZ, 0xc0, !PT ;  /* 0x0000ffff05057812 */ /* 0x000fe400078ec0ff */
[----:B------:R-:W-:Y:S01]  /*1316b0*/  LOP3.LUT R4, R4, 0xffff, RZ, 0xc0, !PT ;  /* 0x0000ffff04047812 */ /* 0x000fe200078ec0ff */
[----:B-1----:R-:W4:Y:S04]  /*1316c0*/  LDL.LU R17, [R1+0x15c8] ;  /* 0x0015c80001117983 */ /* 0x002f280000300800 */
[----:B------:R-:W4:Y:S01]  /*1316d0*/  LDL.LU R11, [R1+0x15d4] ;  /* 0x0015d400010b7983 */ /* 0x000f220000300800 */
[----:B------:R-:W-:-:S02]  /*1316e0*/  PRMT R29, R5, 0x3340, R4 ;  /* 0x00003340051d7816 */ /* 0x000fc40000000004 */
[----:B------:R-:W-:-:S03]  /*1316f0*/  PRMT R6, R6, 0x3340, R1 ;  /* 0x0000334006067816 */ /* 0x000fc60000000001 */
[----:B------:R-:W-:Y:S04]  /*131700*/  STL [R1+0x56e0], R29 ;  /* 0x0056e01d01007387 */ /* 0x000fe80000100800 */
[----:B------:R-:W-:Y:S04]  /*131710*/  STL [R1+0x56e4], R6 ;  /* 0x0056e40601007387 */ /* 0x000fe80000100800 */
[----:B------:R-:W4:Y:S04]  /*131720*/  LDL.LU R28, [R1+0x1600] ;  /* 0x00160000011c7983 */ /* 0x000f280000300800 */
[----:B------:R-:W4:Y:S01]  /*131730*/  LDL.LU R22, [R1+0x168c] ;  /* 0x00168c0001167983 */ /* 0x000f220000300800 */
[----:B------:R-:W-:-:S02]  /*131740*/  SHF.R.U32.HI R5, RZ, 0x8, R10 ;  /* 0x00000008ff057819 */ /* 0x000fc4000001160a */
[----:B------:R-:W-:Y:S02]  /*131750*/  SHF.R.U32.HI R7, RZ, 0x8, R15 ;  /* 0x00000008ff077819 */ /* 0x000fe4000001160f */
[----:B------:R-:W-:Y:S02]  /*131760*/  SHF.R.U32.HI R4, RZ, 0x8, R26 ;  /* 0x00000008ff047819 */ /* 0x000fe4000001161a */
[----:B------:R-:W-:Y:S01]  /*131770*/  LOP3.LUT R5, R5, 0xffff, RZ, 0xc0, !PT ;  /* 0x0000ffff05057812 */ /* 0x000fe200078ec0ff */
[----:B------:R-:W4:Y:S01]  /*131780*/  LDL.LU R10, [R1+0x1690] ;  /* 0x00169000010a7983 */ /* 0x000f220000300800 */
[----:B------:R-:W-:Y:S02]  /*131790*/  LOP3.LUT R7, R7, 0xffff, RZ, 0xc0, !PT ;  /* 0x0000ffff07077812 */ /* 0x000fe400078ec0ff */
[----:B------:R-:W-:Y:S02]  /*1317a0*/  PRMT R5, R5, 0x3340, R1 ;  /* 0x0000334005057816 */ /* 0x000fe40000000001 */
[----:B------:R-:W-:-:S03]  /*1317b0*/  LOP3.LUT R4, R4, 0xffff, RZ, 0xc0, !PT ;  /* 0x0000ffff04047812 */ /* 0x000fc600078ec0ff */
[----:B------:R0:W-:Y:S02]  /*1317c0*/  STL [R1+0x56e8], R5 ;  /* 0x0056e80501007387 */ /* 0x0001e40000100800 */
[----:B0-----:R-:W-:Y:S02]  /*1317d0*/  PRMT R5, R7, 0x3340, R4 ;  /* 0x0000334007057816 */ /* 0x001fe40000000004 */
[----:B------:R-:W-:-:S03]  /*1317e0*/  SHF.R.U32.HI R7, RZ, 0x8, R24 ;  /* 0x00000008ff077819 */ /* 0x000fc60000011618 */
[----:B------:R-:W-:Y:S04]  /*1317f0*/  STL [R1+0x370], R5 ;  /* 0x0003700501007387 */ /* 0x000fe80000100800 */
[----:B------:R-:W4:Y:S04]  /*131800*/  LDL.LU R15, [R1+0x16a4] ;  /* 0x0016a400010f7983 */ /* 0x000f280000300800 */
[----:B------:R-:W4:Y:S04]  /*131810*/  LDL.LU R26, [R1+0x169c] ;  /* 0x00169c00011a7983 */ /* 0x000f280000300800 */
[----:B------:R-:W4:Y:S01]  /*131820*/  LDL.LU R24, [R1+0x16a0] ;  /* 0x0016a00001187983 */ /* 0x000f220000300800 */
[----:B------:R-:W-:-:S02]  /*131830*/  SHF.R.U32.HI R4, RZ, 0x8, R25 ;  /* 0x00000008ff047819 */ /* 0x000fc40000011619 */
[----:B------:R-:W-:Y:S02]  /*131840*/  LOP3.LUT R7, R7, 0xffff, RZ, 0xc0, !PT ;  /* 0x0000ffff07077812 */ /* 0x000fe400078ec0ff */
[----:B------:R-:W-:-:S04]  /*131850*/  LOP3.LUT R4, R4, 0xffff, RZ, 0xc0, !PT ;  /* 0x0000ffff04047812 */ /* 0x000fc800078ec0ff */
[----:B------:R-:W-:Y:S02]  /*131860*/  PRMT R4, R7, 0x3340, R4 ;  /* 0x0000334007047816 */ /* 0x000fe40000000004 */
[----:B---3--:R-:W-:-:S04]  /*131870*/  SHF.R.U32.HI R8, RZ, 0x8, R23 ;  /* 0x00000008ff087819 */ /* 0x008fc80000011617 */
[----:B------:R-:W-:-:S04]  /*131880*/  LOP3.LUT R8, R8, 0xffff, RZ, 0xc0, !PT ;  /* 0x0000ffff08087812 */ /* 0x000fc800078ec0ff */
[----:B------:R-:W-:-:S05]  /*131890*/  PRMT R8, R8, 0x3340, R1 ;  /* 0x0000334008087816 */ /* 0x000fca0000000001 */
[----:B------:R-:W-:Y:S04]  /*1318a0*/  STL [R1+0x56ec], R8 ;  /* 0x0056ec0801007387 */ /* 0x000fe80000100800 */
[----:B------:R4:W-:Y:S04]  /*1318b0*/  STL [R1+0x360], R4 ;  /* 0x0003600401007387 */ /* 0x0009e80000100800 */
[----:B------:R-:W3:Y:S04]  /*1318c0*/  LDL.LU R25, [R1+0x16a8] ;  /* 0x0016a80001197983 */ /* 0x000ee80000300800 */
[----:B------:R-:W3:Y:S01]  /*1318d0*/  LDL.LU R23, [R1+0x16b0] ;  /* 0x0016b00001177983 */ /* 0x000ee20000300800 */
[----:B--2---:R-:W-:-:S03]  /*1318e0*/  SHF.R.U32.HI R7, RZ, 0x8, R18 ;  /* 0x00000008ff077819 */ /* 0x004fc60000011612 */
[----:B------:R-:W2:Y:S01]  /*1318f0*/  LDL.LU R18, [R1+0x16ac] ;  /* 0x0016ac0001127983 */ /* 0x000ea20000300800 */
[----:B------:R-:W-:Y:S02]  /*131900*/  LOP3.LUT R7, R7, 0xffff, RZ, 0xc0, !PT ;  /* 0x0000ffff07077812 */ /* 0x000fe400078ec0ff */
[----:B----4-:R-:W-:Y:S02]  /*131910*/  SHF.R.U32.HI R4, RZ, 0x8, R17 ;  /* 0x00000008ff047819 */ /* 0x010fe40000011611 */
[----:B------:R-:W-:Y:S02]  /*131920*/  SHF.R.U32.HI R6, RZ, 0x8, R11 ;  /* 0x00000008ff067819 */ /* 0x000fe4000001160b */
[----:B------:R-:W-:Y:S02]  /*131930*/  PRMT R7, R7, 0x3340, R1 ;  /* 0x0000334007077816 */ /* 0x000fe40000000001 */
[----:B------:R-:W-:Y:S02]  /*131940*/  LOP3.LUT R5, R4, 0xffff, RZ, 0xc0, !PT ;  /* 0x0000ffff04057812 */ /* 0x000fe400078ec0ff */
[----:B------:R-:W-:Y:S01]  /*131950*/  LOP3.LUT R4, R6, 0xffff, RZ, 0xc0, !PT ;  /* 0x0000ffff06047812 */ /* 0x000fe200078ec0ff */
[----:B------:R0:W-:Y:S04]  /*131960*/  STL [R1+0x56f0], R7 ;  /* 0x0056f00701007387 */ /* 0x0001e80000100800 */
[----:B------:R-:W4:Y:S01]  /*131970*/  LDL.LU R11, [R1+0x16b4] ;  /* 0x0016b400010b7983 */ /* 0x000f220000300800 */
[----:B------:R-:W-:-:S02]  /*131980*/  PRMT R5, R5, 0x3340, R4 ;  /* 0x0000334005057816 */ /* 0x000fc40000000004 */
[----:B------:R-:W-:-:S03]  /*131990*/  SHF.R.U32.HI R4, RZ, 0x8, R28 ;  /* 0x00000008ff047819 */ /* 0x000fc6000001161c */
[----:B------:R1:W-:Y:S01]  /*1319a0*/  STL [R1+0x380], R5 ;  /* 0x0003800501007387 */ /* 0x0003e20000100800 */
[----:B0-----:R-:W-:Y:S02]  /*1319b0*/  SHF.R.U32.HI R7, RZ, 0x8, R22 ;  /* 0x00000008ff077819 */ /* 0x001fe40000011616 */
[----:B------:R-:W-:Y:S02]  /*1319c0*/  LOP3.LUT R6, R4, 0xffff, RZ, 0xc0, !PT ;  /* 0x0000ffff04067812 */ /* 0x000fe400078ec0ff */
[----:B------:R-:W-:Y:S02]  /*1319d0*/  LOP3.LUT R4, R7, 0xffff, RZ, 0xc0, !PT ;  /* 0x0000ffff07047812 */ /* 0x000fe400078ec0ff */
[----:B-1----:R-:W-:Y:S02]  /*1319e0*/  SHF.R.U32.HI R5, RZ, 0x8, R10 ;  /* 0x00000008ff057819 */ /* 0x002fe4000001160a */
[----:B------:R-:W-:Y:S02]  /*1319f0*/  PRMT R7, R6, 0x3340, R4 ;  /* 0x0000334006077816 */ /* 0x000fe40000000004 */
[----:B------:R-:W-:-:S04]  /*131a00*/  LOP3.LUT R5, R5, 0xffff, RZ, 0xc0, !PT ;  /* 0x0000ffff05057812 */ /* 0x000fc800078ec0ff */
[----:B------:R-:W-:Y:S01]  /*131a10*/  PRMT R6, R5, 0x3340, R1 ;  /* 0x0000334005067816 */ /* 0x000fe20000000001 */
[----:B------:R-:W-:Y:S04]  /*131a20*/  STL [R1+0x374], R7 ;  /* 0x0003740701007387 */ /* 0x000fe80000100800 */
[----:B------:R0:W-:Y:S01]  /*131a30*/  STL [R1+0x4], R6 ;  /* 0x0000040601007387 */ /* 0x0001e20000100800 */
[----:B------:R-:W-:Y:S02]  /*131a40*/  SHF.R.U32.HI R4, RZ, 0x8, R15 ;  /* 0x00000008ff047819 */ /* 0x000fe4000001160f */
[----:B------:R-:W-:Y:S01]  /*131a50*/  SHF.R.U32.HI R5, RZ, 0x8, R26 ;  /* 0x00000008ff057819 */ /* 0x000fe2000001161a */
[----:B------:R-:W4:Y:S04]  /*131a60*/  LDL.LU R15, [R1+0x29dc] ;  /* 0x0029dc00010f7983 */ /* 0x000f280000300800 */
[----:B------:R-:W4:Y:S01]  /*131a70*/  LDL.LU R26, [R1+0x293c] ;  /* 0x00293c00011a7983 */ /* 0x000f220000300800 */
[----:B0-----:R-:W-:-:S03]  /*131a80*/  SHF.R.U32.HI R6, RZ, 0x8, R24 ;  /* 0x00000008ff067819 */ /* 0x001fc60000011618 */
[----:B------:R-:W4:Y:S01]  /*131a90*/  LDL.LU R24, [R1+0x2994] ;  /* 0x0029940001187983 */ /* 0x000f220000300800 */
[----:B------:R-:W-:Y:S02]  /*131aa0*/  LOP3.LUT R4, R4, 0xffff, RZ, 0xc0, !PT ;  /* 0x0000ffff04047812 */ /* 0x000fe400078ec0ff */
[----:B------:R-:W-:Y:S02]  /*131ab0*/  LOP3.LUT R5, R5, 0xffff, RZ, 0xc0, !PT ;  /* 0x0000ffff05057812 */ /* 0x000fe400078ec0ff */
[----:B------:R-:W-:Y:S02]  /*131ac0*/  LOP3.LUT R6, R6, 0xffff, RZ, 0xc0, !PT ;  /* 0x0000ffff06067812 */ /* 0x000fe400078ec0ff */
[----:B------:R-:W-:Y:S02]  /*131ad0*/  PRMT R7, R4, 0x3340, R1 ;  /* 0x0000334004077816 */ /* 0x000fe40000000001 */
[----:B------:R-:W-:-:S03]  /*131ae0*/  PRMT R6, R5, 0x3340, R6 ;  /* 0x0000334005067816 */ /* 0x000fc60000000006 */
[----:B------:R-:W-:Y:S04]  /*131af0*/  STL [R1+0xc], R7 ;  /* 0x00000c0701007387 */ /* 0x000fe80000100800 */
[----:B------:R2:W-:Y:S01]  /*131b00*/  STL [R1+0x384], R6 ;  /* 0x0003840601007387 */ /* 0x0005e20000100800 */
[----:B---3--:R-:W-:Y:S02]  /*131b10*/  SHF.R.U32.HI R4, RZ, 0x8, R25 ;  /* 0x00000008ff047819 */ /* 0x008fe40000011619 */
[----:B------:R-:W-:Y:S01]  /*131b20*/  SHF.R.U32.HI R5, RZ, 0x8, R23 ;  /* 0x00000008ff057819 */ /* 0x000fe20000011617 */
[----:B------:R-:W3:Y:S04]  /*131b30*/  LDL.LU R25, [R1+0x29e0] ;  /* 0x0029e00001197983 */ /* 0x000ee80000300800 */
[----:B------:R-:W3:Y:S01]  /*131b40*/  LDL.LU R23, [R1+0x2944] ;  /* 0x0029440001177983 */ /* 0x000ee20000300800 */
[----:B--2---:R-:W-:-:S03]  /*131b50*/  SHF.R.U32.HI R6, RZ, 0x8, R18 ;  /* 0x00000008ff067819 */ /* 0x004fc60000011612 */
[----:B------:R-:W2:Y:S01]  /*131b60*/  LDL.LU R18, [R1+0x29a0] ;  /* 0x0029a00001127983 */ /* 0x000ea20000300800 */
[----:B------:R-:W-:Y:S02]  /*131b70*/  LOP3.LUT R4, R4, 0xffff, RZ, 0xc0, !PT ;  /* 0x0000ffff04047812 */ /* 0x000fe400078ec0ff */
[----:B------:R-:W-:Y:S02]  /*131b80*/  LOP3.LUT R5, R5, 0xffff, RZ, 0xc0, !PT ;  /* 0x0000ffff05057812 */ /* 0x000fe400078ec0ff */
[----:B------:R-:W-:Y:S02]  /*131b90*/  LOP3.LUT R6, R6, 0xffff, RZ, 0xc0, !PT ;  /* 0x0000ffff06067812 */ /* 0x000fe400078ec0ff */
[----:B------:R-:W-:Y:S02]  /*131ba0*/  PRMT R7, R4, 0x3340, R1 ;  /* 0x0000334004077816 */ /* 0x000fe40000000001 */
[----:B------:R-:W-:Y:S02]  /*131bb0*/  PRMT R6, R5, 0x3340, R6 ;  /* 0x0000334005067816 */ /* 0x000fe40000000006 */
[----:B----4-:R-:W-:Y:S01]  /*131bc0*/  SHF.R.U32.HI R4, RZ, 0x8, R11 ;  /* 0x00000008ff047819 */ /* 0x010fe2000001160b */
[----:B------:R-:W-:Y:S03]  /*131bd0*/  STL [R1+0x284], R7 ;  /* 0x0002840701007387 */ /* 0x000fe60000100800 */
[----:B------:R-:W-:Y:S01]  /*131be0*/  LOP3.LUT R4, R4, 0xffff, RZ, 0xc0, !PT ;  /* 0x0000ffff04047812 */ /* 0x000fe200078ec0ff */
[----:B------:R0:W-:Y:S01]  /*131bf0*/  STL [R1+0x394], R6 ;  /* 0x0003940601007387 */ /* 0x0001e20000100800 */
[----:B------:R-:W-:-:S02]  /*131c00*/  SHF.R.U32.HI R5, RZ, 0x8, R9 ;  /* 0x00000008ff057819 */ /* 0x000fc40000011609 */
[----:B------:R-:W-:Y:S02]  /*131c10*/  SHF.R.U32.HI R0, RZ, 0x8, R0 ;  /* 0x00000008ff007819 */ /* 0x000fe40000011600 */
[----:B------:R-:W-:Y:S02]  /*131c20*/  LOP3.LUT R5, R5, 0xffff, RZ, 0xc0, !PT ;  /* 0x0000ffff05057812 */ /* 0x000fe400078ec0ff */
[----:B0-----:R-:W-:Y:S02]  /*131c30*/  PRMT R6, R4, 0x3340, R1 ;  /* 0x0000334004067816 */ /* 0x001fe40000000001 */
[----:B------:R-:W-:Y:S02]  /*131c40*/  SHF.R.U32.HI R4, RZ, 0x8, R27 ;  /* 0x00000008ff047819 */ /* 0x000fe4000001161b */
[----:B------:R-:W-:Y:S02]  /*131c50*/  PRMT R5, R5, 0x3340, R1 ;  /* 0x0000334005057816 */ /* 0x000fe40000000001 */
[----:B------:R-:W-:Y:S01]  /*131c60*/  LOP3.LUT R4, R4, 0xffff, RZ, 0xc0, !PT ;  /* 0x0000ffff04047812 */ /* 0x000fe200078ec0ff */
[----:B------:R0:W-:Y:S01]  /*131c70*/  STL [R1+0x294], R6 ;  /* 0x0002940601007387 */ /* 0x0001e20000100800 */
[----:B------:R-:W-:-:S03]  /*131c80*/  LOP3.LUT R0, R0, 0xffff, RZ, 0xc0, !PT ;  /* 0x0000ffff00007812 */ /* 0x000fc600078ec0ff */
[----:B------:R1:W-:Y:S01]  /*131c90*/  STL [R1+0x2a0], R5 ;  /* 0x0002a00501007387 */ /* 0x0003e20000100800 */
[--C-:B0-----:R-:W-:Y:S02]  /*131ca0*/  PRMT R6, R4, 0x3340, R1.reuse ;  /* 0x0000334004067816 */ /* 0x101fe40000000001 */
[----:B------:R-:W-:-:S03]  /*131cb0*/  PRMT R4, R0, 0x3340, R1 ;  /* 0x0000334000047816 */ /* 0x000fc60000000001 */
[----:B------:R0:W-:Y:S01]  /*131cc0*/  STL [R1+0x29c], R6 ;  /* 0x00029c0601007387 */ /* 0x0001e20000100800 */
[----:B-1----:R-:W-:Y:S02]  /*131cd0*/  LOP3.LUT R5, R15, 0xffff, RZ, 0xc0, !PT ;  /* 0x0000ffff0f057812 */ /* 0x002fe400078ec0ff */
[----:B------:R-:W-:Y:S01]  /*131ce0*/  LOP3.LUT R0, R26, 0xffff, RZ, 0xc0, !PT ;  /* 0x0000ffff1a007812 */ /* 0x000fe200078ec0ff */
[----:B------:R1:W-:Y:S01]  /*131cf0*/  STL [R1+0x298], R4 ;  /* 0x0002980401007387 */ /* 0x0003e20000100800 */
[----:B0-----:R-:W-:Y:S02]  /*131d00*/  LOP3.LUT R6, R24, 0xffff, RZ, 0xc0, !PT ;  /* 0x0000ffff18067812 */ /* 0x001fe400078ec0ff */
[----:B-1----:R-:W-:Y:S02]  /*131d10*/  PRMT R4, R0, 0x3340, R1 ;  /* 0x0000334000047816 */ /* 0x002fe40000000001 */
[----:B------:R-:W-:Y:S02]  /*131d20*/  PRMT R7, R5, 0x3340, R6 ;  /* 0x0000334005077816 */ /* 0x000fe40000000006 */
[----:B------:R-:W-:-:S02]  /*131d30*/  SHF.R.U32.HI R5, RZ, 0x8, R5 ;  /* 0x00000008ff057819 */ /* 0x000fc40000011605 */
[----:B------:R-:W-:Y:S02]  /*131d40*/  PRMT R7, R7, 0x5410, R4 ;  /* 0x0000541007077816 */ /* 0x000fe40000000004 */
[----:B------:R-:W-:Y:S02]  /*131d50*/  SHF.R.U32.HI R4, RZ, 0x8, R6 ;  /* 0x00000008ff047819 */ /* 0x000fe40000011606 */
[----:B------:R-:W-:Y:S02]  /*131d60*/  SHF.R.U32.HI R0, RZ, 0x8, R0 ;  /* 0x00000008ff007819 */ /* 0x000fe40000011600 */
[----:B------:R-:W-:Y:S02]  /*131d70*/  LOP3.LUT R5, R5, 0xffff, RZ, 0xc0, !PT ;  /* 0x0000ffff05057812 */ /* 0x000fe400078ec0ff */
[----:B------:R-:W-:Y:S02]  /*131d80*/  LOP3.LUT R4, R4, 0xffff, RZ, 0xc0, !PT ;  /* 0x0000ffff04047812 */ /* 0x000fe400078ec0ff */
[----:B------:R-:W-:-:S02]  /*131d90*/  LOP3.LUT R0, R0, 0xffff, RZ, 0xc0, !PT ;  /* 0x0000ffff00007812 */ /* 0x000fc400078ec0ff */
[----:B------:R-:W-:Y:S01]  /*131da0*/  PRMT R5, R5, 0x3340, R4 ;  /* 0x0000334005057816 */ /* 0x000fe20000000004 */
[----:B------:R-:W-:Y:S01]  /*131db0*/  STL [R1+0x1600], R7 ;  /* 0x0016000701007387 */ /* 0x000fe20000100800 */
[----:B------:R-:W-:-:S03]  /*131dc0*/  PRMT R4, R0, 0x3340, R1 ;  /* 0x0000334000047816 */ /* 0x000fc60000000001 */
[----:B------:R0:W-:Y:S04]  /*131dd0*/  STL [R1+0x3a4], R5 ;  /* 0x0003a40501007387 */ /* 0x0001e80000100800 */
[----:B------:R1:W-:Y:S01]  /*131de0*/  STL [R1+0x290], R4 ;  /* 0x0002900401007387 */ /* 0x0003e20000100800 */
[----:B---3--:R-:W-:Y:S02]  /*131df0*/  LOP3.LUT R0, R25, 0xffff, RZ, 0xc0, !PT ;  /* 0x0000ffff19007812 */ /* 0x008fe400078ec0ff */
[----:B0-----:R-:W-:-:S04]  /*131e00*/  LOP3.LUT R5, R23, 0xffff, RZ, 0xc0, !PT ;  /* 0x0000ffff17057812 */ /* 0x001fc800078ec0ff */
[----:B-1----:R-:W-:Y:S02]  /*131e10*/  PRMT R4, R5, 0x3340, R1 ;  /* 0x0000334005047816 */ /* 0x002fe40000000001 */
[----:B--2---:R-:W-:-:S04]  /*131e20*/  LOP3.LUT R6, R18, 0xffff, RZ, 0xc0, !PT ;  /* 0x0000ffff12067812 */ /* 0x004fc800078ec0ff */
[----:B------:R-:W-:Y:S02]  /*131e30*/  PRMT R7, R0, 0x3340, R6 ;  /* 0x0000334000077816 */ /* 0x000fe40000000006 */
[----:B------:R-:W-:Y:S02]  /*131e40*/  SHF.R.U32.HI R0, RZ, 0x8, R0 ;  /* 0x00000008ff007819 */ /* 0x000fe40000011600 */
[----:B------:R-:W-:Y:S02]  /*131e50*/  PRMT R7, R7, 0x5410, R4 ;  /* 0x0000541007077816 */ /* 0x000fe40000000004 */
[----:B------:R-:W-:Y:S02]  /*131e60*/  SHF.R.U32.HI R4, RZ, 0x8, R13 ;  /* 0x00000008ff047819 */ /* 0x000fe4000001160d */
[----:B------:R-:W-:Y:S02]  /*131e70*/  SHF.R.U32.HI R6, RZ, 0x8, R6 ;  /* 0x00000008ff067819 */ /* 0x000fe40000011606 */
[----:B------:R-:W-:-:S02]  /*131e80*/  LOP3.LUT R0, R0, 0xffff, RZ, 0xc0, !PT ;  /* 0x0000ffff00007812 */ /* 0x000fc400078ec0ff */
[----:B------:R-:W-:Y:S02]  /*131e90*/  LOP3.LUT R4, R4, 0xffff, RZ, 0xc0, !PT ;  /* 0x0000ffff04047812 */ /* 0x000fe400078ec0ff */
[----:B------:R-:W-:Y:S02]  /*131ea0*/  LOP3.LUT R6, R6, 0xffff, RZ, 0xc0, !PT ;  /* 0x0000ffff06067812 */ /* 0x000fe400078ec0ff */
[----:B------:R-:W-:Y:S01]  /*131eb0*/  PRMT R4, R4, 0x3340, R1 ;  /* 0x0000334004047816 */ /* 0x000fe20000000001 */
[----:B------:R-:W-:Y:S01]  /*131ec0*/  STL [R1+0x1620], R7 ;  /* 0x0016200701007387 */ /* 0x000fe20000100800 */
[----:B------:R-:W-:-:S03]  /*131ed0*/  PRMT R28, R0, 0x3340, R6 ;  /* 0x00003340001c7816 */ /* 0x000fc60000000006 */
[----:B------:R-:W2:Y:S04]  /*131ee0*/  LDL.LU R0, [R1+0x16c8] ;  /* 0x0016c80001007983 */ /* 0x000ea80000300800 */
[----:B------:R0:W-:Y:S04]  /*131ef0*/  STL [R1+0x280], R4 ;  /* 0x0002800401007387 */ /* 0x0001e80000100800 */
[----:B------:R-:W3:Y:S04]  /*131f00*/  LDL.LU R15, [R1+0x1778] ;  /* 0x00177800010f7983 */ /* 0x000ee80000300800 */
[----:B------:R-:W-:Y:S04]  /*131f10*/  STL [R1+0x569c], R28 ;  /* 0x00569c1c01007387 */ /* 0x000fe80000100800 */
[----:B------:R-:W4:Y:S01]  /*131f20*/  LDL.LU R6, [R1+0x16c4] ;  /* 0x0016c40001067983 */ /* 0x000f220000300800 */
[----:B0-----:R-:W-:-:S02]  /*131f30*/  SHF.R.U32.HI R4, RZ, 0x8, R5 ;  /* 0x00000008ff047819 */ /* 0x001fc40000011605 */
[----:B------:R-:W-:Y:S02]  /*131f40*/  SHF.R.U32.HI R5, RZ, 0x8, R12 ;  /* 0x00000008ff057819 */ /* 0x000fe4000001160c */
        /* <DEDUP_REMOVED lines=11> */
[----:B------:R-:W-:-:S03]  /*132000*/  LOP3.LUT R4, R4, 0xffff, RZ, 0xc0, !PT ;  /* 0x0000ffff04047812 */ /* 0x000fc600078ec0ff */
[----:B------:R-:W4:Y:S01]  /*132010*/  LDL.LU R11, [R1+0x1674] ;  /* 0x00167400010b7983 */ /* 0x000f220000300800 */
[----:B------:R-:W-:Y:S02]  /*132020*/  PRMT R4, R4, 0x3340, R1 ;  /* 0x0000334004047816 */ /* 0x000fe40000000001 */
[----:B------:R-:W-:-:S03]  /*132030*/  LOP3.LUT R5, R5, 0xffff, RZ, 0xc0, !PT ;  /* 0x0000ffff05057812 */ /* 0x000fc600078ec0ff */
[----:B------:R0:W-:Y:S01]  /*132040*/  STL [R1+0x27c], R4 ;  /* 0x00027c0401007387 */ /* 0x0001e20000100800 */
[----:B------:R-:W-:Y:S02]  /*132050*/  PRMT R27, R5, 0x3340, R1 ;  /* 0x00003340051b7816 */ /* 0x000fe40000000001 */
[----:B------:R-:W-:Y:S01]  /*132060*/  SHF.R.U32.HI R5, RZ, 0x8, R16 ;  /* 0x00000008ff057819 */ /* 0x000fe20000011610 */
[----:B------:R-:W4:Y:S01]  /*132070*/  LDL.LU R26, [R1+0x1734] ;  /* 0x00173400011a7983 */ /* 0x000f220000300800 */
[----:B0-----:R-:W-:-:S04]  /*132080*/  SHF.R.U32.HI R4, RZ, 0x8, R19 ;  /* 0x00000008ff047819 */ /* 0x001fc80000011613 */
[----:B------:R-:W-:Y:S02]  /*132090*/  LOP3.LUT R4, R4, 0xffff, RZ, 0xc0, !PT ;  /* 0x0000ffff04047812 */ /* 0x000fe400078ec0ff */
[----:B------:R-:W-:Y:S02]  /*1320a0*/  LOP3.LUT R5, R5, 0xffff, RZ, 0xc0, !PT ;  /* 0x0000ffff05057812 */ /* 0x000fe400078ec0ff */
[--C-:B------:R-:W-:Y:S02]  /*1320b0*/  PRMT R19, R4, 0x3340, R1.reuse ;  /* 0x0000334004137816 */ /* 0x100fe40000000001 */
[----:B------:R-:W-:Y:S01]  /*1320c0*/  PRMT R16, R5, 0x3340, R1 ;  /* 0x0000334005107816 */ /* 0x000fe20000000001 */
[----:B------:R-:W-:Y:S04]  /*1320d0*/  STL [R1+0x56a0], R27 ;  /* 0x0056a01b01007387 */ /* 0x000fe80000100800 */
[----:B------:R-:W-:Y:S04]  /*1320e0*/  STL [R1+0x56a4], R19 ;  /* 0x0056a41301007387 */ /* 0x000fe80000100800 */
[----:B------:R-:W-:Y:S01]  /*1320f0*/  STL [R1+0x56a8], R16 ;  /* 0x0056a81001007387 */ /* 0x000fe20000100800 */
[----:B--2---:R-:W-:-:S02]  /*132100*/  SHF.R.U32.HI R4, RZ, 0x8, R0 ;  /* 0x00000008ff047819 */ /* 0x004fc40000011600 */
[----:B---3--:R-:W-:Y:S02]  /*132110*/  SHF.R.U32.HI R0, RZ, 0x8, R15 ;  /* 0x00000008ff007819 */ /* 0x008fe4000001160f */
[----:B------:R-:W-:Y:S02]  /*132120*/  LOP3.LUT R4, R4, 0xffff, RZ, 0xc0, !PT ;  /* 0x0000ffff04047812 */ /* 0x000fe400078ec0ff */
[----:B------:R-:W-:Y:S02]  /*132130*/  LOP3.LUT R5, R0, 0xffff, RZ, 0xc0, !PT ;  /* 0x0000ffff00057812 */ /* 0x000fe400078ec0ff */
[--C-:B------:R-:W-:Y:S02]  /*132140*/  PRMT R0, R4, 0x3340, R1.reuse ;  /* 0x0000334004007816 */ /* 0x100fe40000000001 */
[----:B------:R-:W-:-:S03]  /*132150*/  PRMT R15, R5, 0x3340, R1 ;  /* 0x00003340050f7816 */ /* 0x000fc60000000001 */
[----:B------:R-:W-:Y:S01]  /*132160*/  STL [R1+0x56ac], R0 ;  /* 0x0056ac0001007387 */ /* 0x000fe20000100800 */
[----:B----4-:R-:W-:Y:S02]  /*132170*/  PRMT R12, R12, 0x5410, R6 ;  /* 0x000054100c0c7816 */ /* 0x010fe40000000006 */
[----:B------:R-:W-:Y:S02]  /*132180*/  PRMT R13, R13, 0x5410, R29 ;  /* 0x000054100d0d7816 */ /* 0x000fe4000000001d */
[----:B------:R-:W-:Y:S01]  /*132190*/  PRMT R18, R18, 0x5410, R17 ;  /* 0x0000541012127816 */ /* 0x000fe20000000011 */
[----:B------:R-:W-:Y:S04]  /*1321a0*/  STL [R1+0x56b0], R15 ;  /* 0x0056b00f01007387 */ /* 0x000fe80000100800 */
[----:B------:R-:W-:Y:S01]  /*1321b0*/  STL [R1+0x5680], R14 ;  /* 0x0056800e01007387 */ /* 0x000fe20000100800 */
[----:B------:R-:W-:-:S02]  /*1321c0*/  PRMT R23, R23, 0x5410, R22 ;  /* 0x0000541017177816 */ /* 0x000fc40000000016 */
[----:B------:R-:W-:Y:S02]  /*1321d0*/  PRMT R24, R24, 0x5410, R9 ;  /* 0x0000541018187816 */ /* 0x000fe40000000009 */
[----:B------:R-:W-:Y:S01]  /*1321e0*/  PRMT R25, R25, 0x5410, R10 ;  /* 0x0000541019197816 */ /* 0x000fe2000000000a */
[----:B------:R-:W-:Y:S04]  /*1321f0*/  STL.64 [R1+0x5678], R12 ;  /* 0x0056780c01007387 */ /* 0x000fe80000100a00 */
[----:B------:R-:W-:Y:S04]  /*132200*/  STL [R1+0x56b4], R18 ;  /* 0x0056b41201007387 */ /* 0x000fe80000100800 */
[----:B------:R0:W-:Y:S04]  /*132210*/  STL [R1+0x557c], R23 ;  /* 0x00557c1701007387 */ /* 0x0001e80000100800 */
[----:B0-----:R-:W2:Y:S04]  /*132220*/  LDL.LU R23, [R1+0x2f4] ;  /* 0x0002f40001177983 */ /* 0x001ea80000300800 */
[----:B------:R0:W-:Y:S04]  /*132230*/  STL.64 [R1+0x5528], R24 ;  /* 0x0055281801007387 */ /* 0x0001e80000100a00 */
[----:B0-----:R-:W3:Y:S04]  /*132240*/  LDL.LU R24, [R1+0x33c] ;  /* 0x00033c0001187983 */ /* 0x001ee80000300800 */
        /* <DEDUP_REMOVED lines=17> */
[----:B------:R-:W-:-:S03]  /*132360*/  PRMT R26, R26, 0x5410, R11 ;  /* 0x000054101a1a7816 */ /* 0x000fc6000000000b */
[----:B------:R-:W2:Y:S04]  /*132370*/  LDL.LU R17, [R1+0x310] ;  /* 0x0003100001117983 */ /* 0x000ea80000300800 */
[----:B------:R-:W2:Y:S04]  /*132380*/  LDL.LU R9, [R1+0x2c4] ;  /* 0x0002c40001097983 */ /* 0x000ea80000300800 */
[----:B------:R-:W2:Y:S04]  /*132390*/  LDL.LU R22, [R1+0x378] ;  /* 0x0003780001167983 */ /* 0x000ea80000300800 */
[----:B------:R-:W2:Y:S04]  /*1323a0*/  LDL.LU R10, [R1+0x2c0] ;  /* 0x0002c000010a7983 */ /* 0x000ea80000300800 */
[----:B------:R-:W2:Y:S04]  /*1323b0*/  LDL.LU R11, [R1+0x30c] ;  /* 0x00030c00010b7983 */ /* 0x000ea80000300800 */
[----:B------:R0:W-:Y:S04]  /*1323c0*/  STL [R1+0x56b8], R26 ;  /* 0x0056b81a01007387 */ /* 0x0001e80000100800 */
[----:B0-----:R-:W2:Y:S01]  /*1323d0*/  LDL.LU R26, [R1+0x2d8] ;  /* 0x0002d800011a7983 */ /* 0x001ea20000300800 */
[----:B---3--:R-:W-:-:S03]  /*1323e0*/  PRMT R24, R24, 0x5410, R21 ;  /* 0x0000541018187816 */ /* 0x008fc60000000015 */
[----:B------:R-:W4:Y:S04]  /*1323f0*/  LDL.LU R21, [R1+0x5700] ;  /* 0x0057000001157983 */ /* 0x000f280000300800 */
[----:B------:R0:W-:Y:S04]  /*132400*/  STL [R1+0x56bc], R24 ;  /* 0x0056bc1801007387 */ /* 0x0001e80000100800 */
[----:B0-----:R-:W3:Y:S01]  /*132410*/  LDL.LU R24, [R1+0x32c] ;  /* 0x00032c0001187983 */ /* 0x001ee20000300800 */
[----:B----4-:R-:W-:-:S05]  /*132420*/  PRMT R21, R21, 0x5410, R25 ;  /* 0x0000541015157816 */ /* 0x010fca0000000019 */
[----:B------:R0:W-:Y:S04]  /*132430*/  STL [R1+0x56c0], R21 ;  /* 0x0056c01501007387 */ /* 0x0001e80000100800 */
[----:B0-----:R-:W3:Y:S01]  /*132440*/  LDL.LU R21, [R1+0x2dc] ;  /* 0x0002dc0001157983 */ /* 0x001ee20000300800 */
[----:B--2---:R-:W-:Y:S02]  /*132450*/  PRMT R20, R20, 0x5410, R23 ;  /* 0x0000541014147816 */ /* 0x004fe40000000017 */
[----:B------:R-:W-:Y:S02]  /*132460*/  PRMT R2, R2, 0x5410, R13 ;  /* 0x0000541002027816 */ /* 0x000fe4000000000d */
[----:B------:R-:W-:Y:S02]  /*132470*/  PRMT R3, R3, 0x5410, R14 ;  /* 0x0000541003037816 */ /* 0x000fe4000000000e */
[----:B------:R-:W-:-:S02]  /*132480*/  PRMT R25, R19, 0x5410, R16 ;  /* 0x0000541013197816 */ /* 0x000fc40000000010 */
[----:B------:R-:W-:Y:S01]  /*132490*/  PRMT R0, R0, 0x5410, R15 ;  /* 0x0000541000007816 */ /* 0x000fe2000000000f */
[----:B------:R-:W-:Y:S04]  /*1324a0*/  STL [R1+0x56c4], R20 ;  /* 0x0056c41401007387 */ /* 0x000fe80000100800 */
[----:B------:R0:W-:Y:S04]  /*1324b0*/  STL [R1+0x55d0], R2 ;  /* 0x0055d00201007387 */ /* 0x0001e80000100800 */
[----:B------:R-:W-:Y:S04]  /*1324c0*/  STL [R1+0x55d4], R3 ;  /* 0x0055d40301007387 */ /* 0x000fe80000100800 */
[----:B------:R-:W-:Y:S04]  /*1324d0*/  STL [R1+0x5610], R25 ;  /* 0x0056101901007387 */ /* 0x000fe80000100800 */
[----:B------:R1:W-:Y:S04]  /*1324e0*/  STL [R1+0x33c], R0 ;  /* 0x00033c0001007387 */ /* 0x0003e80000100800 */
[----:B------:R-:W2:Y:S04]  /*1324f0*/  LDL.LU R13, [R1+0x2bc] ;  /* 0x0002bc00010d7983 */ /* 0x000ea80000300800 */
[----:B------:R-:W2:Y:S04]  /*132500*/  LDL.LU R14, [R1+0x308] ;  /* 0x00030800010e7983 */ /* 0x000ea80000300800 */
[----:B------:R-:W4:Y:S01]  /*132510*/  LDL.LU R15, [R1+0x2b8] ;  /* 0x0002b800010f7983 */ /* 0x000f220000300800 */
[----:B------:R-:W-:-:S02]  /*132520*/  PRMT R23, R28, 0x5410, R27 ;  /* 0x000054101c177816 */ /* 0x000fc4000000001b */
[----:B0-----:R-:W-:Y:S01]  /*132530*/  PRMT R2, R18, 0x5410, R26 ;  /* 0x0000541012027816 */ /* 0x001fe2000000001a */
[----:B-1----:R-:W4:Y:S04]  /*132540*/  LDL.LU R0, [R1+0x300] ;  /* 0x0003000001007983 */ /* 0x002f280000300800 */
[----:B------:R-:W4:Y:S04]  /*132550*/  LDL.LU R16, [R1+0x2b4] ;  /* 0x0002b40001107983 */ /* 0x000f280000300800 */
[----:B------:R-:W4:Y:S04]  /*132560*/  LDL.LU R19, [R1+0x35c] ;  /* 0x00035c0001137983 */ /* 0x000f280000300800 */
[----:B------:R-:W4:Y:S01]  /*132570*/  LDL.LU R27, [R1+0x2b0] ;  /* 0x0002b000011b7983 */ /* 0x000f220000300800 */
[----:B------:R-:W-:-:S03]  /*132580*/  PRMT R3, R4, 0x5410, R12 ;  /* 0x0000541004037816 */ /* 0x000fc6000000000c */
[----:B------:R-:W4:Y:S04]  /*132590*/  LDL.LU R28, [R1+0x36c] ;  /* 0x00036c00011c7983 */ /* 0x000f280000300800 */
[----:B------:R-:W-:Y:S01]  /*1325a0*/  STL [R1+0x56c8], R23 ;  /* 0x0056c81701007387 */ /* 0x000fe20000100800 */
[----:B------:R-:W-:Y:S02]  /*1325b0*/  PRMT R4, R8, 0x5410, R7 ;  /* 0x0000541008047816 */ /* 0x000fe40000000007 */
[----:B---3--:R-:W-:-:S05]  /*1325c0*/  PRMT R20, R24, 0x5410, R21 ;  /* 0x0000541018147816 */ /* 0x008fca0000000015 */
[----:B------:R-:W-:Y:S04]  /*1325d0*/  STL [R1+0x330], R20 ;  /* 0x0003301401007387 */ /* 0x000fe80000100800 */
[----:B------:R0:W-:Y:S04]  /*1325e0*/  STL [R1+0x32c], R2 ;  /* 0x00032c0201007387 */ /* 0x0001e80000100800 */
[----:B------:R1:W-:Y:S04]  /*1325f0*/  STL [R1+0x328], R3 ;  /* 0x0003280301007387 */ /* 0x0003e80000100800 */
[----:B------:R-:W-:Y:S01]  /*132600*/  STL [R1+0x31c], R4 ;  /* 0x00031c0401007387 */ /* 0x000fe20000100800 */
[----:B0-----:R-:W-:-:S02]  /*132610*/  PRMT R2, R6, 0x5410, R5 ;  /* 0x0000541006027816 */ /* 0x001fc40000000005 */
[----:B-1----:R-:W-:-:S03]  /*132620*/  PRMT R3, R17, 0x5410, R29 ;  /* 0x0000541011037816 */ /* 0x002fc6000000001d */
[----:B------:R-:W-:Y:S04]  /*132630*/  STL [R1+0x318], R2 ;  /* 0x0003180201007387 */ /* 0x000fe80000100800 */
[----:B------:R0:W-:Y:S04]  /*132640*/  STL [R1+0x314], R3 ;  /* 0x0003140301007387 */ /* 0x0001e80000100800 */
[----:B0-----:R-:W3:Y:S01]  /*132650*/  LDL.LU R3, [R1+0x304] ;  /* 0x0003040001037983 */ /* 0x001ee20000300800 */
[----:B------:R-:W-:Y:S02]  /*132660*/  PRMT R4, R22, 0x5410, R9 ;  /* 0x0000541016047816 */ /* 0x000fe40000000009 */
[----:B------:R-:W-:-:S03]  /*132670*/  PRMT R2, R11, 0x5410, R10 ;  /* 0x000054100b027816 */ /* 0x000fc6000000000a */
[----:B------:R-:W-:Y:S04]  /*132680*/  STL [R1+0x310], R4 ;  /* 0x0003100401007387 */ /* 0x000fe80000100800 */
[----:B---3--:R0:W-:Y:S04]  /*132690*/  STL [R1+0x56f8], R3 ;  /* 0x0056f80301007387 */ /* 0x0081e80000100800 */
[----:B------:R-:W-:Y:S04]  /*1326a0*/  STL [R1+0x30c], R2 ;  /* 0x00030c0201007387 */ /* 0x000fe80000100800 */
[----:B0-----:R-:W3:Y:S04]  /*1326b0*/  LDL.LU R3, [R1+0x368] ;  /* 0x0003680001037983 */ /* 0x001ee80000300800 */
[----:B------:R-:W2:Y:S04]  /*1326c0*/  LDL.LU R7, [R1+0x2a4] ;  /* 0x0002a40001077983 */ /* 0x000ea80000300800 */
[----:B--2---:R0:W-:Y:S04]  /*1326d0*/  STL [R1+0x56f4], R7 ;  /* 0x0056f40701007387 */ /* 0x0041e80000100800 */
[----:B0-----:R-:W2:Y:S01]  /*1326e0*/  LDL.LU R7, [R1+0x2a8] ;  /* 0x0002a80001077983 */ /* 0x001ea20000300800 */
[----:B------:R-:W-:-:S02]  /*1326f0*/  PRMT R14, R14, 0x5410, R13 ;  /* 0x000054100e0e7816 */ /* 0x000fc4000000000d */
[----:B----4-:R-:W-:Y:S02]  /*132700*/  PRMT R12, R0, 0x5410, R15 ;  /* 0x00005410000c7816 */ /* 0x010fe4000000000f */
[----:B------:R-:W-:Y:S02]  /*132710*/  PRMT R13, R19, 0x5410, R16 ;  /* 0x00005410130d7816 */ /* 0x000fe40000000010 */
[----:B------:R-:W-:Y:S01]  /*132720*/  PRMT R0, R28, 0x5410, R27 ;  /* 0x000054101c007816 */ /* 0x000fe2000000001b */
[----:B--2---:R0:W-:Y:S04]  /*132730*/  STL [R1+0x56fc], R7 ;  /* 0x0056fc0701007387 */ /* 0x0041e80000100800 */
        /* <DEDUP_REMOVED lines=12> */
[----:B------:R-:W-:Y:S04]  /*132800*/  STL [R1+0x308], R14 ;  /* 0x0003080e01007387 */ /* 0x000fe80000100800 */
[----:B------:R0:W-:Y:S04]  /*132810*/  STL [R1+0x300], R12 ;  /* 0x0003000c01007387 */ /* 0x0001e80000100800 */
[----:B0-----:R-:W2:Y:S04]  /*132820*/  LDL.LU R12, [R1+0x360] ;  /* 0x00036000010c7983 */ /* 0x001ea80000300800 */
[----:B------:R0:W-:Y:S04]  /*132830*/  STL [R1+0x2cc], R13 ;  /* 0x0002cc0d01007387 */ /* 0x0001e80000100800 */
[----:B0-----:R-:W2:Y:S04]  /*132840*/  LDL.LU R13, [R1+0x370] ;  /* 0x00037000010d7983 */ /* 0x001ea80000300800 */
        /* <DEDUP_REMOVED lines=9> */
[----:B0-----:R-:W2:Y:S04]  /*1328e0*/  LDL.LU R0, [R1+0x298] ;  /* 0x0002980001007983 */ /* 0x001ea80000300800 */
[----:B------:R-:W2:Y:S04]  /*1328f0*/  LDL.LU R16, [R1+0x3b0] ;  /* 0x0003b00001107983 */ /* 0x000ea80000300800 */
[----:B------:R-:W2:Y:S04]  /*132900*/  LDL.LU R19, [R1+0x290] ;  /* 0x0002900001137983 */ /* 0x000ea80000300800 */
[----:B------:R-:W2:Y:S04]  /*132910*/  LDL.LU R27, [R1+0x3a4] ;  /* 0x0003a400011b7983 */ /* 0x000ea80000300800 */
[----:B------:R-:W2:Y:S04]  /*132920*/  LDL.LU R28, [R1+0x280] ;  /* 0x00028000011c7983 */ /* 0x000ea80000300800 */
[----:B------:R-:W2:Y:S01]  /*132930*/  LDL.LU R25, [R1+0x3b4] ;  /* 0x0003b40001197983 */ /* 0x000ea20000300800 */
[----:B---3--:R-:W-:-:S03]  /*132940*/  PRMT R3, R3, 0x5410, R7 ;  /* 0x0000541003037816 */ /* 0x008fc60000000007 */
[----:B------:R-:W3:Y:S04]  /*132950*/  LDL.LU R7, [R1+0x56fc] ;  /* 0x0056fc0001077983 */ /* 0x000ee80000300800 */
[----:B------:R0:W-:Y:S04]  /*132960*/  STL [R1+0x2c4], R3 ;  /* 0x0002c40301007387 */ /* 0x0001e80000100800 */
[----:B0-----:R-:W3:Y:S02]  /*132970*/  LDL.LU R3, [R1+0x56f8] ;  /* 0x0056f80001037983 */ /* 0x001ee40000300800 */
[----:B---3--:R-:W-:-:S02]  /*132980*/  PRMT R3, R3, 0x5410, R7 ;  /* 0x0000541003037816 */ /* 0x008fc40000000007 */
[----:B------:R-:W3:Y:S04]  /*132990*/  LDL.LU R7, [R1+0x56f4] ;  /* 0x0056f40001077983 */ /* 0x000ee80000300800 */
[----:B------:R0:W-:Y:S01]  /*1329a0*/  STL [R1+0x304], R3 ;  /* 0x0003040301007387 */ /* 0x0001e20000100800 */
[----:B----4-:R-:W-:Y:S02]  /*1329b0*/  PRMT R2, R2, 0x5410, R5 ;  /* 0x0000541002027816 */ /* 0x010fe40000000005 */
[----:B--2---:R-:W-:Y:S02]  /*1329c0*/  PRMT R29, R29, 0x5410, R6 ;  /* 0x000054101d1d7816 */ /* 0x004fe40000000006 */
[----:B------:R-:W-:Y:S01]  /*1329d0*/  PRMT R9, R9, 0x5410, R17 ;  /* 0x0000541009097816 */ /* 0x000fe20000000011 */
[----:B0-----:R-:W2:Y:S01]  /*1329e0*/  LDL.LU R3, [R1+0x27c] ;  /* 0x00027c0001037983 */ /* 0x001ea20000300800 */
[----:B------:R-:W-:-:S02]  /*1329f0*/  PRMT R11, R11, 0x5410, R22 ;  /* 0x000054100b0b7816 */ /* 0x000fc40000000016 */
[----:B---3--:R-:W-:Y:S02]  /*132a00*/  PRMT R8, R8, 0x5410, R7 ;  /* 0x0000541008087816 */ /* 0x008fe40000000007 */
[----:B------:R-:W3:Y:S04]  /*132a10*/  LDL.LU R7, [R1+0x56f0] ;  /* 0x0056f00001077983 */ /* 0x000ee80000300800 */
[----:B------:R0:W-:Y:S04]  /*132a20*/  STL [R1+0x2c0], R8 ;  /* 0x0002c00801007387 */ /* 0x0001e80000100800 */
[----:B0-----:R-:W4:Y:S04]  /*132a30*/  LDL.LU R8, [R1+0x56ec] ;  /* 0x0056ec0001087983 */ /* 0x001f280000300800 */
[----:B------:R-:W2:Y:S04]  /*132a40*/  LDL.LU R5, [R1+0x56e8] ;  /* 0x0056e80001057983 */ /* 0x000ea80000300800 */
[----:B------:R0:W-:Y:S04]  /*132a50*/  STL [R1+0x2b8], R2 ;  /* 0x0002b80201007387 */ /* 0x0001e80000100800 */
[----:B0-----:R-:W3:Y:S04]  /*132a60*/  LDL.LU R2, [R1+0x3b8] ;  /* 0x0003b80001027983 */ /* 0x001ee80000300800 */
[----:B------:R-:W4:Y:S04]  /*132a70*/  LDL.LU R6, [R1+0x56e4] ;  /* 0x0056e40001067983 */ /* 0x000f280000300800 */
[----:B------:R0:W-:Y:S04]  /*132a80*/  STL [R1+0x2b4], R29 ;  /* 0x0002b41d01007387 */ /* 0x0001e80000100800 */
[----:B0-----:R-:W4:Y:S04]  /*132a90*/  LDL.LU R29, [R1+0x56e0] ;  /* 0x0056e000011d7983 */ /* 0x001f280000300800 */
[----:B------:R-:W2:Y:S04]  /*132aa0*/  LDL.LU R17, [R1+0x56dc] ;  /* 0x0056dc0001117983 */ /* 0x000ea80000300800 */
[----:B------:R0:W-:Y:S04]  /*132ab0*/  STL [R1+0x2bc], R9 ;  /* 0x0002bc0901007387 */ /* 0x0001e80000100800 */
[----:B0-----:R-:W3:Y:S04]  /*132ac0*/  LDL.LU R9, [R1+0x56d8] ;  /* 0x0056d80001097983 */ /* 0x001ee80000300800 */
[----:B------:R-:W3:Y:S04]  /*132ad0*/  LDL.LU R22, [R1+0x56d4] ;  /* 0x0056d40001167983 */ /* 0x000ee80000300800 */
[----:B------:R0:W-:Y:S04]  /*132ae0*/  STL [R1+0x2b0], R11 ;  /* 0x0002b00b01007387 */ /* 0x0001e80000100800 */
[----:B0-----:R-:W4:Y:S02]  /*132af0*/  LDL.LU R11, [R1+0x56d0] ;  /* 0x0056d000010b7983 */ /* 0x001f240000300800 */
[----:B----4-:R-:W-:-:S02]  /*132b00*/  PRMT R11, R10, 0x5410, R11 ;  /* 0x000054100a0b7816 */ /* 0x010fc4000000000b */
[----:B------:R-:W4:Y:S04]  /*132b10*/  LDL.LU R10, [R1+0x56cc] ;  /* 0x0056cc00010a7983 */ /* 0x000f280000300800 */
[----:B------:R4:W-:Y:S02]  /*132b20*/  STL [R1+0x2ac], R11 ;  /* 0x0002ac0b01007387 */ /* 0x0009e40000100800 */
[----:B----4-:R-:W-:Y:S02]  /*132b30*/  PRMT R11, R4, 0x5410, R10 ;  /* 0x00005410040b7816 */ /* 0x010fe4000000000a */
[----:B---3--:R-:W-:Y:S01]  /*132b40*/  PRMT R4, R22, 0x5410, R9 ;  /* 0x0000541016047816 */ /* 0x008fe20000000009 */
[----:B------:R-:W3:Y:S04]  /*132b50*/  LDL.LU R10, [R1+0x394] ;  /* 0x00039400010a7983 */ /* 0x000ee80000300800 */
[----:B------:R0:W-:Y:S04]  /*132b60*/  STL [R1+0x2a8], R11 ;  /* 0x0002a80b01007387 */ /* 0x0001e80000100800 */
[----:B------:R-:W4:Y:S01]  /*132b70*/  LDL.LU R22, [R1+0x1740] ;  /* 0x0017400001167983 */ /* 0x000f220000300800 */
[----:B------:R-:W-:-:S03]  /*132b80*/  PRMT R9, R29, 0x5410, R6 ;  /* 0x000054101d097816 */ /* 0x000fc60000000006 */
[----:B------:R2:W-:Y:S04]  /*132b90*/  STL [R1+0x2a4], R4 ;  /* 0x0002a40401007387 */ /* 0x0005e80000100800 */
[----:B------:R-:W4:Y:S01]  /*132ba0*/  LDL.LU R6, [R1+0x380] ;  /* 0x0003800001067983 */ /* 0x000f220000300800 */
[----:B0-----:R-:W-:Y:S02]  /*132bb0*/  PRMT R11, R12, 0x5410, R8 ;  /* 0x000054100c0b7816 */ /* 0x001fe40000000008 */
[----:B--2---:R-:W-:Y:S02]  /*132bc0*/  PRMT R4, R17, 0x5410, R5 ;  /* 0x0000541011047816 */ /* 0x004fe40000000005 */
[----:B------:R-:W2:Y:S04]  /*132bd0*/  LDL.LU R17, [R1+0x174c] ;  /* 0x00174c0001117983 */ /* 0x000ea80000300800 */
[----:B------:R-:W2:Y:S04]  /*132be0*/  LDL.LU R29, [R1+0x1668] ;  /* 0x00166800011d7983 */ /* 0x000ea80000300800 */
[----:B------:R-:W2:Y:S04]  /*132bf0*/  LDL.LU R8, [R1+0x384] ;  /* 0x0003840001087983 */ /* 0x000ea80000300800 */
[----:B------:R-:W2:Y:S01]  /*132c00*/  LDL.LU R12, [R1+0x167c] ;  /* 0x00167c00010c7983 */ /* 0x000ea20000300800 */
[----:B------:R-:W-:-:S03]  /*132c10*/  PRMT R5, R13, 0x5410, R7 ;  /* 0x000054100d057816 */ /* 0x000fc60000000007 */
[----:B------:R-:W2:Y:S04]  /*132c20*/  LDL.LU R7, [R1+0x4] ;  /* 0x0000040001077983 */ /* 0x000ea80000300800 */
[----:B------:R-:W2:Y:S01]  /*132c30*/  LDL.LU R13, [R1+0x1680] ;  /* 0x00168000010d7983 */ /* 0x000ea20000300800 */
[----:B------:R-:W-:Y:S02]  /*132c40*/  PRMT R26, R26, 0x5410, R24 ;  /* 0x000054101a1a7816 */ /* 0x000fe40000000018 */
[----:B------:R-:W-:Y:S02]  /*132c50*/  PRMT R15, R15, 0x5410, R18 ;  /* 0x000054100f0f7816 */ /* 0x000fe40000000012 */
[----:B------:R-:W-:Y:S02]  /*132c60*/  PRMT R16, R16, 0x5410, R0 ;  /* 0x0000541010107816 */ /* 0x000fe40000000000 */
[----:B------:R-:W-:-:S02]  /*132c70*/  PRMT R27, R27, 0x5410, R19 ;  /* 0x000054101b1b7816 */ /* 0x000fc40000000013 */
[----:B------:R-:W-:Y:S02]  /*132c80*/  PRMT R25, R25, 0x5410, R28 ;  /* 0x0000541019197816 */ /* 0x000fe4000000001c */
[----:B---3--:R-:W-:Y:S02]  /*132c90*/  PRMT R10, R10, 0x5410, R21 ;  /* 0x000054100a0a7816 */ /* 0x008fe40000000015 */
[----:B----4-:R-:W-:Y:S02]  /*132ca0*/  PRMT R6, R6, 0x5410, R23 ;  /* 0x0000541006067816 */ /* 0x010fe40000000017 */
[----:B--2---:R-:W-:Y:S02]  /*132cb0*/  PRMT R8, R8, 0x5410, R20 ;  /* 0x0000541008087816 */ /* 0x004fe40000000014 */
[----:B------:R-:W-:Y:S02]  /*132cc0*/  PRMT R7, R14, 0x5410, R7 ;  /* 0x000054100e077816 */ /* 0x000fe40000000007 */
[----:B------:R-:W2:Y:S04]  /*132cd0*/  LDL.LU R14, [R1+0x1684] ;  /* 0x00168400010e7983 */ /* 0x000ea80000300800 */
[----:B------:R-:W3:Y:S04]  /*132ce0*/  LDL.LU R23, [R1+0x56c8] ;  /* 0x0056c80001177983 */ /* 0x000ee80000300800 */
[----:B------:R-:W4:Y:S04]  /*132cf0*/  LDL.LU R20, [R1+0x56c4] ;  /* 0x0056c40001147983 */ /* 0x000f280000300800 */
[----:B------:R-:W4:Y:S04]  /*132d00*/  LDL.LU R21, [R1+0x56c0] ;  /* 0x0056c00001157983 */ /* 0x000f280000300800 */
        /* <DEDUP_REMOVED lines=8> */
[----:B0-----:R-:W4:Y:S04]  /*132d90*/  LDL.LU R16, [R1+0x56a8] ;  /* 0x0056a80001107983 */ /* 0x001f280000300800 */
[----:B------:R-:W3:Y:S04]  /*132da0*/  LDL.LU R19, [R1+0x56a4] ;  /* 0x0056a40001137983 */ /* 0x000ee80000300800 */
[----:B------:R0:W-:Y:S04]  /*132db0*/  STL [R1+0x298], R27 ;  /* 0x0002981b01007387 */ /* 0x0001e80000100800 */
[----:B0-----:R-:W2:Y:S04]  /*132dc0*/  LDL.LU R27, [R1+0x56a0] ;  /* 0x0056a000011b7983 */ /* 0x001ea80000300800 */
[----:B------:R-:W4:Y:S04]  /*132dd0*/  LDL.LU R28, [R1+0x569c] ;  /* 0x00569c00011c7983 */ /* 0x000f280000300800 */
[----:B------:R0:W-:Y:S04]  /*132de0*/  STL [R1+0x5640], R25 ;  /* 0x0056401901007387 */ /* 0x0001e80000100800 */
[----:B0-----:R-:W3:Y:S01]  /*132df0*/  LDL.LU R25, [R1+0x1678] ;  /* 0x0016780001197983 */ /* 0x001ee20000300800 */
[----:B----4-:R-:W-:-:S03]  /*132e00*/  PRMT R3, R28, 0x5410, R3 ;  /* 0x000054101c037816 */ /* 0x010fc60000000003 */
[----:B------:R-:W4:Y:S04]  /*132e10*/  LDL.LU R28, [R1+0x5698] ;  /* 0x00569800011c7983 */ /* 0x000f280000300800 */
[----:B------:R0:W-:Y:S01]  /*132e20*/  STL [R1+0x5614], R3 ;  /* 0x0056140301007387 */ /* 0x0001e20000100800 */
[----:B--2---:R-:W-:-:S03]  /*132e30*/  PRMT R2, R2, 0x5410, R27 ;  /* 0x0000541002027816 */ /* 0x004fc6000000001b */
[----:B0-----:R-:W2:Y:S04]  /*132e40*/  LDL.LU R3, [R1+0x166c] ;  /* 0x00166c0001037983 */ /* 0x001ea80000300800 */
[----:B------:R-:W3:Y:S04]  /*132e50*/  LDL.LU R27, [R1+0x5694] ;  /* 0x00569400011b7983 */ /* 0x000ee80000300800 */
[----:B------:R0:W-:Y:S04]  /*132e60*/  STL [R1+0x5618], R2 ;  /* 0x0056180201007387 */ /* 0x0001e80000100800 */
[----:B0-----:R-:W4:Y:S01]  /*132e70*/  LDL.LU R2, [R1+0x1664] ;  /* 0x0016640001027983 */ /* 0x001f220000300800 */
[----:B---3--:R-:W-:-:S03]  /*132e80*/  PRMT R27, R27, 0x5410, R19 ;  /* 0x000054101b1b7816 */ /* 0x008fc60000000013 */
[----:B------:R-:W3:Y:S01]  /*132e90*/  LDL.LU R19, [R1+0x5690] ;  /* 0x0056900001137983 */ /* 0x000ee20000300800 */
[----:B------:R-:W-:-:S03]  /*132ea0*/  PRMT R22, R22, 0x5410, R0 ;  /* 0x0000541016167816 */ /* 0x000fc60000000000 */
[----:B------:R-:W-:Y:S04]  /*132eb0*/  STL.64 [R1+0x5588], R26 ;  /* 0x0055881a01007387 */ /* 0x000fe80000100a00 */
[----:B------:R-:W-:Y:S01]  /*132ec0*/  STL [R1+0x5580], R24 ;  /* 0x0055801801007387 */ /* 0x000fe20000100800 */
[----:B------:R-:W-:Y:S02]  /*132ed0*/  PRMT R17, R17, 0x5410, R15 ;  /* 0x0000541011117816 */ /* 0x000fe4000000000f */
[----:B---3--:R-:W-:Y:S02]  /*132ee0*/  PRMT R19, R19, 0x5410, R16 ;  /* 0x0000541013137816 */ /* 0x008fe40000000010 */
[----:B------:R-:W3:Y:S04]  /*132ef0*/  LDL.LU R16, [R1+0x568c] ;  /* 0x00568c0001107983 */ /* 0x000ee80000300800 */
[----:B------:R-:W3:Y:S04]  /*132f00*/  LDL.LU R0, [R1+0x5688] ;  /* 0x0056880001007983 */ /* 0x000ee80000300800 */
[----:B------:R-:W-:Y:S04]  /*132f10*/  STL.64 [R1+0x55e0], R22 ;  /* 0x0055e01601007387 */ /* 0x000fe80000100a00 */
[----:B------:R0:W-:Y:S04]  /*132f20*/  STL.64 [R1+0x55d8], R20 ;  /* 0x0055d81401007387 */ /* 0x0001e80000100a00 */
[----:B------:R-:W3:Y:S01]  /*132f30*/  LDL.LU R15, [R1+0x5684] ;  /* 0x00568400010f7983 */ /* 0x000ee20000300800 */
[----:B--2---:R-:W-:-:S02]  /*132f40*/  PRMT R3, R4, 0x5210, R3 ;  /* 0x0000521004037816 */ /* 0x004fc40000000003 */
[----:B------:R-:W-:Y:S02]  /*132f50*/  PRMT R29, R9, 0x5210, R29 ;  /* 0x00005210091d7816 */ /* 0x000fe4000000001d */
[----:B----4-:R-:W-:Y:S02]  /*132f60*/  PRMT R9, R5, 0x5210, R2 ;  /* 0x0000521005097816 */ /* 0x010fe40000000002 */
[----:B------:R-:W-:Y:S02]  /*132f70*/  PRMT R4, R6, 0x5210, R25 ;  /* 0x0000521006047816 */ /* 0x000fe40000000019 */
[----:B------:R-:W-:Y:S02]  /*132f80*/  PRMT R5, R7, 0x5210, R12 ;  /* 0x0000521007057816 */ /* 0x000fe4000000000c */
[----:B------:R-:W-:Y:S02]  /*132f90*/  PRMT R6, R8, 0x5210, R13 ;  /* 0x0000521008067816 */ /* 0x000fe4000000000d */
[----:B------:R-:W-:Y:S01]  /*132fa0*/  PRMT R7, R10, 0x5210, R14 ;  /* 0x000052100a077816 */ /* 0x000fe2000000000e */
[----:B------:R-:W2:Y:S04]  /*132fb0*/  LDL.LU R2, [R1+0x16e0] ;  /* 0x0016e00001027983 */ /* 0x000ea80000300800 */
[----:B0-----:R-:W4:Y:S04]  /*132fc0*/  LDL.LU R20, [R1+0x16dc] ;  /* 0x0016dc0001147983 */ /* 0x001f280000300800 */
[----:B------:R-:W4:Y:S01]  /*132fd0*/  LDL.LU R21, [R1+0x16d0] ;  /* 0x0016d00001157983 */ /* 0x000f220000300800 */
[----:B------:R-:W-:-:S03]  /*132fe0*/  IMAD.MOV.U32 R10, RZ, RZ, R3 ;  /* 0x000000ffff0a7224 */ /* 0x000fc600078e0003 */
[----:B------:R-:W4:Y:S04]  /*132ff0*/  LDL.LU R3, [R1+0x16cc] ;  /* 0x0016cc0001037983 */ /* 0x000f280000300800 */
[----:B------:R-:W4:Y:S04]  /*133000*/  LDL.LU R22, [R1+0x3d4] ;  /* 0x0003d40001167983 */ /* 0x000f280000300800 */
[----:B------:R-:W4:Y:S04]  /*133010*/  LDL.LU R23, [R1+0x3d0] ;  /* 0x0003d00001177983 */ /* 0x000f280000300800 */
[----:B------:R-:W4:Y:S04]  /*133020*/  LDL.LU R25, [R1+0x3cc] ;  /* 0x0003cc0001197983 */ /* 0x000f280000300800 */
[----:B------:R-:W4:Y:S04]  /*133030*/  LDL.LU R24, [R1+0x3c8] ;  /* 0x0003c80001187983 */ /* 0x000f280000300800 */
[----:B------:R-:W4:Y:S04]  /*133040*/  LDL.LU R26, [R1+0x3c4] ;  /* 0x0003c400011a7983 */ /* 0x000f280000300800 */
[----:B------:R-:W4:Y:S01]  /*133050*/  LDL.LU R27, [R1+0x3c0] ;  /* 0x0003c000011b7983 */ /* 0x000f220000300800 */
[----:B---3--:R-:W-:-:S03]  /*133060*/  PRMT R8, R11, 0x5210, R15 ;  /* 0x000052100b087816 */ /* 0x008fc6000000000f */
[----:B------:R-:W0:Y:S01]  /*133070*/  LDS.128 R12, [R0] ;  /* 0x00000000000c7984 */ /* 0x000e220000000c00 */
[----:B------:R-:W-:Y:S06]  /*133080*/  BAR.SYNC.DEFER_BLOCKING 0x0 ;  /* 0x0000000000007b1d */ /* 0x000fec0000010000 */
[----:B0-----:R-:W-:Y:S04]  /*133090*/  STL [R1+0x10], R12 ;  /* 0x0000100c01007387 */ /* 0x001fe80000100800 */
[----:B------:R0:W-:Y:S04]  /*1330a0*/  STL.64 [R1+0x18], R14 ;  /* 0x0000180e01007387 */ /* 0x0001e80000100a00 */
[----:B0-----:R-:W3:Y:S01]  /*1330b0*/  LDL.LU R14, [R1+0x5680] ;  /* 0x00568000010e7983 */ /* 0x001ee20000300800 */
[----:B------:R-:W-:-:S03]  /*1330c0*/  IMAD.MOV.U32 R15, RZ, RZ, R13 ;  /* 0x000000ffff0f7224 */ /* 0x000fc600078e000d */
[----:B------:R-:W2:Y:S04]  /*1330d0*/  LDL.LU.64 R12, [R1+0x5678] ;  /* 0x00567800010c7983 */ /* 0x000ea80000300a00 */
[----:B------:R0:W-:Y:S01]  /*1330e0*/  STSM.16.M88.4 [R16], R4 ;  /* 0x0000000410007844 */ /* 0x0001e20000000200 */
[----:B------:R-:W-:Y:S01]  /*1330f0*/  BAR.SYNC.DEFER_BLOCKING 0x0 ;  /* 0x0000000000007b1d */ /* 0x000fe20000010000 */
[----:B0-----:R-:W-:Y:S02]  /*133100*/  IMAD.MOV.U32 R5, RZ, RZ, R29 ;  /* 0x000000ffff057224 */ /* 0x001fe400078e001d */
[----:B------:R-:W-:Y:S02]  /*133110*/  IMAD.MOV.U32 R4, RZ, RZ, R10 ;  /* 0x000000ffff047224 */ /* 0x000fe400078e000a */
[----:B------:R-:W-:-:S02]  /*133120*/  IMAD.MOV.U32 R6, RZ, RZ, R9 ;  /* 0x000000ffff067224 */ /* 0x000fc400078e0009 */
[----:B------:R-:W-:Y:S02]  /*133130*/  IMAD.MOV.U32 R7, RZ, RZ, R8 ;  /* 0x000000ffff077224 */ /* 0x000fe400078e0008 */
[----:B------:R-:W0:Y:S01]  /*133140*/  LDS.128 R8, [R0] ;  /* 0x0000000000087984 */ /* 0x000e220000000c00 */
[----:B------:R-:W-:Y:S06]  /*133150*/  BAR.SYNC.DEFER_BLOCKING 0x0 ;  /* 0x0000000000007b1d */ /* 0x000fec0000010000 */
[----:B---3--:R1:W-:Y:S04]  /*133160*/  STL.64 [R1+0x5300], R14 ;  /* 0x0053000e01007387 */ /* 0x0083e80000100a00 */
[----:B-1----:R-:W3:Y:S04]  /*133170*/  LDL.LU R14, [R1+0x2940] ;  /* 0x00294000010e7983 */ /* 0x002ee80000300800 */
[----:B------:R-:W3:Y:S04]  /*133180*/  LDL.LU R15, [R1+0x2938] ;  /* 0x00293800010f7983 */ /* 0x000ee80000300800 */
[----:B--2---:R1:W-:Y:S04]  /*133190*/  STL.64 [R1+0x5520], R12 ;  /* 0x0055200c01007387 */ /* 0x0043e80000100a00 */
[----:B-1----:R-:W2:Y:S04]  /*1331a0*/  LDL.LU R12, [R1+0x2964] ;  /* 0x00296400010c7983 */ /* 0x002ea80000300800 */
[----:B------:R-:W2:Y:S04]  /*1331b0*/  LDL.LU R13, [R1+0x2960] ;  /* 0x00296000010d7983 */ /* 0x000ea80000300800 */
[----:B------:R-:W2:Y:S04]  /*1331c0*/  LDL.LU R29, [R1+0x5674] ;  /* 0x00567400011d7983 */ /* 0x000ea80000300800 */
[----:B------:R3:W-:Y:S04]  /*1331d0*/  STSM.16.M88.4 [R16], R4 ;  /* 0x0000000410007844 */ /* 0x0007e80000000200 */
[----:B0-----:R-:W-:Y:S01]  /*1331e0*/  STL.64 [R1+0x52b0], R8 ;  /* 0x0052b00801007387 */ /* 0x001fe20000100a00 */
[----:B------:R-:W-:-:S02]  /*1331f0*/  LOP3.LUT R2, R2, 0xffff, RZ, 0xc0, !PT ;  /* 0x0000ffff02027812 */ /* 0x000fc400078ec0ff */
[----:B----4-:R-:W-:Y:S01]  /*133200*/  LOP3.LUT R3, R3, 0xffff, RZ, 0xc0, !PT ;  /* 0x0000ffff03037812 */ /* 0x010fe200078ec0ff */
[----:B------:R0:W-:Y:S01]  /*133210*/  STL.64 [R1+0x5278], R10 ;  /* 0x0052780a01007387 */ /* 0x0001e20000100a00 */
[----:B------:R-:W-:Y:S01]  /*133220*/  BAR.SYNC.DEFER_BLOCKING 0x0 ;  /* 0x0000000000007b1d */ /* 0x000fe20000010000 */
[----:B---3--:R-:W-:Y:S02]  /*133230*/  LOP3.LUT R5, R14, 0xffff, RZ, 0xc0, !PT ;  /* 0x0000ffff0e057812 */ /* 0x008fe400078ec0ff */
[----:B------:R-:W-:Y:S02]  /*133240*/  LOP3.LUT R4, R15, 0xffff, RZ, 0xc0, !PT ;  /* 0x0000ffff0f047812 */ /* 0x000fe400078ec0ff */
[----:B------:R-:W-:Y:S02]  /*133250*/  LOP3.LUT R14, R20, 0xffff, RZ, 0xc0, !PT ;  /* 0x0000ffff140e7812 */ /* 0x000fe400078ec0ff */
[----:B------:R-:W-:Y:S02]  /*133260*/  PRMT R20, R22, 0x4210, R2 ;  /* 0x0000421016147816 */ /* 0x000fe40000000002 */
[----:B0-----:R-:W-:-:S02]  /*133270*/  PRMT R11, R28, 0x4210, R4 ;  /* 0x000042101c0b7816 */ /* 0x001fc40000000004 */
[----:B--2---:R-:W-:Y:S02]  /*133280*/  LOP3.LUT R6, R13, 0xffff, RZ, 0xc0, !PT ;  /* 0x0000ffff0d067812 */ /* 0x004fe400078ec0ff */
[----:B------:R-:W-:-:S03]  /*133290*/  LOP3.LUT R13, R21, 0xffff, RZ, 0xc0, !PT ;  /* 0x0000ffff150d7812 */ /* 0x000fc600078ec0ff */
[----:B------:R-:W-:Y:S04]  /*1332a0*/  STL [R1+0x2d8], R6 ;  /* 0x0002d80601007387 */ /* 0x000fe80000100800 */
[----:B------:R-:W-:Y:S04]  /*1332b0*/  STL [R1+0x2dc], R5 ;  /* 0x0002dc0501007387 */ /* 0x000fe80000100800 */
[----:B------:R-:W-:Y:S01]  /*1332c0*/  STL [R1+0x2e0], R4 ;  /* 0x0002e00401007387 */ /* 0x000fe20000100800 */
[----:B------:R-:W-:-:S03]  /*1332d0*/  PRMT R22, R25, 0x4210, R13 ;  /* 0x0000421019167816 */ /* 0x000fc6000000000d */
[----:B------:R0:W-:Y:S04]  /*1332e0*/  STL [R1+0x2e4], R3 ;  /* 0x0002e40301007387 */ /* 0x0001e80000100800 */
[----:B------:R-:W2:Y:S04]  /*1332f0*/  LDL.LU R25, [R1+0x2b8] ;  /* 0x0002b80001197983 */ /* 0x000ea80000300800 */
[----:B------:R-:W3:Y:S01]  /*133300*/  LDL.LU R28, [R1+0x5670] ;  /* 0x00567000011c7983 */ /* 0x000ee20000300800 */
[----:B------:R-:W-:Y:S02]  /*133310*/  PRMT R9, R26, 0x4210, R6 ;  /* 0x000042101a097816 */ /* 0x000fe40000000006 */
[----:B------:R-:W-:-:S02]  /*133320*/  PRMT R10, R27, 0x4210, R5 ;  /* 0x000042101b0a7816 */ /* 0x000fc40000000005 */
[----:B------:R-:W1:Y:S01]  /*133330*/  LDS.128 R4, [R0] ;  /* 0x0000000000047984 */ /* 0x000e620000000c00 */
[----:B------:R-:W-:Y:S01]  /*133340*/  BAR.SYNC.DEFER_BLOCKING 0x0 ;  /* 0x0000000000007b1d */ /* 0x000fe20000010000 */
[----:B------:R-:W-:-:S04]  /*133350*/  LOP3.LUT R12, R12, 0xffff, RZ, 0xc0, !PT ;  /* 0x0000ffff0c0c7812 */ /* 0x000fc800078ec0ff */
[----:B------:R-:W-:Y:S02]  /*133360*/  PRMT R8, R24, 0x4210, R12 ;  /* 0x0000421018087816 */ /* 0x000fe4000000000c */
[----:B------:R-:W-:-:S03]  /*133370*/  PRMT R21, R23, 0x4210, R14 ;  /* 0x0000421017157816 */ /* 0x000fc6000000000e */
[----:B------:R4:W-:Y:S01]  /*133380*/  STSM.16.M88.4 [R16], R8 ;  /* 0x0000000810007844 */ /* 0x0009e20000000200 */
[----:B------:R-:W-:Y:S01]  /*133390*/  BAR.SYNC.DEFER_BLOCKING 0x0 ;  /* 0x0000000000007b1d */ /* 0x000fe20000010000 */
[----:B------:R-:W-:-:S05]  /*1333a0*/  PRMT R23, R29, 0x4210, R3 ;  /* 0x000042101d177816 */ /* 0x000fca0000000003 */
[----:B------:R-:W-:Y:S04]  /*1333b0*/  STL.64 [R1+0x5668], R22 ;  /* 0x0056681601007387 */ /* 0x000fe80000100a00 */
[----:B------:R-:W-:Y:S04]  /*1333c0*/  STL.64 [R1+0x5660], R20 ;  /* 0x0056601401007387 */ /* 0x000fe80000100a00 */
[----:B0-----:R-:W2:Y:S04]  /*1333d0*/  LDL.LU R3, [R1+0x2b4] ;  /* 0x0002b40001037983 */ /* 0x001ea80000300800 */
[----:B------:R-:W2:Y:S04]  /*1333e0*/  LDL.LU R26, [R1+0x2b0] ;  /* 0x0002b000011a7983 */ /* 0x000ea80000300800 */
[----:B------:R-:W2:Y:S04]  /*1333f0*/  LDL.LU R27, [R1+0x2ac] ;  /* 0x0002ac00011b7983 */ /* 0x000ea80000300800 */
[----:B------:R-:W0:Y:S04]  /*133400*/  LDS.128 R20, [R0] ;  /* 0x0000000000147984 */ /* 0x000e280000000c00 */
[----:B-1----:R-:W-:Y:S04]  /*133410*/  STL.64 [R1+0x5298], R4 ;  /* 0x0052980401007387 */ /* 0x002fe80000100a00 */
[----:B------:R1:W-:Y:S04]  /*133420*/  STL.64 [R1+0x5280], R6 ;  /* 0x0052800601007387 */ /* 0x0003e80000100a00 */
[----:B----4-:R-:W4:Y:S04]  /*133430*/  LDL.LU R10, [R1+0x2a4] ;  /* 0x0002a400010a7983 */ /* 0x010f280000300800 */
[----:B------:R-:W4:Y:S04]  /*133440*/  LDL.LU R11, [R1+0x4] ;  /* 0x00000400010b7983 */ /* 0x000f280000300800 */
[----:B-1----:R-:W4:Y:S01]  /*133450*/  LDL.LU R7, [R1+0x2bc] ;  /* 0x0002bc0001077983 */ /* 0x002f220000300800 */
[----:B------:R-:W-:Y:S06]  /*133460*/  BAR.SYNC.DEFER_BLOCKING 0x0 ;  /* 0x0000000000007b1d */ /* 0x000fec0000010000 */
[----:B0-----:R-:W-:Y:S04]  /*133470*/  STL [R1+0x2f4], R21 ;  /* 0x0002f41501007387 */ /* 0x001fe80000100800 */
[----:B------:R0:W-:Y:S01]  /*133480*/  STL.64 [R1+0x2f8], R22 ;  /* 0x0002f81601007387 */ /* 0x0001e20000100a00 */
[----:B------:R-:W-:-:S03]  /*133490*/  IMAD.MOV.U32 R29, RZ, RZ, R20 ;  /* 0x000000ffff1d7224 */ /* 0x000fc600078e0014 */
[----:B0-----:R-:W4:Y:S04]  /*1334a0*/  LDL.LU.64 R22, [R1+0x5668] ;  /* 0x0056680001167983 */ /* 0x001f280000300a00 */
[----:B------:R-:W4:Y:S04]  /*1334b0*/  LDL.LU.64 R20, [R1+0x5660] ;  /* 0x0056600001147983 */ /* 0x000f280000300a00 */
[----:B---3--:R0:W-:Y:S04]  /*1334c0*/  STL.64 [R1+0x5288], R28 ;  /* 0x0052881c01007387 */ /* 0x0081e80000100a00 */
[----:B0-----:R-:W3:Y:S04]  /*1334d0*/  LDL.LU R28, [R1+0x2e0] ;  /* 0x0002e000011c7983 */ /* 0x001ee80000300800 */
[----:B------:R-:W3:Y:S04]  /*1334e0*/  LDL.LU R29, [R1+0x2e4] ;  /* 0x0002e400011d7983 */ /* 0x000ee80000300800 */
[----:B------:R0:W-:Y:S04]  /*1334f0*/  STL.64 [R1+0x5658], R18 ;  /* 0x0056581201007387 */ /* 0x0001e80000100a00 */
[----:B0-----:R-:W3:Y:S04]  /*133500*/  LDL.LU R18, [R1+0x2a8] ;  /* 0x0002a80001127983 */ /* 0x001ee80000300800 */
[----:B------:R-:W3:Y:S04]  /*133510*/  LDL.LU R19, [R1+0x2dc] ;  /* 0x0002dc0001137983 */ /* 0x000ee80000300800 */
[----:B------:R0:W-:Y:S04]  /*133520*/  STL.64 [R1+0x5650], R16 ;  /* 0x0056501001007387 */ /* 0x0001e80000100a00 */
[----:B0-----:R-:W3:Y:S04]  /*133530*/  LDL.LU R17, [R1+0x2d8] ;  /* 0x0002d80001117983 */ /* 0x001ee80000300800 */
[----:B------:R-:W3:Y:S04]  /*133540*/  LDL.LU R8, [R1+0x2984] ;  /* 0x0029840001087983 */ /* 0x000ee80000300800 */
[----:B------:R-:W3:Y:S01]  /*133550*/  LDL.LU R9, [R1+0x2980] ;  /* 0x0029800001097983 */ /* 0x000ee20000300800 */
[----:B--2---:R-:W-:-:S02]  /*133560*/  PRMT R4, R25, 0x5210, R2 ;  /* 0x0000521019047816 */ /* 0x004fc40000000002 */
[----:B------:R-:W-:Y:S02]  /*133570*/  PRMT R5, R3, 0x5210, R14 ;  /* 0x0000521003057816 */ /* 0x000fe4000000000e */
[----:B------:R-:W-:Y:S01]  /*133580*/  PRMT R6, R26, 0x5210, R13 ;  /* 0x000052101a067816 */ /* 0x000fe2000000000d */
[----:B----4-:R-:W-:Y:S01]  /*133590*/  STSM.16.M88.4 [R16], R20 ;  /* 0x0000001410007844 */ /* 0x010fe20000000200 */
[----:B------:R-:W-:Y:S01]  /*1335a0*/  BAR.SYNC.DEFER_BLOCKING 0x0 ;  /* 0x0000000000007b1d */ /* 0x000fe20000010000 */
[----:B---3--:R-:W-:-:S05]  /*1335b0*/  PRMT R10, R10, 0x5210, R19 ;  /* 0x000052100a0a7816 */ /* 0x008fca0000000013 */
[----:B------:R0:W-:Y:S04]  /*1335c0*/  STL.64 [R1+0x5648], R8 ;  /* 0x0056480801007387 */ /* 0x0001e80000100a00 */
[----:B------:R-:W2:Y:S04]  /*1335d0*/  LDL.LU R2, [R1+0x2950] ;  /* 0x0029500001027983 */ /* 0x000ea80000300800 */
[----:B------:R-:W3:Y:S04]  /*1335e0*/  LDL.LU R25, [R1+0x294c] ;  /* 0x00294c0001197983 */ /* 0x000ee80000300800 */
[----:B------:R-:W4:Y:S01]  /*1335f0*/  LDL.LU R3, [R1+0x16f8] ;  /* 0x0016f80001037983 */ /* 0x000f220000300800 */
[----:B0-----:R-:W-:-:S03]  /*133600*/  PRMT R9, R18, 0x5210, R17 ;  /* 0x0000521012097816 */ /* 0x001fc60000000011 */
[----:B------:R-:W0:Y:S01]  /*133610*/  LDS.128 R16, [R0] ;  /* 0x0000000000107984 */ /* 0x000e220000000c00 */
[----:B------:R-:W-:-:S03]  /*133620*/  PRMT R8, R27, 0x5210, R12 ;  /* 0x000052101b087816 */ /* 0x000fc6000000000c */
        /* <DEDUP_REMOVED lines=10> */
[----:B------:R-:W4:Y:S01]  /*1336d0*/  LDL.LU R27, [R1+0x15fc] ;  /* 0x0015fc00011b7983 */ /* 0x000f220000300800 */
[----:B------:R-:W-:Y:S06]  /*1336e0*/  BAR.SYNC.DEFER_BLOCKING 0x0 ;  /* 0x0000000000007b1d */ /* 0x000fec0000010000 */
[----:B0-----:R-:W-:Y:S04]  /*1336f0*/  STL.64 [R1+0x2e0], R16 ;  /* 0x0002e01001007387 */ /* 0x001fe80000100a00 */
[----:B------:R0:W-:Y:S04]  /*133700*/  STL.64 [R1+0x2e8], R18 ;  /* 0x0002e81201007387 */ /* 0x0001e80000100a00 */
[----:B0-----:R-:W4:Y:S04]  /*133710*/  LDL.LU.64 R18, [R1+0x5658] ;  /* 0x0056580001127983 */ /* 0x001f280000300a00 */
[----:B------:R-:W3:Y:S01]  /*133720*/  LDL.LU.64 R16, [R1+0x5650] ;  /* 0x0056500001107983 */ /* 0x000ee20000300a00 */
[----:B------:R-:W-:-:S05]  /*133730*/  PRMT R11, R11, 0x5210, R28 ;  /* 0x000052100b0b7816 */ /* 0x000fca000000001c */
[----:B---3--:R-:W-:Y:S01]  /*133740*/  STSM.16.M88.4 [R16], R8 ;  /* 0x0000000810007844 */ /* 0x008fe20000000200 */
[----:B------:R-:W-:Y:S06]  /*133750*/  BAR.SYNC.DEFER_BLOCKING 0x0 ;  /* 0x0000000000007b1d */ /* 0x000fec0000010000 */
[----:B------:R-:W0:Y:S02]  /*133760*/  LDS.128 R8, [R0] ;  /* 0x0000000000087984 */ /* 0x000e240000000c00 */
[----:B------:R-:W-:Y:S06]  /*133770*/  BAR.SYNC.DEFER_BLOCKING 0x0 ;  /* 0x0000000000007b1d */ /* 0x000fec0000010000 */
[----:B0-----:R0:W-:Y:S04]  /*133780*/  STL.64 [R1+0x2b0], R8 ;  /* 0x0002b00801007387 */ /* 0x0011e80000100a00 */
[----:B------:R2:W-:Y:S04]  /*133790*/  STL.64 [R1+0x2b8], R10 ;  /* 0x0002b80a01007387 */ /* 0x0005e80000100a00 */
[----:B0-----:R-:W3:Y:S01]  /*1337a0*/  LDL.LU.64 R8, [R1+0x5648] ;  /* 0x0056480001087983 */ /* 0x001ee20000300a00 */
[----:B------:R-:W-:-:S05]  /*1337b0*/  PRMT R7, R7, 0x5210, R29 ;  /* 0x0000521007077816 */ /* 0x000fca000000001d */
[----:B------:R0:W-:Y:S01]  /*1337c0*/  STSM.16.M88.4 [R16], R4 ;  /* 0x0000000410007844 */ /* 0x0001e20000000200 */
[----:B------:R-:W-:Y:S01]  /*1337d0*/  BAR.SYNC.DEFER_BLOCKING 0x0 ;  /* 0x0000000000007b1d */ /* 0x000fe20000010000 */
[----:B------:R-:W-:-:S04]  /*1337e0*/  LOP3.LUT R25, R25, 0xffff, RZ, 0xc0, !PT ;  /* 0x0000ffff19197812 */ /* 0x000fc800078ec0ff */
[----:B--2---:R-:W-:Y:S02]  /*1337f0*/  PRMT R11, R23, 0x4210, R25 ;  /* 0x00004210170b7816 */ /* 0x004fe40000000019 */
[----:B0-----:R-:W-:-:S04]  /*133800*/  LOP3.LUT R4, R2, 0xffff, RZ, 0xc0, !PT ;  /* 0x0000ffff02047812 */ /* 0x001fc800078ec0ff */
[----:B----4-:R-:W-:Y:S02]  /*133810*/  PRMT R10, R22, 0x4210, R4 ;  /* 0x00004210160a7816 */ /* 0x010fe40000000004 */
[----:B------:R-:W-:Y:S02]  /*133820*/  LOP3.LUT R2, R3, 0xffff, RZ, 0xc0, !PT ;  /* 0x0000ffff03027812 */ /* 0x000fe400078ec0ff */
[----:B------:R-:W-:Y:S02]  /*133830*/  LOP3.LUT R5, R12, 0xffff, RZ, 0xc0, !PT ;  /* 0x0000ffff0c057812 */ /* 0x000fe400078ec0ff */
[----:B------:R-:W-:Y:S02]  /*133840*/  LOP3.LUT R28, R24, 0xffff, RZ, 0xc0, !PT ;  /* 0x0000ffff181c7812 */ /* 0x000fe400078ec0ff */
[----:B------:R-:W-:Y:S02]  /*133850*/  PRMT R12, R26, 0x4210, R2 ;  /* 0x000042101a0c7816 */ /* 0x000fe40000000002 */
[----:B------:R-:W-:-:S02]  /*133860*/  LOP3.LUT R6, R13, 0xffff, RZ, 0xc0, !PT ;  /* 0x0000ffff0d067812 */ /* 0x000fc400078ec0ff */
[----:B------:R-:W-:Y:S02]  /*133870*/  PRMT R13, R14, 0x4210, R5 ;  /* 0x000042100e0d7816 */ /* 0x000fe40000000005 */
[----:B------:R-:W-:Y:S02]  /*133880*/  PRMT R14, R15, 0x4210, R6 ;  /* 0x000042100f0e7816 */ /* 0x000fe40000000006 */
[----:B------:R-:W-:Y:S02]  /*133890*/  PRMT R15, R27, 0x4210, R28 ;  /* 0x000042101b0f7816 */ /* 0x000fe4000000001c */
[----:B---3--:R-:W-:Y:S02]  /*1338a0*/  LOP3.LUT R8, R8, 0xffff, RZ, 0xc0, !PT ;  /* 0x0000ffff08087812 */ /* 0x008fe400078ec0ff */
[----:B------:R-:W-:-:S03]  /*1338b0*/  LOP3.LUT R7, R9, 0xffff, RZ, 0xc0, !PT ;  /* 0x0000ffff09077812 */ /* 0x000fc600078ec0ff */
[----:B------:R0:W-:Y:S01]  /*1338c0*/  STL [R1+0x2a4], R8 ;  /* 0x0002a40801007387 */ /* 0x0001e20000100800 */
[----:B------:R-:W-:Y:S02]  /*1338d0*/  PRMT R9, R21, 0x4210, R7 ;  /* 0x0000421015097816 */ /* 0x000fe40000000007 */
[----:B0-----:R-:W-:Y:S02]  /*1338e0*/  PRMT R8, R20, 0x4210, R8 ;  /* 0x0000421014087816 */ /* 0x001fe40000000008 */
[----:B------:R-:W0:Y:S01]  /*1338f0*/  LDS.128 R20, [R0] ;  /* 0x0000000000147984 */ /* 0x000e220000000c00 */
[----:B------:R-:W-:Y:S06]  /*133900*/  BAR.SYNC.DEFER_BLOCKING 0x0 ;  /* 0x0000000000007b1d */ /* 0x000fec0000010000 */
[----:B------:R-:W-:Y:S04]  /*133910*/  STL [R1+0x2a8], R7 ;  /* 0x0002a80701007387 */ /* 0x000fe80000100800 */
[----:B------:R-:W2:Y:S04]  /*133920*/  LDL.LU R3, [R1+0x300] ;  /* 0x0003000001037983 */ /* 0x000ea80000300800 */
[----:B------:R-:W-:Y:S04]  /*133930*/  STL [R1+0x2ac], R4 ;  /* 0x0002ac0401007387 */ /* 0x000fe80000100800 */
[----:B------:R-:W3:Y:S04]  /*133940*/  LDL.LU R24, [R1+0x2cc] ;  /* 0x0002cc0001187983 */ /* 0x000ee80000300800 */
[----:B------:R-:W4:Y:S04]  /*133950*/  LDL.LU R26, [R1+0x2c8] ;  /* 0x0002c800011a7983 */ /* 0x000f280000300800 */
[----:B------:R1:W-:Y:S01]  /*133960*/  STSM.16.M88.4 [R16], R8 ;  /* 0x0000000810007844 */ /* 0x0003e20000000200 */
[----:B------:R-:W-:Y:S06]  /*133970*/  BAR.SYNC.DEFER_BLOCKING 0x0 ;  /* 0x0000000000007b1d */ /* 0x000fec0000010000 */
[----:B0-----:R-:W-:Y:S04]  /*133980*/  STL.64 [R1+0x2d0], R20 ;  /* 0x0002d01401007387 */ /* 0x001fe80000100a00 */
[----:B------:R-:W-:Y:S04]  /*133990*/  STL.64 [R1+0x2d8], R22 ;  /* 0x0002d81601007387 */ /* 0x000fe80000100a00 */
[----:B-1----:R-:W3:Y:S04]  /*1339a0*/  LDL.LU R10, [R1+0x304] ;  /* 0x00030400010a7983 */ /* 0x002ee80000300800 */
[----:B------:R-:W3:Y:S04]  /*1339b0*/  LDL.LU R29, [R1+0x294] ;  /* 0x00029400011d7983 */ /* 0x000ee80000300800 */
[----:B------:R-:W3:Y:S04]  /*1339c0*/  LDL.LU R7, [R1+0xc] ;  /* 0x00000c0001077983 */ /* 0x000ee80000300800 */
[----:B------:R-:W0:Y:S01]  /*1339d0*/  LDS.128 R20, [R0] ;  /* 0x0000000000147984 */ /* 0x000e220000000c00 */
[----:B------:R-:W-:Y:S06]  /*1339e0*/  BAR.SYNC.DEFER_BLOCKING 0x0 ;  /* 0x0000000000007b1d */ /* 0x000fec0000010000 */
[----:B------:R-:W-:Y:S02]  /*1339f0*/  STSM.16.M88.4 [R16], R12 ;  /* 0x0000000c10007844 */ /* 0x000fe40000000200 */
[----:B------:R-:W-:Y:S06]  /*133a00*/  BAR.SYNC.DEFER_BLOCKING 0x0 ;  /* 0x0000000000007b1d */ /* 0x000fec0000010000 */
[----:B0-----:R-:W-:Y:S04]  /*133a10*/  STL.64 [R1+0x3a0], R20 ;  /* 0x0003a01401007387 */ /* 0x001fe80000100a00 */
[----:B------:R-:W-:Y:S04]  /*133a20*/  STL.64 [R1+0x3a8], R22 ;  /* 0x0003a81601007387 */ /* 0x000fe80000100a00 */
[----:B------:R0:W-:Y:S04]  /*133a30*/  STL.64 [R1+0x5638], R18 ;  /* 0x0056381201007387 */ /* 0x0001e80000100a00 */
[----:B0-----:R-:W3:Y:S04]  /*133a40*/  LDL.LU R18, [R1+0x2c0] ;  /* 0x0002c00001127983 */ /* 0x001ee80000300800 */
[----:B------:R-:W3:Y:S04]  /*133a50*/  LDL.LU R19, [R1+0x2ac] ;  /* 0x0002ac0001137983 */ /* 0x000ee80000300800 */
[----:B------:R0:W-:Y:S04]  /*133a60*/  STL.64 [R1+0x5630], R16 ;  /* 0x0056301001007387 */ /* 0x0001e80000100a00 */
[----:B0-----:R-:W3:Y:S04]  /*133a70*/  LDL.LU R16, [R1+0x2c4] ;  /* 0x0002c40001107983 */ /* 0x001ee80000300800 */
[----:B------:R-:W3:Y:S04]  /*133a80*/  LDL.LU R17, [R1+0x2a8] ;  /* 0x0002a80001117983 */ /* 0x000ee80000300800 */
[----:B------:R-:W3:Y:S01]  /*133a90*/  LDL.LU R11, [R1+0x299c] ;  /* 0x00299c00010b7983 */ /* 0x000ee20000300800 */
[----:B--2---:R-:W-:-:S03]  /*133aa0*/  PRMT R4, R3, 0x5210, R2 ;  /* 0x0000521003047816 */ /* 0x004fc60000000002 */
[----:B------:R-:W2:Y:S04]  /*133ab0*/  LDL.LU R2, [R1+0x2998] ;  /* 0x0029980001027983 */ /* 0x000ea80000300800 */
[----:B------:R-:W2:Y:S04]  /*133ac0*/  LDL.LU R3, [R1+0x2974] ;  /* 0x0029740001037983 */ /* 0x000ea80000300800 */
[----:B------:R-:W2:Y:S01]  /*133ad0*/  LDL.LU R27, [R1+0x296c] ;  /* 0x00296c00011b7983 */ /* 0x000ea20000300800 */
[----:B----4-:R-:W-:-:S03]  /*133ae0*/  PRMT R6, R26, 0x5210, R6 ;  /* 0x000052101a067816 */ /* 0x010fc60000000006 */
[----:B------:R-:W4:Y:S04]  /*133af0*/  LDL.LU R26, [R1+0x1708] ;  /* 0x00170800011a7983 */ /* 0x000f280000300800 */
[----:B------:R-:W2:Y:S04]  /*133b00*/  LDL.LU R8, [R1+0x1704] ;  /* 0x0017040001087983 */ /* 0x000ea80000300800 */
[----:B------:R-:W2:Y:S04]  /*133b10*/  LDL.LU R9, [R1+0x16e8] ;  /* 0x0016e80001097983 */ /* 0x000ea80000300800 */
[----:B---3--:R0:W-:Y:S04]  /*133b20*/  STL [R1+0x5628], R11 ;  /* 0x0056280b01007387 */ /* 0x0081e80000100800 */
[----:B0-----:R-:W3:Y:S01]  /*133b30*/  LDL.LU R11, [R1+0x2a4] ;  /* 0x0002a400010b7983 */ /* 0x001ee20000300800 */
[----:B------:R-:W-:-:S02]  /*133b40*/  PRMT R10, R10, 0x5210, R19 ;  /* 0x000052100a0a7816 */ /* 0x000fc40000000013 */
[----:B------:R-:W-:Y:S01]  /*133b50*/  PRMT R5, R24, 0x5210, R5 ;  /* 0x0000521018057816 */ /* 0x000fe20000000005 */
[----:B--2---:R0:W-:Y:S04]  /*133b60*/  STL.64 [R1+0x5620], R8 ;  /* 0x0056200801007387 */ /* 0x0041e80000100a00 */
        /* <DEDUP_REMOVED lines=9> */
[----:B0-----:R-:W-:-:S02]  /*133c00*/  PRMT R9, R18, 0x5210, R17 ;  /* 0x0000521012097816 */ /* 0x001fc40000000011 */
[----:B---3--:R-:W-:Y:S02]  /*133c10*/  PRMT R8, R16, 0x5210, R11 ;  /* 0x0000521010087816 */ /* 0x008fe4000000000b */
[----:B------:R-:W0:Y:S01]  /*133c20*/  LDS.128 R16, [R0] ;  /* 0x0000000000107984 */ /* 0x000e220000000c00 */
[----:B------:R-:W-:-:S03]  /*133c30*/  PRMT R11, R29, 0x5210, R25 ;  /* 0x000052101d0b7816 */ /* 0x000fc60000000019 */
[----:B------:R-:W3:Y:S01]  /*133c40*/  LDL.LU R25, [R1+0x5640] ;  /* 0x0056400001197983 */ /* 0x000ee20000300800 */
[----:B------:R-:W-:Y:S06]  /*133c50*/  BAR.SYNC.DEFER_BLOCKING 0x0 ;  /* 0x0000000000007b1d */ /* 0x000fec0000010000 */
[----:B0-----:R-:W-:Y:S04]  /*133c60*/  STL.64 [R1+0x3d0], R16 ;  /* 0x0003d01001007387 */ /* 0x001fe80000100a00 */
[----:B------:R0:W-:Y:S04]  /*133c70*/  STL.64 [R1+0x3d8], R18 ;  /* 0x0003d81201007387 */ /* 0x0001e80000100a00 */
[----:B0-----:R-:W3:Y:S04]  /*133c80*/  LDL.LU.64 R18, [R1+0x5638] ;  /* 0x0056380001127983 */ /* 0x001ee80000300a00 */
[----:B------:R-:W4:Y:S04]  /*133c90*/  LDL.LU.64 R16, [R1+0x5630] ;  /* 0x0056300001107983 */ /* 0x000f280000300a00 */
[----:B----4-:R-:W-:Y:S01]  /*133ca0*/  STSM.16.M88.4 [R16], R8 ;  /* 0x0000000810007844 */ /* 0x010fe20000000200 */
[----:B------:R-:W-:Y:S06]  /*133cb0*/  BAR.SYNC.DEFER_BLOCKING 0x0 ;  /* 0x0000000000007b1d */ /* 0x000fec0000010000 */
[----:B------:R-:W0:Y:S02]  /*133cc0*/  LDS.128 R8, [R0] ;  /* 0x0000000000087984 */ /* 0x000e240000000c00 */
[----:B------:R-:W-:Y:S06]  /*133cd0*/  BAR.SYNC.DEFER_BLOCKING 0x0 ;  /* 0x0000000000007b1d */ /* 0x000fec0000010000 */
[----:B0-----:R-:W-:Y:S04]  /*133ce0*/  STL.64 [R1+0x3c0], R8 ;  /* 0x0003c00801007387 */ /* 0x001fe80000100a00 */
[----:B------:R0:W-:Y:S04]  /*133cf0*/  STL.64 [R1+0x3c8], R10 ;  /* 0x0003c80a01007387 */ /* 0x0001e80000100a00 */
[----:B0-----:R-:W4:Y:S04]  /*133d00*/  LDL.LU R11, [R1+0x5628] ;  /* 0x00562800010b7983 */ /* 0x001f280000300800 */
[----:B------:R-:W3:Y:S01]  /*133d10*/  LDL.LU.64 R8, [R1+0x5620] ;  /* 0x0056200001087983 */ /* 0x000ee20000300a00 */
[----:B------:R-:W-:-:S05]  /*133d20*/  PRMT R7, R7, 0x5210, R28 ;  /* 0x0000521007077816 */ /* 0x000fca000000001c */
[----:B------:R0:W-:Y:S01]  /*133d30*/  STSM.16.M88.4 [R16], R4 ;  /* 0x0000000410007844 */ /* 0x0001e20000000200 */
[----:B------:R-:W-:Y:S01]  /*133d40*/  LOP3.LUT R28, R27, 0xffff, RZ, 0xc0, !PT ;  /* 0x0000ffff1b1c7812 */ /* 0x000fe200078ec0ff */
[----:B------:R-:W-:Y:S01]  /*133d50*/  BAR.SYNC.DEFER_BLOCKING 0x0 ;  /* 0x0000000000007b1d */ /* 0x000fe20000010000 */
[----:B0-----:R-:W-:Y:S02]  /*133d60*/  LOP3.LUT R5, R26, 0xffff, RZ, 0xc0, !PT ;  /* 0x0000ffff1a057812 */ /* 0x001fe400078ec0ff */
[----:B------:R-:W-:Y:S02]  /*133d70*/  LOP3.LUT R2, R2, 0xffff, RZ, 0xc0, !PT ;  /* 0x0000ffff02027812 */ /* 0x000fe400078ec0ff */
[----:B------:R-:W-:Y:S02]  /*133d80*/  LOP3.LUT R3, R3, 0xffff, RZ, 0xc0, !PT ;  /* 0x0000ffff03037812 */ /* 0x000fe400078ec0ff */
[----:B--2---:R-:W-:Y:S02]  /*133d90*/  LOP3.LUT R7, R12, 0xffff, RZ, 0xc0, !PT ;  /* 0x0000ffff0c077812 */ /* 0x004fe400078ec0ff */
[----:B----4-:R-:W-:-:S05]  /*133da0*/  LOP3.LUT R6, R11, 0xffff, RZ, 0xc0, !PT ;  /* 0x0000ffff0b067812 */ /* 0x010fca00078ec0ff */
[----:B------:R-:W-:Y:S04]  /*133db0*/  STL [R1+0x29c], R6 ;  /* 0x00029c0601007387 */ /* 0x000fe80000100800 */
[----:B------:R-:W2:Y:S04]  /*133dc0*/  LDL.LU R27, [R1+0x31c] ;  /* 0x00031c00011b7983 */ /* 0x000ea80000300800 */
[----:B------:R-:W4:Y:S01]  /*133dd0*/  LDL.LU R26, [R1+0x318] ;  /* 0x00031800011a7983 */ /* 0x000f220000300800 */
[----:B---3--:R-:W-:Y:S02]  /*133de0*/  LOP3.LUT R10, R9, 0xffff, RZ, 0xc0, !PT ;  /* 0x0000ffff090a7812 */ /* 0x008fe400078ec0ff */
[----:B------:R-:W-:-:S02]  /*133df0*/  LOP3.LUT R4, R8, 0xffff, RZ, 0xc0, !PT ;  /* 0x0000ffff08047812 */ /* 0x000fc400078ec0ff */
[----:B------:R-:W-:Y:S02]  /*133e00*/  PRMT R8, R13, 0x4210, R5 ;  /* 0x000042100d087816 */ /* 0x000fe40000000005 */
[----:B------:R-:W-:Y:S01]  /*133e10*/  PRMT R12, R20, 0x4210, R6 ;  /* 0x00004210140c7816 */ /* 0x000fe20000000006 */
[----:B------:R0:W-:Y:S01]  /*133e20*/  STL [R1+0x294], R10 ;  /* 0x0002940a01007387 */ /* 0x0001e20000100800 */
[----:B------:R-:W-:Y:S02]  /*133e30*/  PRMT R9, R14, 0x4210, R4 ;  /* 0x000042100e097816 */ /* 0x000fe40000000004 */
[----:B------:R-:W-:Y:S02]  /*133e40*/  PRMT R13, R21, 0x4210, R2 ;  /* 0x00004210150d7816 */ /* 0x000fe40000000002 */
[----:B------:R-:W-:Y:S02]  /*133e50*/  PRMT R14, R22, 0x4210, R3 ;  /* 0x00004210160e7816 */ /* 0x000fe40000000003 */
[----:B0-----:R-:W-:-:S02]  /*133e60*/  PRMT R10, R15, 0x4210, R10 ;  /* 0x000042100f0a7816 */ /* 0x001fc4000000000a */
[----:B------:R-:W-:Y:S02]  /*133e70*/  PRMT R15, R23, 0x4210, R28 ;  /* 0x00004210170f7816 */ /* 0x000fe4000000001c */
[----:B------:R-:W0:Y:S01]  /*133e80*/  LDS.128 R20, [R0] ;  /* 0x0000000000147984 */ /* 0x000e220000000c00 */
[----:B------:R-:W-:Y:S06]  /*133e90*/  BAR.SYNC.DEFER_BLOCKING 0x0 ;  /* 0x0000000000007b1d */ /* 0x000fec0000010000 */
[----:B------:R-:W-:Y:S02]  /*133ea0*/  STSM.16.M88.4 [R16], R12 ;  /* 0x0000000c10007844 */ /* 0x000fe40000000200 */
[----:B------:R-:W-:Y:S06]  /*133eb0*/  BAR.SYNC.DEFER_BLOCKING 0x0 ;  /* 0x0000000000007b1d */ /* 0x000fec0000010000 */
[----:B------:R-:W1:Y:S02]  /*133ec0*/  LDS.128 R12, [R0] ;  /* 0x00000000000c7984 */ /* 0x000e640000000c00 */
[----:B------:R-:W-:Y:S06]  /*133ed0*/  BAR.SYNC.DEFER_BLOCKING 0x0 ;  /* 0x0000000000007b1d */ /* 0x000fec0000010000 */
[----:B0-----:R-:W-:Y:S04]  /*133ee0*/  STL.64 [R1+0x3b0], R20 ;  /* 0x0003b01401007387 */ /* 0x001fe80000100a00 */
[----:B------:R-:W-:Y:S04]  /*133ef0*/  STL.64 [R1+0x3b8], R22 ;  /* 0x0003b81601007387 */ /* 0x000fe80000100a00 */
[----:B------:R-:W3:Y:S04]  /*133f00*/  LDL.LU R6, [R1+0x314] ;  /* 0x0003140001067983 */ /* 0x000ee80000300800 */
[----:B------:R-:W3:Y:S01]  /*133f10*/  LDL.LU R29, [R1+0x308] ;  /* 0x00030800011d7983 */ /* 0x000ee20000300800 */
[----:B------:R-:W-:-:S05]  /*133f20*/  PRMT R11, R24, 0x4210, R7 ;  /* 0x00004210180b7816 */ /* 0x000fca0000000007 */
[----:B------:R-:W-:Y:S01]  /*133f30*/  STSM.16.M88.4 [R16], R8 ;  /* 0x0000000810007844 */ /* 0x000fe20000000200 */
[----:B------:R-:W-:Y:S06]  /*133f40*/  BAR.SYNC.DEFER_BLOCKING 0x0 ;  /* 0x0000000000007b1d */ /* 0x000fec0000010000 */
[----:B-1----:R0:W-:Y:S04]  /*133f50*/  STL.64 [R1+0x2a0], R12 ;  /* 0x0002a00c01007387 */ /* 0x0021e80000100a00 */
[----:B------:R-:W-:Y:S04]  /*133f60*/  STL.64 [R1+0x2a8], R14 ;  /* 0x0002a80e01007387 */ /* 0x000fe80000100a00 */
[----:B0-----:R-:W3:Y:S04]  /*133f70*/  LDL.LU R12, [R1+0x298] ;  /* 0x00029800010c7983 */ /* 0x001ee80000300800 */
[----:B------:R0:W-:Y:S04]  /*133f80*/  STL.64 [R1+0x5608], R18 ;  /* 0x0056081201007387 */ /* 0x0001e80000100a00 */
[----:B0-----:R-:W3:Y:S04]  /*133f90*/  LDL.LU R18, [R1+0x310] ;  /* 0x0003100001127983 */ /* 0x001ee80000300800 */
[----:B------:R-:W3:Y:S04]  /*133fa0*/  LDL.LU R19, [R1+0x30c] ;  /* 0x00030c0001137983 */ /* 0x000ee80000300800 */
[----:B------:R0:W-:Y:S04]  /*133fb0*/  STL.64 [R1+0x5600], R16 ;  /* 0x0056001001007387 */ /* 0x0001e80000100a00 */
[----:B0-----:R-:W3:Y:S04]  /*133fc0*/  LDL.LU R16, [R1+0x294] ;  /* 0x0002940001107983 */ /* 0x001ee80000300800 */
[----:B------:R-:W3:Y:S01]  /*133fd0*/  LDL.LU R17, [R1+0x29c] ;  /* 0x00029c0001117983 */ /* 0x000ee20000300800 */
[----:B--2---:R-:W-:-:S02]  /*133fe0*/  PRMT R9, R27, 0x5210, R5 ;  /* 0x000052101b097816 */ /* 0x004fc40000000005 */
[----:B----4-:R-:W-:Y:S01]  /*133ff0*/  PRMT R8, R26, 0x5210, R4 ;  /* 0x000052101a087816 */ /* 0x010fe20000000004 */
[----:B------:R-:W2:Y:S04]  /*134000*/  LDL.LU R27, [R1+0x29b4] ;  /* 0x0029b400011b7983 */ /* 0x000ea80000300800 */
[----:B------:R-:W4:Y:S04]  /*134010*/  LDL.LU R11, [R1+0x29b0] ;  /* 0x0029b000010b7983 */ /* 0x000f280000300800 */
[----:B------:R-:W3:Y:S04]  /*134020*/  LDL.LU R4, [R1+0x298c] ;  /* 0x00298c0001047983 */ /* 0x000ee80000300800 */
[----:B------:R-:W3:Y:S04]  /*134030*/  LDL.LU R5, [R1+0x2988] ;  /* 0x0029880001057983 */ /* 0x000ee80000300800 */
[----:B---3--:R0:W-:Y:S04]  /*134040*/  STL.64 [R1+0x55e8], R4 ;  /* 0x0055e80401007387 */ /* 0x0081e80000100a00 */
[----:B------:R-:W4:Y:S01]  /*134050*/  LDL.LU R10, [R1+0x1718] ;  /* 0x00171800010a7983 */ /* 0x000f220000300800 */
[----:B0-----:R-:W-:-:S02]  /*134060*/  IMAD.MOV.U32 R5, RZ, RZ, R8 ;  /* 0x000000ffff057224 */ /* 0x001fc400078e0008 */
[----:B------:R-:W-:Y:S01]  /*134070*/  IMAD.MOV.U32 R4, RZ, RZ, R9 ;  /* 0x000000ffff047224 */ /* 0x000fe200078e0009 */
[----:B------:R-:W3:Y:S04]  /*134080*/  LDL.LU R8, [R1+0x1714] ;  /* 0x0017140001087983 */ /* 0x000ee80000300800 */
[----:B------:R-:W3:Y:S01]  /*134090*/  LDL.LU R9, [R1+0x1700] ;  /* 0x0017000001097983 */ /* 0x000ee20000300800 */
[----:B------:R-:W-:Y:S02]  /*1340a0*/  PRMT R6, R6, 0x5210, R16 ;  /* 0x0000521006067816 */ /* 0x000fe40000000010 */
[----:B------:R-:W-:Y:S01]  /*1340b0*/  PRMT R7, R25, 0x5210, R7 ;  /* 0x0000521019077816 */ /* 0x000fe20000000007 */
[----:B----4-:R-:W-:Y:S04]  /*1340c0*/  STL.64 [R1+0x55f8], R10 ;  /* 0x0055f80a01007387 */ /* 0x010fe80000100a00 */
[----:B---3--:R0:W-:Y:S04]  /*1340d0*/  STL.64 [R1+0x55f0], R8 ;  /* 0x0055f00801007387 */ /* 0x0081e80000100a00 */
        /* <DEDUP_REMOVED lines=9> */
[----:B0-----:R-:W-:-:S02]  /*134170*/  PRMT R8, R18, 0x5210, R17 ;  /* 0x0000521012087816 */ /* 0x001fc40000000011 */
[----:B------:R-:W-:Y:S02]  /*134180*/  PRMT R9, R19, 0x5210, R2 ;  /* 0x0000521013097816 */ /* 0x000fe40000000002 */
[----:B------:R-:W0:Y:S04]  /*134190*/  LDS.128 R16, [R0] ;  /* 0x0000000000107984 */ /* 0x000e280000000c00 */
[----:B------:R-:W4:Y:S01]  /*1341a0*/  LDL.LU R2, [R1+0x5618] ;  /* 0x0056180001027983 */ /* 0x000f220000300800 */
[----:B------:R-:W-:-:S03]  /*1341b0*/  PRMT R10, R29, 0x5210, R3 ;  /* 0x000052101d0a7816 */ /* 0x000fc60000000003 */
[----:B------:R-:W4:Y:S04]  /*1341c0*/  LDL.LU R3, [R1+0x5614] ;  /* 0x0056140001037983 */ /* 0x000f280000300800 */
[----:B------:R-:W4:Y:S04]  /*1341d0*/  LDL.LU R25, [R1+0x5610] ;  /* 0x0056100001197983 */ /* 0x000f280000300800 */
[----:B0-----:R-:W-:Y:S04]  /*1341e0*/  STL.64 [R1+0x380], R16 ;  /* 0x0003801001007387 */ /* 0x001fe80000100a00 */
[----:B------:R0:W-:Y:S01]  /*1341f0*/  STL.64 [R1+0x388], R18 ;  /* 0x0003881201007387 */ /* 0x0001e20000100a00 */
[----:B------:R-:W-:Y:S06]  /*134200*/  BAR.SYNC.DEFER_BLOCKING 0x0 ;  /* 0x0000000000007b1d */ /* 0x000fec0000010000 */
[----:B0-----:R-:W4:Y:S04]  /*134210*/  LDL.LU.64 R18, [R1+0x5608] ;  /* 0x0056080001127983 */ /* 0x001f280000300a00 */
[----:B------:R-:W2:Y:S01]  /*134220*/  LDL.LU.64 R16, [R1+0x5600] ;  /* 0x0056000001107983 */ /* 0x000ea20000300a00 */
[----:B------:R-:W-:-:S05]  /*134230*/  PRMT R11, R12, 0x5210, R28 ;  /* 0x000052100c0b7816 */ /* 0x000fca000000001c */
[----:B--2---:R-:W-:Y:S01]  /*134240*/  STSM.16.M88.4 [R16], R8 ;  /* 0x0000000810007844 */ /* 0x004fe20000000200 */
[----:B------:R-:W-:Y:S06]  /*134250*/  BAR.SYNC.DEFER_BLOCKING 0x0 ;  /* 0x0000000000007b1d */ /* 0x000fec0000010000 */
[----:B------:R-:W0:Y:S02]  /*134260*/  LDS.128 R8, [R0] ;  /* 0x0000000000087984 */ /* 0x000e240000000c00 */
[----:B------:R-:W-:Y:S06]  /*134270*/  BAR.SYNC.DEFER_BLOCKING 0x0 ;  /* 0x0000000000007b1d */ /* 0x000fec0000010000 */
[----:B------:R-:W-:Y:S02]  /*134280*/  STSM.16.M88.4 [R16], R4 ;  /* 0x0000000410007844 */ /* 0x000fe40000000200 */
[----:B------:R-:W-:Y:S06]  /*134290*/  BAR.SYNC.DEFER_BLOCKING 0x0 ;  /* 0x0000000000007b1d */ /* 0x000fec0000010000 */
[----:B0-----:R-:W-:Y:S04]  /*1342a0*/  STL.64 [R1+0x370], R8 ;  /* 0x0003700801007387 */ /* 0x001fe80000100a00 */
[----:B------:R0:W-:Y:S04]  /*1342b0*/  STL.64 [R1+0x378], R10 ;  /* 0x0003780a01007387 */ /* 0x0001e80000100a00 */
[----:B0-----:R-:W2:Y:S04]  /*1342c0*/  LDL.LU.64 R10, [R1+0x55f8] ;  /* 0x0055f800010a7983 */ /* 0x001ea80000300a00 */
[----:B------:R-:W2:Y:S04]  /*1342d0*/  LDL.LU.64 R8, [R1+0x55f0] ;  /* 0x0055f00001087983 */ /* 0x000ea80000300a00 */
[----:B------:R-:W2:Y:S01]  /*1342e0*/  LDL.LU.64 R4, [R1+0x55e8] ;  /* 0x0055e80001047983 */ /* 0x000ea20000300a00 */
[----:B------:R-:W-:-:S02]  /*1342f0*/  LOP3.LUT R12, R27, 0xffff, RZ, 0xc0, !PT ;  /* 0x0000ffff1b0c7812 */ /* 0x000fc400078ec0ff */
[----:B---3--:R-:W-:Y:S01]  /*134300*/  LOP3.LUT R28, R13, 0xffff, RZ, 0xc0, !PT ;  /* 0x0000ffff0d1c7812 */ /* 0x008fe200078ec0ff */
[----:B------:R-:W3:Y:S04]  /*134310*/  LDL.LU R27, [R1+0x33c] ;  /* 0x00033c00011b7983 */ /* 0x000ee80000300800 */
[----:B------:R4:W-:Y:S02]  /*134320*/  STL [R1+0x2c4], R12 ;  /* 0x0002c40c01007387 */ /* 0x0009e40000100800 */
[----:B----4-:R-:W-:Y:S02]  /*134330*/  PRMT R12, R21, 0x4210, R12 ;  /* 0x00004210150c7816 */ /* 0x010fe4000000000c */
[----:B--2---:R-:W-:Y:S02]  /*134340*/  LOP3.LUT R7, R10, 0xffff, RZ, 0xc0, !PT ;  /* 0x0000ffff0a077812 */ /* 0x004fe400078ec0ff */
[----:B------:R-:W-:-:S02]  /*134350*/  LOP3.LUT R11, R11, 0xffff, RZ, 0xc0, !PT ;  /* 0x0000ffff0b0b7812 */ /* 0x000fc400078ec0ff */
[----:B------:R-:W-:Y:S02]  /*134360*/  LOP3.LUT R6, R4, 0xffff, RZ, 0xc0, !PT ;  /* 0x0000ffff04067812 */ /* 0x000fe400078ec0ff */
[----:B------:R-:W-:Y:S02]  /*134370*/  LOP3.LUT R4, R9, 0xffff, RZ, 0xc0, !PT ;  /* 0x0000ffff09047812 */ /* 0x000fe400078ec0ff */
[----:B------:R-:W-:Y:S02]  /*134380*/  LOP3.LUT R29, R5, 0xffff, RZ, 0xc0, !PT ;  /* 0x0000ffff051d7812 */ /* 0x000fe400078ec0ff */
[----:B------:R-:W-:Y:S02]  /*134390*/  LOP3.LUT R5, R8, 0xffff, RZ, 0xc0, !PT ;  /* 0x0000ffff08057812 */ /* 0x000fe400078ec0ff */
[----:B------:R-:W-:Y:S02]  /*1343a0*/  PRMT R8, R14, 0x4210, R7 ;  /* 0x000042100e087816 */ /* 0x000fe40000000007 */
[----:B------:R-:W-:-:S02]  /*1343b0*/  PRMT R10, R20, 0x4210, R4 ;  /* 0x00004210140a7816 */ /* 0x000fc40000000004 */
[----:B------:R-:W-:Y:S02]  /*1343c0*/  PRMT R13, R22, 0x4210, R11 ;  /* 0x00004210160d7816 */ /* 0x000fe4000000000b */
[----:B------:R-:W-:Y:S02]  /*1343d0*/  PRMT R14, R23, 0x4210, R6 ;  /* 0x00004210170e7816 */ /* 0x000fe40000000006 */
[----:B------:R-:W0:Y:S04]  /*1343e0*/  LDS.128 R20, [R0] ;  /* 0x0000000000147984 */ /* 0x000e280000000c00 */
[----:B------:R-:W-:Y:S04]  /*1343f0*/  STL [R1+0x2c8], R11 ;  /* 0x0002c80b01007387 */ /* 0x000fe80000100800 */
[----:B------:R-:W-:Y:S01]  /*134400*/  STL [R1+0x2cc], R6 ;  /* 0x0002cc0601007387 */ /* 0x000fe20000100800 */
[----:B------:R-:W-:Y:S06]  /*134410*/  BAR.SYNC.DEFER_BLOCKING 0x0 ;  /* 0x0000000000007b1d */ /* 0x000fec0000010000 */
[----:B0-----:R-:W-:Y:S04]  /*134420*/  STL.64 [R1+0x360], R20 ;  /* 0x0003601401007387 */ /* 0x001fe80000100a00 */
[----:B------:R0:W-:Y:S04]  /*134430*/  STL.64 [R1+0x368], R22 ;  /* 0x0003681601007387 */ /* 0x0001e80000100a00 */
[----:B0-----:R-:W2:Y:S01]  /*134440*/  LDL.LU.64 R22, [R1+0x55e0] ;  /* 0x0055e00001167983 */ /* 0x001ea20000300a00 */
[----:B------:R-:W-:-:S02]  /*134450*/  PRMT R9, R15, 0x4210, R5 ;  /* 0x000042100f097816 */ /* 0x000fc40000000005 */
[----:B------:R-:W-:Y:S01]  /*134460*/  PRMT R15, R24, 0x4210, R29 ;  /* 0x00004210180f7816 */ /* 0x000fe2000000001d */
[----:B------:R-:W4:Y:S04]  /*134470*/  LDL.LU.64 R20, [R1+0x55d8] ;  /* 0x0055d80001147983 */ /* 0x000f280000300a00 */
[----:B------:R-:W-:Y:S01]  /*134480*/  STSM.16.M88.4 [R16], R12 ;  /* 0x0000000c10007844 */ /* 0x000fe20000000200 */
[----:B------:R-:W-:Y:S06]  /*134490*/  BAR.SYNC.DEFER_BLOCKING 0x0 ;  /* 0x0000000000007b1d */ /* 0x000fec0000010000 */
[----:B------:R-:W0:Y:S02]  /*1344a0*/  LDS.128 R12, [R0] ;  /* 0x00000000000c7984 */ /* 0x000e240000000c00 */
[----:B------:R-:W-:Y:S01]  /*1344b0*/  BAR.SYNC.DEFER_BLOCKING 0x0 ;  /* 0x0000000000007b1d */ /* 0x000fe20000010000 */
[----:B------:R-:W-:-:S05]  /*1344c0*/  PRMT R11, R26, 0x4210, R28 ;  /* 0x000042101a0b7816 */ /* 0x000fca000000001c */
[----:B------:R-:W-:Y:S01]  /*1344d0*/  STSM.16.M88.4 [R16], R8 ;  /* 0x0000000810007844 */ /* 0x000fe20000000200 */
[----:B--2---:R-:W-:-:S03]  /*1344e0*/  PRMT R4, R23, 0x5210, R4 ;  /* 0x0000521017047816 */ /* 0x004fc60000000004 */
[----:B0-----:R-:W-:Y:S04]  /*1344f0*/  STL.64 [R1+0x290], R12 ;  /* 0x0002900c01007387 */ /* 0x001fe80000100a00 */
[----:B------:R-:W-:Y:S04]  /*134500*/  STL.64 [R1+0x298], R14 ;  /* 0x0002980e01007387 */ /* 0x000fe80000100a00 */
[----:B------:R-:W2:Y:S04]  /*134510*/  LDL.LU R6, [R1+0x328] ;  /* 0x0003280001067983 */ /* 0x000ea80000300800 */
[----:B------:R0:W-:Y:S04]  /*134520*/  STL.64 [R1+0x55c8], R18 ;  /* 0x0055c81201007387 */ /* 0x0001e80000100a00 */
[----:B0-----:R-:W2:Y:S04]  /*134530*/  LDL.LU R18, [R1+0x32c] ;  /* 0x00032c0001127983 */ /* 0x001ea80000300800 */
[----:B------:R-:W2:Y:S04]  /*134540*/  LDL.LU R19, [R1+0x2cc] ;  /* 0x0002cc0001137983 */ /* 0x000ea80000300800 */
[----:B------:R0:W-:Y:S01]  /*134550*/  STL.64 [R1+0x55c0], R16 ;  /* 0x0055c01001007387 */ /* 0x0001e20000100a00 */
[----:B---3--:R-:W-:-:S03]  /*134560*/  PRMT R7, R27, 0x5210, R7 ;  /* 0x000052101b077816 */ /* 0x008fc60000000007 */
[----:B0-----:R-:W3:Y:S04]  /*134570*/  LDL.LU R16, [R1+0x330] ;  /* 0x0003300001107983 */ /* 0x001ee80000300800 */
[----:B------:R-:W3:Y:S04]  /*134580*/  LDL.LU R17, [R1+0x2c8] ;  /* 0x0002c80001117983 */ /* 0x000ee80000300800 */
[----:B------:R-:W3:Y:S04]  /*134590*/  LDL.LU R15, [R1+0x29d0] ;  /* 0x0029d000010f7983 */ /* 0x000ee80000300800 */
[----:B------:R-:W4:Y:S01]  /*1345a0*/  LDL.LU R23, [R1+0x29cc] ;  /* 0x0029cc0001177983 */ /* 0x000f220000300800 */
[----:B------:R-:W-:Y:S01]  /*1345b0*/  PRMT R5, R25, 0x5210, R5 ;  /* 0x0000521019057816 */ /* 0x000fe20000000005 */
[----:B------:R-:W-:Y:S06]  /*1345c0*/  BAR.SYNC.DEFER_BLOCKING 0x0 ;  /* 0x0000000000007b1d */ /* 0x000fec0000010000 */
[----:B----4-:R0:W-:Y:S04]  /*1345d0*/  STL.64 [R1+0x55a8], R22 ;  /* 0x0055a81601007387 */ /* 0x0101e80000100a00 */
[----:B0-----:R-:W3:Y:S04]  /*1345e0*/  LDL.LU R23, [R1+0x2c4] ;  /* 0x0002c40001177983 */ /* 0x001ee80000300800 */
[----:B------:R0:W-:Y:S01]  /*1345f0*/  STL.64 [R1+0x55a0], R20 ;  /* 0x0055a01401007387 */ /* 0x0001e20000100a00 */
[----:B------:R-:W-:-:S02]  /*134600*/  IMAD.MOV.U32 R22, RZ, RZ, R4 ;  /* 0x000000ffff167224 */ /* 0x000fc400078e0004 */
[----:B0-----:R-:W-:Y:S02]  /*134610*/  IMAD.MOV.U32 R20, RZ, RZ, R7 ;  /* 0x000000ffff147224 */ /* 0x001fe400078e0007 */
[----:B------:R-:W-:Y:S01]  /*134620*/  IMAD.MOV.U32 R21, RZ, RZ, R5 ;  /* 0x000000ffff157224 */ /* 0x000fe200078e0005 */
[----:B------:R-:W4:Y:S04]  /*134630*/  LDL.LU R7, [R1+0x29a8] ;  /* 0x0029a80001077983 */ /* 0x000f280000300800 */
[----:B------:R-:W3:Y:S04]  /*134640*/  LDL.LU R4, [R1+0x29a4] ;  /* 0x0029a40001047983 */ /* 0x000ee80000300800 */
[----:B------:R-:W3:Y:S01]  /*134650*/  LDL.LU R5, [R1+0x1728] ;  /* 0x0017280001057983 */ /* 0x000ee20000300800 */
[----:B--2---:R-:W-:-:S03]  /*134660*/  PRMT R6, R6, 0x5210, R19 ;  /* 0x0000521006067816 */ /* 0x004fc60000000013 */
[----:B----4-:R-:W-:Y:S04]  /*134670*/  STL [R1+0x55b8], R7 ;  /* 0x0055b80701007387 */ /* 0x010fe80000100800 */
[----:B---3--:R0:W-:Y:S04]  /*134680*/  STL.64 [R1+0x55b0], R4 ;  /* 0x0055b00401007387 */ /* 0x0081e80000100a00 */
[----:B------:R-:W2:Y:S04]  /*134690*/  LDL.LU R10, [R1+0x1724] ;  /* 0x00172400010a7983 */ /* 0x000ea80000300800 */
[----:B------:R-:W3:Y:S04]  /*1346a0*/  LDL.LU R11, [R1+0x1710] ;  /* 0x00171000010b7983 */ /* 0x000ee80000300800 */
[----:B------:R-:W4:Y:S04]  /*1346b0*/  LDL.LU R8, [R1+0x170c] ;  /* 0x00170c0001087983 */ /* 0x000f280000300800 */
[----:B------:R-:W4:Y:S04]  /*1346c0*/  LDL.LU R9, [R1+0x1758] ;  /* 0x0017580001097983 */ /* 0x000f280000300800 */
[----:B------:R-:W4:Y:S04]  /*1346d0*/  LDL.LU R12, [R1+0x1658] ;  /* 0x00165800010c7983 */ /* 0x000f280000300800 */
[----:B------:R-:W4:Y:S04]  /*1346e0*/  LDL.LU R13, [R1+0x1654] ;  /* 0x00165400010d7983 */ /* 0x000f280000300800 */
[----:B------:R-:W2:Y:S04]  /*1346f0*/  LDL.LU R24, [R1+0x164c] ;  /* 0x00164c0001187983 */ /* 0x000ea80000300800 */
[----:B------:R-:W3:Y:S04]  /*134700*/  LDL.LU R25, [R1+0x1648] ;  /* 0x0016480001197983 */ /* 0x000ee80000300800 */
[----:B------:R-:W4:Y:S04]  /*134710*/  LDL.LU R26, [R1+0x1644] ;  /* 0x00164400011a7983 */ /* 0x000f280000300800 */
[----:B------:R-:W3:Y:S04]  /*134720*/  LDL.LU R27, [R1+0x1640] ;  /* 0x00164000011b7983 */ /* 0x000ee80000300800 */
[----:B------:R-:W3:Y:S01]  /*134730*/  LDL.LU R14, [R1+0x1650] ;  /* 0x00165000010e7983 */ /* 0x000ee20000300800 */
[----:B0-----:R-:W-:-:S02]  /*134740*/  PRMT R4, R16, 0x5210, R23 ;  /* 0x0000521010047816 */ /* 0x001fc40000000017 */
[----:B------:R-:W-:Y:S02]  /*134750*/  PRMT R5, R18, 0x5210, R17 ;  /* 0x0000521012057816 */ /* 0x000fe40000000011 */
[----:B------:R-:W0:Y:S01]  /*134760*/  LDS.128 R16, [R0] ;  /* 0x0000000000107984 */ /* 0x000e220000000c00 */
[----:B------:R-:W-:-:S03]  /*134770*/  PRMT R7, R3, 0x5210, R29 ;  /* 0x0000521003077816 */ /* 0x000fc6000000001d */
[----:B------:R-:W3:Y:S01]  /*134780*/  LDL.LU R3, [R1+0x55d4] ;  /* 0x0055d40001037983 */ /* 0x000ee20000300800 */
[----:B------:R-:W-:-:S03]  /*134790*/  PRMT R23, R2, 0x5210, R28 ;  /* 0x0000521002177816 */ /* 0x000fc6000000001c */
[----:B------:R-:W3:Y:S01]  /*1347a0*/  LDL.LU R2, [R1+0x55d0] ;  /* 0x0055d00001027983 */ /* 0x000ee20000300800 */
[----:B------:R-:W-:Y:S06]  /*1347b0*/  BAR.SYNC.DEFER_BLOCKING 0x0 ;  /* 0x0000000000007b1d */ /* 0x000fec0000010000 */
[----:B0-----:R-:W-:Y:S04]  /*1347c0*/  STL.64 [R1+0x350], R16 ;  /* 0x0003501001007387 */ /* 0x001fe80000100a00 */
[----:B------:R0:W-:Y:S04]  /*1347d0*/  STL.64 [R1+0x358], R18 ;  /* 0x0003581201007387 */ /* 0x0001e80000100a00 */
[----:B0-----:R-:W2:Y:S04]  /*1347e0*/  LDL.LU.64 R18, [R1+0x55c8] ;  /* 0x0055c80001127983 */ /* 0x001ea80000300a00 */
[----:B------:R-:W4:Y:S04]  /*1347f0*/  LDL.LU.64 R16, [R1+0x55c0] ;  /* 0x0055c00001107983 */ /* 0x000f280000300a00 */
[----:B----4-:R-:W-:Y:S01]  /*134800*/  STSM.16.M88.4 [R16], R4 ;  /* 0x0000000410007844 */ /* 0x010fe20000000200 */
[----:B------:R-:W-:Y:S06]  /*134810*/  BAR.SYNC.DEFER_BLOCKING 0x0 ;  /* 0x0000000000007b1d */ /* 0x000fec0000010000 */
[----:B------:R-:W0:Y:S02]  /*134820*/  LDS.128 R4, [R0] ;  /* 0x0000000000047984 */ /* 0x000e240000000c00 */
[----:B------:R-:W-:Y:S06]  /*134830*/  BAR.SYNC.DEFER_BLOCKING 0x0 ;  /* 0x0000000000007b1d */ /* 0x000fec0000010000 */
[----:B------:R-:W-:Y:S02]  /*134840*/  STSM.16.M88.4 [R16], R20 ;  /* 0x0000001410007844 */ /* 0x000fe40000000200 */
[----:B------:R-:W-:Y:S06]  /*134850*/  BAR.SYNC.DEFER_BLOCKING 0x0 ;  /* 0x0000000000007b1d */ /* 0x000fec0000010000 */
[----:B0-----:R-:W-:Y:S04]  /*134860*/  STL.64 [R1+0x340], R4 ;  /* 0x0003400401007387 */ /* 0x001fe80000100a00 */
[----:B------:R0:W-:Y:S04]  /*134870*/  STL.64 [R1+0x348], R6 ;  /* 0x0003480601007387 */ /* 0x0001e80000100a00 */
[----:B0-----:R-:W4:Y:S04]  /*134880*/  LDL.LU R7, [R1+0x55b8] ;  /* 0x0055b80001077983 */ /* 0x001f280000300800 */
[----:B------:R-:W3:Y:S04]  /*134890*/  LDL.LU.64 R4, [R1+0x55b0] ;  /* 0x0055b00001047983 */ /* 0x000ee80000300a00 */
[----:B------:R-:W3:Y:S04]  /*1348a0*/  LDL.LU.64 R22, [R1+0x55a8] ;  /* 0x0055a80001167983 */ /* 0x000ee80000300a00 */
[----:B------:R-:W3:Y:S04]  /*1348b0*/  LDL.LU.64 R20, [R1+0x55a0] ;  /* 0x0055a00001147983 */ /* 0x000ee80000300a00 */
[----:B--2---:R-:W-:Y:S04]  /*1348c0*/  STL.64 [R1+0x5598], R18 ;  /* 0x0055981201007387 */ /* 0x004fe80000100a00 */
[----:B------:R-:W-:Y:S04]  /*1348d0*/  STL.64 [R1+0x5590], R16 ;  /* 0x0055901001007387 */ /* 0x000fe80000100a00 */
[----:B------:R-:W0:Y:S01]  /*1348e0*/  LDS.128 R16, [R0] ;  /* 0x0000000000107984 */ /* 0x000e220000000c00 */
[----:B------:R-:W-:Y:S06]  /*1348f0*/  BAR.SYNC.DEFER_BLOCKING 0x0 ;  /* 0x0000000000007b1d */ /* 0x000fec0000010000 */
[----:B0-----:R-:W-:Y:S04]  /*134900*/  STL.64 [R1+0x330], R16 ;  /* 0x0003301001007387 */ /* 0x001fe80000100a00 */
[----:B------:R0:W-:Y:S04]  /*134910*/  STL.64 [R1+0x338], R18 ;  /* 0x0003381201007387 */ /* 0x0001e80000100a00 */
[----:B0-----:R-:W2:Y:S04]  /*134920*/  LDL.LU.64 R18, [R1+0x5598] ;  /* 0x0055980001127983 */ /* 0x001ea80000300a00 */
[----:B------:R-:W2:Y:S01]  /*134930*/  LDL.LU.64 R16, [R1+0x5590] ;  /* 0x0055900001107983 */ /* 0x000ea20000300a00 */
[----:B------:R-:W-:-:S04]  /*134940*/  LOP3.LUT R15, R15, 0xffff, RZ, 0xc0, !PT ;  /* 0x0000ffff0f0f7812 */ /* 0x000fc800078ec0ff */
[----:B------:R-:W-:Y:S02]  /*134950*/  PRMT R24, R24, 0x4210, R15 ;  /* 0x0000421018187816 */ /* 0x000fe4000000000f */
[----:B----4-:R-:W-:Y:S02]  /*134960*/  LOP3.LUT R29, R7, 0xffff, RZ, 0xc0, !PT ;  /* 0x0000ffff071d7812 */ /* 0x010fe400078ec0ff */
[----:B---3--:R-:W-:Y:S02]  /*134970*/  LOP3.LUT R28, R4, 0xffff, RZ, 0xc0, !PT ;  /* 0x0000ffff041c7812 */ /* 0x008fe400078ec0ff */
[----:B------:R-:W-:Y:S02]  /*134980*/  LOP3.LUT R23, R23, 0xffff, RZ, 0xc0, !PT ;  /* 0x0000ffff17177812 */ /* 0x000fe400078ec0ff */
[----:B------:R-:W-:Y:S02]  /*134990*/  PRMT R26, R26, 0x4210, R29 ;  /* 0x000042101a1a7816 */ /* 0x000fe4000000001d */
[----:B------:R-:W-:-:S02]  /*1349a0*/  PRMT R27, R27, 0x4210, R28 ;  /* 0x000042101b1b7816 */ /* 0x000fc4000000001c */
[----:B------:R-:W-:-:S05]  /*1349b0*/  PRMT R25, R25, 0x4210, R23 ;  /* 0x0000421019197816 */ /* 0x000fca0000000017 */
[----:B--2---:R-:W-:Y:S01]  /*1349c0*/  STSM.16.M88.4 [R16], R24 ;  /* 0x0000001810007844 */ /* 0x004fe20000000200 */
[----:B------:R-:W-:Y:S06]  /*1349d0*/  BAR.SYNC.DEFER_BLOCKING 0x0 ;  /* 0x0000000000007b1d */ /* 0x000fec0000010000 */
[----:B------:R-:W0:Y:S02]  /*1349e0*/  LDS.128 R24, [R0] ;  /* 0x0000000000187984 */ /* 0x000e240000000c00 */
[----:B------:R-:W-:Y:S06]  /*1349f0*/  BAR.SYNC.DEFER_BLOCKING 0x0 ;  /* 0x0000000000007b1d */ /* 0x000fec0000010000 */
[----:B0-----:R-:W-:Y:S04]  /*134a00*/  STL.64 [R1+0x320], R24 ;  /* 0x0003201801007387 */ /* 0x001fe80000100a00 */
[----:B------:R0:W-:Y:S04]  /*134a10*/  STL.64 [R1+0x328], R26 ;  /* 0x0003281a01007387 */ /* 0x0001e80000100a00 */
[----:B0-----:R-:W2:Y:S04]  /*134a20*/  LDL.LU.64 R26, [R1+0x5588] ;  /* 0x00558800011a7983 */ /* 0x001ea80000300a00 */
[----:B------:R-:W3:Y:S01]  /*134a30*/  LDL.LU R24, [R1+0x5580] ;  /* 0x0055800001187983 */ /* 0x000ee20000300800 */
[----:B------:R-:W-:-:S02]  /*134a40*/  LOP3.LUT R4, R5, 0xffff, RZ, 0xc0, !PT ;  /* 0x0000ffff05047812 */ /* 0x000fc400078ec0ff */
[----:B------:R-:W-:Y:S02]  /*134a50*/  LOP3.LUT R6, R10, 0xffff, RZ, 0xc0, !PT ;  /* 0x0000ffff0a067812 */ /* 0x000fe400078ec0ff */
[----:B------:R-:W-:Y:S02]  /*134a60*/  LOP3.LUT R5, R11, 0xffff, RZ, 0xc0, !PT ;  /* 0x0000ffff0b057812 */ /* 0x000fe400078ec0ff */
[----:B------:R-:W-:Y:S02]  /*134a70*/  LOP3.LUT R7, R8, 0xffff, RZ, 0xc0, !PT ;  /* 0x0000ffff08077812 */ /* 0x000fe400078ec0ff */
[----:B------:R-:W-:Y:S02]  /*134a80*/  PRMT R8, R9, 0x4210, R4 ;  /* 0x0000421009087816 */ /* 0x000fe40000000004 */
[----:B------:R-:W-:Y:S02]  /*134a90*/  PRMT R9, R12, 0x4210, R6 ;  /* 0x000042100c097816 */ /* 0x000fe40000000006 */
[----:B------:R-:W-:-:S02]  /*134aa0*/  PRMT R10, R13, 0x4210, R5 ;  /* 0x000042100d0a7816 */ /* 0x000fc40000000005 */
[----:B------:R-:W-:Y:S01]  /*134ab0*/  PRMT R11, R14, 0x4210, R7 ;  /* 0x000042100e0b7816 */ /* 0x000fe20000000007 */
[----:B------:R-:W-:Y:S04]  /*134ac0*/  STL [R1+0x5570], R18 ;  /* 0x0055701201007387 */ /* 0x000fe80000100800 */
[----:B------:R-:W-:Y:S04]  /*134ad0*/  STL.64 [R1+0x5568], R16 ;  /* 0x0055681001007387 */ /* 0x000fe80000100a00 */
[----:B------:R-:W4:Y:S04]  /*134ae0*/  LDL.LU R12, [R1+0x29d8] ;  /* 0x0029d800010c7983 */ /* 0x000f280000300800 */
[----:B------:R0:W-:Y:S01]  /*134af0*/  STSM.16.M88.4 [R16], R8 ;  /* 0x0000000810007844 */ /* 0x0001e20000000200 */
[----:B------:R-:W-:Y:S06]  /*134b00*/  BAR.SYNC.DEFER_BLOCKING 0x0 ;  /* 0x0000000000007b1d */ /* 0x000fec0000010000 */
[----:B0-----:R-:W4:Y:S04]  /*134b10*/  LDL.LU R11, [R1+0x29d4] ;  /* 0x0029d400010b7983 */ /* 0x001f280000300800 */
[----:B------:R-:W4:Y:S04]  /*134b20*/  LDL.LU R10, [R1+0x29c0] ;  /* 0x0029c000010a7983 */ /* 0x000f280000300800 */
[----:B------:R-:W4:Y:S01]  /*134b30*/  LDL.LU R8, [R1+0x29bc] ;  /* 0x0029bc0001087983 */ /* 0x000f220000300800 */
[----:B---3--:R-:W-:-:S02]  /*134b40*/  PRMT R9, R24, 0x5210, R6 ;  /* 0x0000521018097816 */ /* 0x008fc40000000006 */
[----:B------:R-:W-:Y:S02]  /*134b50*/  PRMT R6, R21, 0x5210, R5 ;  /* 0x0000521015067816 */ /* 0x000fe40000000005 */
[----:B------:R-:W3:Y:S01]  /*134b60*/  LDL.LU R5, [R1+0x1730] ;  /* 0x0017300001057983 */ /* 0x000ee20000300800 */
[----:B------:R-:W-:-:S03]  /*134b70*/  PRMT R7, R19, 0x5210, R7 ;  /* 0x0000521013077816 */ /* 0x000fc60000000007 */
[----:B------:R-:W0:Y:S01]  /*134b80*/  LDS.128 R16, [R0] ;  /* 0x0000000000107984 */ /* 0x000e220000000c00 */
[----:B--2---:R-:W-:Y:S01]  /*134b90*/  PRMT R4, R26, 0x5210, R4 ;  /* 0x000052101a047816 */ /* 0x004fe20000000004 */
[----:B------:R-:W-:Y:S06]  /*134ba0*/  BAR.SYNC.DEFER_BLOCKING 0x0 ;  /* 0x0000000000007b1d */ /* 0x000fec0000010000 */
[----:B---3--:R1:W-:Y:S02]  /*134bb0*/  STL [R1+0x5554], R5 ;  /* 0x0055540501007387 */ /* 0x0083e40000100800 */
[----:B-1----:R-:W-:-:S02]  /*134bc0*/  IMAD.MOV.U32 R5, RZ, RZ, R9 ;  /* 0x000000ffff057224 */ /* 0x002fc400078e0009 */
[----:B------:R-:W2:Y:S04]  /*134bd0*/  LDL.LU R9, [R1+0x172c] ;  /* 0x00172c0001097983 */ /* 0x000ea80000300800 */
[----:B----4-:R1:W-:Y:S02]  /*134be0*/  STL.64 [R1+0x5560], R10 ;  /* 0x0055600a01007387 */ /* 0x0103e40000100a00 */
[----:B-1----:R-:W-:Y:S02]  /*134bf0*/  PRMT R10, R2, 0x5210, R29 ;  /* 0x00005210020a7816 */ /* 0x002fe4000000001d */
[----:B--2---:R1:W-:Y:S04]  /*134c00*/  STL.64 [R1+0x5558], R8 ;  /* 0x0055580801007387 */ /* 0x0043e80000100a00 */
[----:B------:R-:W2:Y:S04]  /*134c10*/  LDL.LU R13, [R1+0x1720] ;  /* 0x00172000010d7983 */ /* 0x000ea80000300800 */
[----:B------:R-:W3:Y:S04]  /*134c20*/  LDL.LU R14, [R1+0x171c] ;  /* 0x00171c00010e7983 */ /* 0x000ee80000300800 */
[----:B------:R-:W4:Y:S04]  /*134c30*/  LDL.LU R24, [R1+0x1774] ;  /* 0x0017740001187983 */ /* 0x000f280000300800 */
[----:B------:R-:W4:Y:S04]  /*134c40*/  LDL.LU R25, [R1+0x1770] ;  /* 0x0017700001197983 */ /* 0x000f280000300800 */
[----:B------:R-:W4:Y:S01]  /*134c50*/  LDL.LU R26, [R1+0x176c] ;  /* 0x00176c00011a7983 */ /* 0x000f220000300800 */
[----:B-1----:R-:W-:-:S03]  /*134c60*/  PRMT R8, R20, 0x5210, R15 ;  /* 0x0000521014087816 */ /* 0x002fc6000000000f */
[----:B------:R-:W4:Y:S04]  /*134c70*/  LDL.LU R15, [R1+0x1768] ;  /* 0x00176800010f7983 */ /* 0x000f280000300800 */
[----:B------:R-:W4:Y:S04]  /*134c80*/  LDL.LU R20, [R1+0x1760] ;  /* 0x0017600001147983 */ /* 0x000f280000300800 */
[----:B------:R-:W4:Y:S01]  /*134c90*/  LDL.LU R21, [R1+0x175c] ;  /* 0x00175c0001157983 */ /* 0x000f220000300800 */
[----:B------:R-:W-:-:S03]  /*134ca0*/  PRMT R9, R3, 0x5210, R23 ;  /* 0x0000521003097816 */ /* 0x000fc60000000017 */
[----:B------:R-:W4:Y:S04]  /*134cb0*/  LDL.LU R23, [R1+0x557c] ;  /* 0x00557c0001177983 */ /* 0x000f280000300800 */
[----:B------:R-:W4:Y:S04]  /*134cc0*/  LDL.LU R3, [R1+0x5578] ;  /* 0x0055780001037983 */ /* 0x000f280000300800 */
[----:B------:R-:W4:Y:S04]  /*134cd0*/  LDL.LU R2, [R1+0x5574] ;  /* 0x0055740001027983 */ /* 0x000f280000300800 */
[----:B0-----:R-:W-:Y:S04]  /*134ce0*/  STL.64 [R1+0x310], R16 ;  /* 0x0003101001007387 */ /* 0x001fe80000100a00 */
[----:B------:R0:W-:Y:S04]  /*134cf0*/  STL.64 [R1+0x318], R18 ;  /* 0x0003181201007387 */ /* 0x0001e80000100a00 */
[----:B0-----:R-:W2:Y:S04]  /*134d00*/  LDL.LU R18, [R1+0x5570] ;  /* 0x0055700001127983 */ /* 0x001ea80000300800 */
[----:B------:R-:W3:Y:S01]  /*134d10*/  LDL.LU.64 R16, [R1+0x5568] ;  /* 0x0055680001107983 */ /* 0x000ee20000300a00 */
[----:B------:R-:W-:-:S03]  /*134d20*/  PRMT R11, R27, 0x5210, R28 ;  /* 0x000052101b0b7816 */ /* 0x000fc6000000001c */
[----:B------:R-:W4:Y:S04]  /*134d30*/  LDL.LU R27, [R1+0x1764] ;  /* 0x00176400011b7983 */ /* 0x000f280000300800 */
[----:B---3--:R-:W-:Y:S01]  /*134d40*/  STSM.16.M88.4 [R16], R8 ;  /* 0x0000000810007844 */ /* 0x008fe20000000200 */
[----:B------:R-:W-:Y:S06]  /*134d50*/  BAR.SYNC.DEFER_BLOCKING 0x0 ;  /* 0x0000000000007b1d */ /* 0x000fec0000010000 */
[----:B------:R-:W0:Y:S02]  /*134d60*/  LDS.128 R8, [R0] ;  /* 0x0000000000087984 */ /* 0x000e240000000c00 */
[----:B------:R-:W-:Y:S06]  /*134d70*/  BAR.SYNC.DEFER_BLOCKING 0x0 ;  /* 0x0000000000007b1d */ /* 0x000fec0000010000 */
[----:B------:R-:W-:Y:S02]  /*134d80*/  STSM.16.M88.4 [R16], R4 ;  /* 0x0000000410007844 */ /* 0x000fe40000000200 */
[----:B------:R-:W-:Y:S06]  /*134d90*/  BAR.SYNC.DEFER_BLOCKING 0x0 ;  /* 0x0000000000007b1d */ /* 0x000fec0000010000 */
[----:B0-----:R-:W-:Y:S04]  /*134da0*/  STL.64 [R1+0x300], R8 ;  /* 0x0003000801007387 */ /* 0x001fe80000100a00 */
[----:B------:R0:W-:Y:S04]  /*134db0*/  STL.64 [R1+0x308], R10 ;  /* 0x0003080a01007387 */ /* 0x0001e80000100a00 */
[----:B0-----:R-:W3:Y:S04]  /*134dc0*/  LDL.LU.64 R10, [R1+0x5560] ;  /* 0x00556000010a7983 */ /* 0x001ee80000300a00 */
[----:B------:R-:W4:Y:S04]  /*134dd0*/  LDL.LU.64 R8, [R1+0x5558] ;  /* 0x0055580001087983 */ /* 0x000f280000300a00 */
[----:B------:R-:W2:Y:S04]  /*134de0*/  LDL R19, [R1+0x1c38] ;  /* 0x001c380001137983 */ /* 0x000ea80000100800 */
[----:B------:R-:W4:Y:S01]  /*134df0*/  LDL.LU R5, [R1+0x5554] ;  /* 0x0055540001057983 */ /* 0x000f220000300800 */
[----:B------:R-:W-:-:S02]  /*134e00*/  LOP3.LUT R4, R14, 0xffff, RZ, 0xc0, !PT ;  /* 0x0000ffff0e047812 */ /* 0x000fc400078ec0ff */
[----:B---3--:R-:W-:Y:S02]  /*134e10*/  LOP3.LUT R11, R11, 0xffff, RZ, 0xc0, !PT ;  /* 0x0000ffff0b0b7812 */ /* 0x008fe400078ec0ff */
[----:B------:R-:W-:Y:S01]  /*134e20*/  LOP3.LUT R10, R10, 0xffff, RZ, 0xc0, !PT ;  /* 0x0000ffff0a0a7812 */ /* 0x000fe200078ec0ff */
[----:B--2---:R-:W-:Y:S01]  /*134e30*/  STL.64 [R1+0x5548], R18 ;  /* 0x0055481201007387 */ /* 0x004fe20000100a00 */
[----:B----4-:R-:W-:-:S03]  /*134e40*/  LOP3.LUT R7, R5, 0xffff, RZ, 0xc0, !PT ;  /* 0x0000ffff05077812 */ /* 0x010fc600078ec0ff */
[----:B------:R-:W-:Y:S01]  /*134e50*/  STL.64 [R1+0x5540], R16 ;  /* 0x0055401001007387 */ /* 0x000fe20000100a00 */
[----:B------:R-:W-:Y:S02]  /*134e60*/  LOP3.LUT R6, R9, 0xffff, RZ, 0xc0, !PT ;  /* 0x0000ffff09067812 */ /* 0x000fe400078ec0ff */
[----:B------:R-:W-:Y:S01]  /*134e70*/  LOP3.LUT R5, R13, 0xffff, RZ, 0xc0, !PT ;  /* 0x0000ffff0d057812 */ /* 0x000fe200078ec0ff */
[----:B------:R-:W2:Y:S01]  /*134e80*/  LDL.LU R9, [R1+0x260] ;  /* 0x0002600001097983 */ /* 0x000ea20000300800 */
[----:B------:R-:W-:Y:S02]  /*134e90*/  PRMT R14, R20, 0x4210, R11 ;  /* 0x00004210140e7816 */ /* 0x000fe4000000000b */
[----:B------:R-:W-:Y:S01]  /*134ea0*/  PRMT R13, R21, 0x4210, R10 ;  /* 0x00004210150d7816 */ /* 0x000fe2000000000a */
[----:B------:R-:W0:Y:S04]  /*134eb0*/  LDS.128 R16, [R0] ;  /* 0x0000000000107984 */ /* 0x000e280000000c00 */
[----:B------:R-:W3:Y:S01]  /*134ec0*/  LDL.LU.64 R20, [R1+0x20a0] ;  /* 0x0020a00001147983 */ /* 0x000ee20000300a00 */
[----:B------:R-:W-:-:S03]  /*134ed0*/  LOP3.LUT R8, R8, 0xffff, RZ, 0xc0, !PT ;  /* 0x0000ffff08087812 */ /* 0x000fc600078ec0ff */
[----:B------:R1:W-:Y:S01]  /*134ee0*/  STL.64 [R1+0x5538], R22 ;  /* 0x0055381601007387 */ /* 0x0003e20000100a00 */
[----:B------:R-:W-:Y:S01]  /*134ef0*/  BAR.SYNC.DEFER_BLOCKING 0x0 ;  /* 0x0000000000007b1d */ /* 0x000fe20000010000 */
[----:B-1----:R-:W-:-:S05]  /*134f00*/  PRMT R23, R2, 0x4210, R8 ;  /* 0x0000421002177816 */ /* 0x002fca0000000008 */
[----:B---3--:R-:W-:Y:S04]  /*134f10*/  STL.64 [R1+0x5530], R20 ;  /* 0x0055301401007387 */ /* 0x008fe80000100a00 */
[----:B------:R-:W3:Y:S04]  /*134f20*/  LDL.LU R2, [R1+0x5550] ;  /* 0x0055500001027983 */ /* 0x000ee80000300800 */
[----:B0-----:R-:W-:Y:S04]  /*134f30*/  STL.64 [R1+0x390], R16 ;  /* 0x0003901001007387 */ /* 0x001fe80000100a00 */
[----:B------:R0:W-:Y:S04]  /*134f40*/  STL.64 [R1+0x398], R18 ;  /* 0x0003981201007387 */ /* 0x0001e80000100a00 */
[----:B0-----:R-:W4:Y:S04]  /*134f50*/  LDL.LU.64 R18, [R1+0x5548] ;  /* 0x0055480001127983 */ /* 0x001f280000300a00 */
[----:B------:R-:W2:Y:S01]  /*134f60*/  LDL.LU.64 R16, [R1+0x5540] ;  /* 0x0055400001107983 */ /* 0x000ea20000300a00 */
[----:B------:R-:W-:-:S04]  /*134f70*/  LOP3.LUT R12, R12, 0xffff, RZ, 0xc0, !PT ;  /* 0x0000ffff0c0c7812 */ /* 0x000fc800078ec0ff */
[----:B------:R-:W-:Y:S01]  /*134f80*/  PRMT R15, R15, 0x4210, R12 ;  /* 0x000042100f0f7816 */ /* 0x000fe2000000000c */
[----:B------:R-:W-:Y:S02]  /*134f90*/  IMAD.MOV.U32 R21, RZ, RZ, R14 ;  /* 0x000000ffff157224 */ /* 0x000fe400078e000e */
[----:B------:R-:W-:Y:S02]  /*134fa0*/  IMAD.MOV.U32 R22, RZ, RZ, R13 ;  /* 0x000000ffff167224 */ /* 0x000fe400078e000d */
[----:B------:R-:W-:Y:S01]  /*134fb0*/  IMAD.MOV.U32 R20, RZ, RZ, R15 ;  /* 0x000000ffff147224 */ /* 0x000fe200078e000f */
[----:B------:R-:W-:Y:S02]  /*134fc0*/  PRMT R24, R24, 0x4210, R7 ;  /* 0x0000421018187816 */ /* 0x000fe40000000007 */
[----:B------:R-:W-:Y:S02]  /*134fd0*/  PRMT R25, R25, 0x4210, R6 ;  /* 0x0000421019197816 */ /* 0x000fe40000000006 */
[----:B------:R-:W-:-:S02]  /*134fe0*/  PRMT R26, R26, 0x4210, R5 ;  /* 0x000042101a1a7816 */ /* 0x000fc40000000005 */
[----:B------:R-:W-:Y:S01]  /*134ff0*/  PRMT R27, R27, 0x4210, R4 ;  /* 0x000042101b1b7816 */ /* 0x000fe20000000004 */
        /* <DEDUP_REMOVED lines=9> */
[----:B------:R-:W3:Y:S04]  /*135090*/  LDL.LU.64 R20, [R1+0x5530] ;  /* 0x0055300001147983 */ /* 0x000ee80000300a00 */
[----:B------:R-:W4:Y:S02]  /*1350a0*/  LDL.LU.64 R24, [R1+0x5528] ;  /* 0x0055280001187983 */ /* 0x000f240000300a00 */
[----:B----4-:R-:W-:-:S02]  /*1350b0*/  PRMT R24, R24, 0x5210, R12 ;  /* 0x0000521018187816 */ /* 0x010fc4000000000c */
[----:B------:R-:W0:Y:S01]  /*1350c0*/  LDS.128 R12, [R0] ;  /* 0x00000000000c7984 */ /* 0x000e220000000c00 */
[----:B------:R-:W-:Y:S06]  /*1350d0*/  BAR.SYNC.DEFER_BLOCKING 0x0 ;  /* 0x0000000000007b1d */ /* 0x000fec0000010000 */
[----:B0-----:R0:W-:Y:S04]  /*1350e0*/  STL.64 [R1+0x270], R12 ;  /* 0x0002700c01007387 */ /* 0x0011e80000100a00 */
[----:B------:R1:W-:Y:S04]  /*1350f0*/  STL.64 [R1+0x278], R14 ;  /* 0x0002780e01007387 */ /* 0x0003e80000100a00 */
[----:B0-----:R-:W4:Y:S01]  /*135100*/  LDL.LU.64 R12, [R1+0x5520] ;  /* 0x00552000010c7983 */ /* 0x001f220000300a00 */
[----:B------:R-:W-:-:S02]  /*135110*/  PRMT R25, R25, 0x5210, R11 ;  /* 0x0000521019197816 */ /* 0x000fc4000000000b */
[----:B--2---:R-:W-:Y:S02]  /*135120*/  PRMT R26, R23, 0x5210, R10 ;  /* 0x00005210171a7816 */ /* 0x004fe4000000000a */
[----:B------:R-:W-:-:S05]  /*135130*/  PRMT R27, R22, 0x5210, R8 ;  /* 0x00005210161b7816 */ /* 0x000fca0000000008 */
[----:B------:R-:W-:Y:S01]  /*135140*/  STSM.16.M88.4 [R16], R24 ;  /* 0x0000001810007844 */ /* 0x000fe20000000200 */
[----:B------:R-:W-:Y:S06]  /*135150*/  BAR.SYNC.DEFER_BLOCKING 0x0 ;  /* 0x0000000000007b1d */ /* 0x000fec0000010000 */
[----:B------:R-:W0:Y:S02]  /*135160*/  LDS.128 R24, [R0] ;  /* 0x0000000000187984 */ /* 0x000e240000000c00 */
[----:B------:R-:W-:Y:S01]  /*135170*/  BAR.SYNC.DEFER_BLOCKING 0x0 ;  /* 0x0000000000007b1d */ /* 0x000fe20000010000 */
[----:B-1----:R-:W-:-:S02]  /*135180*/  PRMT R14, R18, 0x5210, R5 ;  /* 0x00005210120e7816 */ /* 0x002fc40000000005 */
[----:B------:R-:W-:-:S03]  /*135190*/  PRMT R15, R17, 0x5210, R4 ;  /* 0x00005210110f7816 */ /* 0x000fc60000000004 */
[----:B0-----:R-:W-:Y:S04]  /*1351a0*/  STL.64 [R1+0x2c0], R24 ;  /* 0x0002c01801007387 */ /* 0x001fe80000100a00 */
[----:B------:R-:W-:Y:S01]  /*1351b0*/  STL.64 [R1+0x2c8], R26 ;  /* 0x0002c81a01007387 */ /* 0x000fe20000100a00 */
[----:B------:R-:W-:Y:S02]  /*1351c0*/  ISETP.LT.AND P5, PT, R19, UR31, !P5 ;  /* 0x0000001f13007c0c */ /* 0x000fe4000efa1270 */
[----:B------:R-:W-:Y:S02]  /*1351d0*/  PRMT R4, R9, 0x7770, RZ ;  /* 0x0000777009047816 */ /* 0x000fe400000000ff */
[----:B----4-:R-:W-:Y:S02]  /*1351e0*/  PRMT R12, R12, 0x5210, R7 ;  /* 0x000052100c0c7816 */ /* 0x010fe40000000007 */
[----:B------:R-:W-:-:S05]  /*1351f0*/  PRMT R13, R13, 0x5210, R6 ;  /* 0x000052100d0d7816 */ /* 0x000fca0000000006 */
[----:B------:R0:W-:Y:S01]  /*135200*/  STSM.16.M88.4 [R16], R12 ;  /* 0x0000000c10007844 */ /* 0x0001e20000000200 */
[----:B------:R-:W-:Y:S06]  /*135210*/  BAR.SYNC.DEFER_BLOCKING 0x0 ;  /* 0x0000000000007b1d */ /* 0x000fec0000010000 */
[----:B0-----:R-:W2:Y:S04]  /*135220*/  LDL.LU R16, [R1+0x5518] ;  /* 0x0055180001107983 */ /* 0x001ea80000300800 */
[----:B------:R-:W4:Y:S04]  /*135230*/  LDL.LU.64 R24, [R1+0x21b8] ;  /* 0x0021b80001187983 */ /* 0x000f280000300a00 */
[----:B------:R-:W4:Y:S04]  /*135240*/  LDL.LU.64 R12, [R1+0x21a0] ;  /* 0x0021a000010c7983 */ /* 0x000f280000300a00 */
[----:B------:R-:W4:Y:S04]  /*135250*/  LDL.LU.64 R26, [R1+0x2198] ;  /* 0x00219800011a7983 */ /* 0x000f280000300a00 */
[----:B---3--:R0:W-:Y:S04]  /*135260*/  @P5 STG.E.U8 desc[UR24][R20.64], R4 ;  /* 0x0000000414005986 */ /* 0x0081e8000c101118 */
[----:B0-----:R-:W3:Y:S04]  /*135270*/  LDL.LU R20, [R1+0x250] ;  /* 0x0002500001147983 */ /* 0x001ee80000300800 */
[----:B------:R-:W3:Y:S04]  /*135280*/  LDL R14, [R1+0x2024] ;  /* 0x00202400010e7983 */ /* 0x000ee80000100800 */
[----:B------:R-:W3:Y:S04]  /*135290*/  LDL R23, [R1+0x2020] ;  /* 0x0020200001177983 */ /* 0x000ee80000100800 */
[----:B------:R-:W3:Y:S04]  /*1352a0*/  LDL R15, [R1+0x201c] ;  /* 0x00201c00010f7983 */ /* 0x000ee80000100800 */
[----:B------:R-:W3:Y:S04]  /*1352b0*/  LDL R7, [R1+0x2018] ;  /* 0x0020180001077983 */ /* 0x000ee80000100800 */
[----:B------:R-:W3:Y:S04]  /*1352c0*/  LDL R22, [R1+0x202c] ;  /* 0x00202c0001167983 */ /* 0x000ee80000100800 */
[----:B------:R-:W3:Y:S04]  /*1352d0*/  LDL R18, [R1+0x2028] ;  /* 0x0020280001127983 */ /* 0x000ee80000100800 */
[----:B------:R-:W4:Y:S01]  /*1352e0*/  LDL.LU R4, [R1] ;  /* 0x0000000001047983 */ /* 0x000f220000300800 */
[----:B------:R-:W-:-:S02]  /*1352f0*/  ISETP.LT.AND P5, PT, R19, UR33, !P0 ;  /* 0x0000002113007c0c */ /* 0x000fc4000c7a1270 */
[----:B------:R-:W-:Y:S02]  /*135300*/  LOP3.LUT R2, R2, 0xfbffffff, RZ, 0xc0, !PT ;  /* 0xfbffffff02027812 */ /* 0x000fe400078ec0ff */
[----:B------:R-:W-:Y:S02]  /*135310*/  PRMT R5, R9, 0x7771, RZ ;  /* 0x0000777109057816 */ /* 0x000fe400000000ff */
[----:B--2---:R-:W-:-:S13]  /*135320*/  LOP3.LUT P0, RZ, R16, 0x10000, RZ, 0xc0, !PT ;  /* 0x0001000010ff7812 */ /* 0x004fda000780c0ff */
[----:B------:R-:W-:Y:S02]  /*135330*/  @P0 LOP3.LUT R2, R2, 0x4000000, RZ, 0xfc, !PT ;  /* 0x0400000002020812 */ /* 0x000fe400078efcff */
[----:B------:R-:W-:Y:S02]  /*135340*/  LOP3.LUT P0, RZ, R16, 0x80, RZ, 0xc0, !PT ;  /* 0x0000008010ff7812 */ /* 0x000fe4000780c0ff */
[----:B------:R-:W-:-:S11]  /*135350*/  LOP3.LUT R2, R2, 0xf7ffffff, RZ, 0xc0, !PT ;  /* 0xf7ffffff02027812 */ /* 0x000fd600078ec0ff */
        /* <DEDUP_REMOVED lines=14> */
[----:B----4-:R-:W-:Y:S01]  /*135440*/  LOP3.LUT R4, R4, 0xfffffffe, RZ, 0xc0, !PT ;  /* 0xfffffffe04047812 */ /* 0x010fe200078ec0ff */
[----:B------:R-:W-:Y:S04]  /*135450*/  STL.64 [R1+0x54c8], R2 ;  /* 0x0054c80201007387 */ /* 0x000fe80000100a00 */
[----:B------:R0:W-:Y:S04]  /*135460*/  STL [R1+0x54d0], R16 ;  /* 0x0054d01001007387 */ /* 0x0001e80000100800 */
[----:B------:R1:W-:Y:S02]  /*135470*/  @P5 STG.E.U8 desc[UR24][R24.64], R5 ;  /* 0x0000000518005986 */ /* 0x0003e4000c101118 */
[----:B------:R-:W-:-:S02]  /*135480*/  @P0 LOP3.LUT R4, R4, 0x1, RZ, 0xfc, !PT ;  /* 0x0000000104040812 */ /* 0x000fc400078efcff */
[----:B------:R-:W-:Y:S02]  /*135490*/  LOP3.LUT P0, RZ, R16, 0x2, RZ, 0xc0, !PT ;  /* 0x0000000210ff7812 */ /* 0x000fe4000780c0ff */
[----:B0-----:R-:W2:Y:S04]  /*1354a0*/  LDL.LU.64 R16, [R1+0x21a8] ;  /* 0x0021a80001107983 */ /* 0x001ea80000300a00 */
[----:B------:R-:W4:Y:S04]  /*1354b0*/  LDL.LU.64 R28, [R1+0x2190] ;  /* 0x00219000011c7983 */ /* 0x000f280000300a00 */
[----:B-1----:R-:W4:Y:S04]  /*1354c0*/  LDL.LU.64 R24, [R1+0x20b0] ;  /* 0x0020b00001187983 */ /* 0x002f280000300a00 */
[----:B------:R-:W4:Y:S04]  /*1354d0*/  LDL.LU R21, [R1+0x240] ;  /* 0x0002400001157983 */ /* 0x000f280000300800 */
[----:B------:R-:W4:Y:S04]  /*1354e0*/  LDL R10, [R1+0x2010] ;  /* 0x00201000010a7983 */ /* 0x000f280000100800 */
[----:B------:R-:W4:Y:S04]  /*1354f0*/  LDL R11, [R1+0x2014] ;  /* 0x00201400010b7983 */ /* 0x000f280000100800 */
[----:B------:R-:W-:Y:S04]  /*135500*/  STL [R1], R4 ;  /* 0x0000000401007387 */ /* 0x000fe80000100800 */
[----:B------:R0:W-:Y:S04]  /*135510*/  STL [R1+0x54d4], R4 ;  /* 0x0054d40401007387 */ /* 0x0001e80000100800 */
[----:B0-----:R-:W2:Y:S01]  /*135520*/  LDL.LU.64 R4, [R1+0x21b0] ;  /* 0x0021b00001047983 */ /* 0x001ea20000300a00 */
[----:B------:R-:W-:-:S04]  /*135530*/  ISETP.GE.AND P5, PT, R19, UR37, PT ;  /* 0x0000002513007c0c */ /* 0x000fc8000bfa6270 */
[----:B---3--:R-:W-:Y:S02]  /*135540*/  ISETP.LT.AND P6, PT, R22, UR26, !P5 ;  /* 0x0000001a16007c0c */ /* 0x008fe4000efc1270 */
[----:B------:R-:W-:Y:S01]  /*135550*/  PRMT R2, R9, 0x7772, RZ ;  /* 0x0000777209027816 */ /* 0x000fe200000000ff */
[----:B------:R-:W-:-:S10]  /*135560*/  VIADD R3, R19, 0x1 ;  /* 0x0000000113037836 */ /* 0x000fd40000000000 */
[----:B--2---:R0:W-:Y:S01]  /*135570*/  @P6 STG.E.U8 desc[UR24][R4.64], R2 ;  /* 0x0000000204006986 */ /* 0x0041e2000c101118 */
[----:B------:R-:W-:Y:S02]  /*135580*/  ISETP.LT.AND P6, PT, R18, UR18, !P5 ;  /* 0x0000001212007c0c */ /* 0x000fe4000efc1270 */
[----:B0-----:R-:W-:Y:S02]  /*135590*/  PRMT R2, R9, 0x7773, RZ ;  /* 0x0000777309027816 */ /* 0x001fe400000000ff */
[----:B------:R-:W2:Y:S09]  /*1355a0*/  LDL.LU.64 R8, [R1+0x2188] ;  /* 0x0021880001087983 */ /* 0x000eb20000300a00 */
[----:B------:R0:W-:Y:S04]  /*1355b0*/  @P6 STG.E.U8 desc[UR24][R16.64], R2 ;  /* 0x0000000210006986 */ /* 0x0001e8000c101118 */
[----:B------:R-:W3:Y:S01]  /*1355c0*/  LDL.LU.64 R4, [R1+0x2180] ;  /* 0x0021800001047983 */ /* 0x000ee20000300a00 */
[----:B------:R-:W-:-:S02]  /*1355d0*/  ISETP.LT.AND P6, PT, R14, UR16, !P5 ;  /* 0x000000100e007c0c */ /* 0x000fc4000efc1270 */
[----:B0-----:R-:W-:-:S11]  /*1355e0*/  PRMT R2, R20, 0x7770, RZ ;  /* 0x0000777014027816 */ /* 0x001fd600000000ff */
[----:B------:R0:W-:Y:S01]  /*1355f0*/  @P6 STG.E.U8 desc[UR24][R12.64], R2 ;  /* 0x000000020c006986 */ /* 0x0001e2000c101118 */
[----:B------:R-:W-:-:S03]  /*135600*/  ISETP.LT.AND P6, PT, R23, UR14, !P5 ;  /* 0x0000000e17007c0c */ /* 0x000fc6000efc1270 */
[----:B0-----:R-:W3:Y:S01]  /*135610*/  LDL.LU.64 R12, [R1+0x2178] ;  /* 0x00217800010c7983 */ /* 0x001ee20000300a00 */
[----:B------:R-:W-:-:S09]  /*135620*/  PRMT R2, R20, 0x7771, RZ ;  /* 0x0000777114027816 */ /* 0x000fd200000000ff */
[----:B------:R0:W-:Y:S01]  /*135630*/  @P6 STG.E.U8 desc[UR24][R26.64], R2 ;  /* 0x000000021a006986 */ /* 0x0001e2000c101118 */
[----:B------:R-:W-:-:S03]  /*135640*/  ISETP.LT.AND P6, PT, R15, UR20, !P5 ;  /* 0x000000140f007c0c */ /* 0x000fc6000efc1270 */
[----:B0-----:R-:W3:Y:S04]  /*135650*/  LDL.LU.64 R26, [R1+0x2170] ;  /* 0x00217000011a7983 */ /* 0x001ee80000300a00 */
[----:B------:R-:W3:Y:S04]  /*135660*/  LDL.LU R6, [R1+0x230] ;  /* 0x0002300001067983 */ /* 0x000ee80000300800 */
[----:B------:R-:W3:Y:S01]  /*135670*/  LDL.LU.64 R16, [R1+0x2168] ;  /* 0x0021680001107983 */ /* 0x000ee20000300a00 */
[----:B------:R-:W-:Y:S02]  /*135680*/  ISETP.LT.AND P5, PT, R7, UR28, !P5 ;  /* 0x0000001c07007c0c */ /* 0x000fe4000efa1270 */
[----:B------:R-:W-:-:S05]  /*135690*/  PRMT R2, R20, 0x7772, RZ ;  /* 0x0000777214027816 */ /* 0x000fca00000000ff */
[----:B----4-:R0:W-:Y:S02]  /*1356a0*/  @P6 STG.E.U8 desc[UR24][R28.64], R2 ;  /* 0x000000021c006986 */ /* 0x0101e4000c101118 */
[----:B0-----:R-:W-:-:S05]  /*1356b0*/  PRMT R2, R20, 0x7773, RZ ;  /* 0x0000777314027816 */ /* 0x001fca00000000ff */
[----:B------:R0:W-:Y:S04]  /*1356c0*/  @P5 STG.E.U8 desc[UR24][R24.64], R2 ;  /* 0x0000000218005986 */ /* 0x0001e8000c101118 */
[----:B0-----:R-:W4:Y:S01]  /*1356d0*/  LDL.LU.64 R24, [R1+0x2160] ;  /* 0x0021600001187983 */ /* 0x001f220000300a00 */
[----:B------:R-:W-:Y:S02]  /*1356e0*/  ISETP.GE.AND P5, PT, R3, UR35, PT ;  /* 0x0000002303007c0c */ /* 0x000fe4000bfa6270 */
[----:B------:R-:W-:Y:S01]  /*1356f0*/  PRMT R2, R21, 0x7770, RZ ;  /* 0x0000777015027816 */ /* 0x000fe200000000ff */
[----:B------:R-:W4:Y:S01]  /*135700*/  LDL.LU.64 R28, [R1+0x2158] ;  /* 0x00215800011c7983 */ /* 0x000f220000300a00 */
[----:B------:R-:W-:-:S13]  /*135710*/  ISETP.LT.AND P6, PT, R10, UR10, !P5 ;  /* 0x0000000a0a007c0c */ /* 0x000fda000efc1270 */
[----:B--2---:R0:W-:Y:S01]  /*135720*/  @P6 STG.E.U8 desc[UR24][R8.64], R2 ;  /* 0x0000000208006986 */ /* 0x0041e2000c101118 */
[----:B------:R-:W-:Y:S02]  /*135730*/  ISETP.LT.AND P6, PT, R11, UR8, !P5 ;  /* 0x000000080b007c0c */ /* 0x000fe4000efc1270 */
[C---:B0-----:R-:W-:Y:S01]  /*135740*/  PRMT R2, R21.reuse, 0x7771, RZ ;  /* 0x0000777115027816 */ /* 0x041fe200000000ff */
[----:B------:R-:W2:Y:S04]  /*135750*/  LDL.LU.64 R8, [R1+0x2098] ;  /* 0x0020980001087983 */ /* 0x000ea80000300a00 */
[----:B------:R-:W2:Y:S06]  /*135760*/  LDL.LU R20, [R1+0x264] ;  /* 0x0002640001147983 */ /* 0x000eac0000300800 */
[----:B---3--:R0:W-:Y:S01]  /*135770*/  @P6 STG.E.U8 desc[UR24][R4.64], R2 ;  /* 0x0000000204006986 */ /* 0x0081e2000c101118 */
[----:B------:R-:W-:Y:S01]  /*135780*/  ISETP.LT.AND P6, PT, R22, UR4, !P5 ;  /* 0x0000000416007c0c */ /* 0x000fe2000efc1270 */
[----:B------:R-:W-:Y:S01]  /*135790*/  ULDC UR4, c[0x0][0x228] ;  /* 0x00008a0000047ab9 */ /* 0x000fe20000000800 */
[----:B0-----:R-:W-:-:S11]  /*1357a0*/  PRMT R2, R21, 0x7772, RZ ;  /* 0x0000777215027816 */ /* 0x001fd600000000ff */
[----:B------:R0:W-:Y:S01]  /*1357b0*/  @P6 STG.E.U8 desc[UR24][R12.64], R2 ;  /* 0x000000020c006986 */ /* 0x0001e2000c101118 */
[----:B------:R-:W-:-:S03]  /*1357c0*/  ISETP.LT.AND P6, PT, R18, UR6, !P5 ;  /* 0x0000000612007c0c */ /* 0x000fc6000efc1270 */
[----:B0-----:R-:W3:Y:S01]  /*1357d0*/  LDL.LU.64 R12, [R1+0x2150] ;  /* 0x00215000010c7983 */ /* 0x001ee20000300a00 */
[----:B------:R-:W-:-:S09]  /*1357e0*/  PRMT R2, R21, 0x7773, RZ ;  /* 0x0000777315027816 */ /* 0x000fd200000000ff */
[----:B------:R0:W-:Y:S01]  /*1357f0*/  @P6 STG.E.U8 desc[UR24][R26.64], R2 ;  /* 0x000000021a006986 */ /* 0x0001e2000c101118 */
[----:B------:R-:W-:-:S03]  /*135800*/  ISETP.LT.AND P6, PT, R14, UR12, !P5 ;  /* 0x0000000c0e007c0c */ /* 0x000fc6000efc1270 */
[----:B0-----:R-:W3:Y:S01]  /*135810*/  LDL.LU.64 R26, [R1+0x2148] ;  /* 0x00214800011a7983 */ /* 0x001ee20000300a00 */
[----:B------:R-:W-:-:S03]  /*135820*/  PRMT R2, R6, 0x7770, RZ ;  /* 0x0000777006027816 */ /* 0x000fc600000000ff */
[----:B------:R-:W3:Y:S06]  /*135830*/  LDL.LU.64 R4, [R1+0x2140] ;  /* 0x0021400001047983 */ /* 0x000eec0000300a00 */
[----:B------:R0:W-:Y:S01]  /*135840*/  @P6 STG.E.U8 desc[UR24][R16.64], R2 ;  /* 0x0000000210006986 */ /* 0x0001e2000c101118 */
[----:B------:R-:W-:Y:S01]  /*135850*/  ISETP.LT.AND P6, PT, R23, UR32, !P5 ;  /* 0x0000002017007c0c */ /* 0x000fe2000efc1270 */
[----:B------:R-:W-:Y:S01]  /*135860*/  VIADD R3, R19, 0x2 ;  /* 0x0000000213037836 */ /* 0x000fe20000000000 */
[----:B------:R-:W-:Y:S01]  /*135870*/  ULDC.64 UR32, c[0x0][0x228] ;  /* 0x00008a0000207ab9 */ /* 0x000fe20000000a00 */
[----:B0-----:R-:W-:-:S10]  /*135880*/  PRMT R2, R6, 0x7771, RZ ;  /* 0x0000777106027816 */ /* 0x001fd400000000ff */
[----:B----4-:R0:W-:Y:S04]  /*135890*/  @P6 STG.E.U8 desc[UR24][R24.64], R2 ;  /* 0x0000000218006986 */ /* 0x0101e8000c101118 */
[----:B0-----:R-:W4:Y:S01]  /*1358a0*/  LDL.LU.64 R24, [R1+0x2138] ;  /* 0x0021380001187983 */ /* 0x001f220000300a00 */
[----:B------:R-:W-:Y:S01]  /*1358b0*/  ISETP.LT.AND P6, PT, R15, UR4, !P5 ;  /* 0x000000040f007c0c */ /* 0x000fe2000efc1270 */
[----:B------:R-:W-:Y:S01]  /*1358c0*/  ULDC UR4, c[0x0][0x228] ;  /* 0x00008a0000047ab9 */ /* 0x000fe20000000800 */
[C---:B------:R-:W-:Y:S02]  /*1358d0*/  PRMT R2, R6.reuse, 0x7772, RZ ;  /* 0x0000777206027816 */ /* 0x040fe400000000ff */
[----:B------:R-:W-:Y:S01]  /*1358e0*/  ISETP.LT.AND P5, PT, R7, UR4, !P5 ;  /* 0x0000000407007c0c */ /* 0x000fe2000efa1270 */
[----:B------:R-:W-:Y:S01]  /*1358f0*/  ULDC UR4, c[0x0][0x228] ;  /* 0x00008a0000047ab9 */ /* 0x000fe20000000800 */
[----:B------:R-:W4:Y:S04]  /*135900*/  LDL.LU R21, [R1+0x254] ;  /* 0x0002540001157983 */ /* 0x000f280000300800 */
[----:B------:R-:W4:Y:S04]  /*135910*/  LDL.LU.64 R16, [R1+0x2130] ;  /* 0x0021300001107983 */ /* 0x000f280000300a00 */
[----:B------:R0:W-:Y:S02]  /*135920*/  @P6 STG.E.U8 desc[UR24][R28.64], R2 ;  /* 0x000000021c006986 */ /* 0x0001e4000c101118 */
[----:B0-----:R-:W-:-:S02]  /*135930*/  PRMT R2, R6, 0x7773, RZ ;  /* 0x0000777306027816 */ /* 0x001fc400000000ff */
[----:B------:R-:W4:Y:S04]  /*135940*/  LDL.LU.64 R28, [R1+0x2128] ;  /* 0x00212800011c7983 */ /* 0x000f280000300a00 */
[----:B--2---:R0:W-:Y:S01]  /*135950*/  @P5 STG.E.U8 desc[UR24][R8.64], R2 ;  /* 0x0000000208005986 */ /* 0x0041e2000c101118 */
[----:B------:R-:W-:-:S04]  /*135960*/  ISETP.GE.AND P5, PT, R3, UR33, PT ;  /* 0x0000002103007c0c */ /* 0x000fc8000bfa6270 */
[----:B------:R-:W-:Y:S01]  /*135970*/  ISETP.LT.AND P6, PT, R10, UR4, !P5 ;  /* 0x000000040a007c0c */ /* 0x000fe2000efc1270 */
[----:B------:R-:W-:Y:S01]  /*135980*/  ULDC UR4, c[0x0][0x228] ;  /* 0x00008a0000047ab9 */ /* 0x000fe20000000800 */
[----:B0-----:R-:W-:-:S11]  /*135990*/  PRMT R2, R20, 0x7770, RZ ;  /* 0x0000777014027816 */ /* 0x001fd600000000ff */
[----:B---3--:R0:W-:Y:S01]  /*1359a0*/  @P6 STG.E.U8 desc[UR24][R12.64], R2 ;  /* 0x000000020c006986 */ /* 0x0081e2000c101118 */
[----:B------:R-:W-:Y:S01]  /*1359b0*/  ISETP.LT.AND P6, PT, R11, UR4, !P5 ;  /* 0x000000040b007c0c */ /* 0x000fe2000efc1270 */
[----:B------:R-:W-:Y:S01]  /*1359c0*/  ULDC UR4, c[0x0][0x228] ;  /* 0x00008a0000047ab9 */ /* 0x000fe20000000800 */
[----:B0-----:R-:W-:Y:S01]  /*1359d0*/  PRMT R2, R20, 0x7771, RZ ;  /* 0x0000777114027816 */ /* 0x001fe200000000ff */
[----:B------:R-:W2:Y:S10]  /*1359e0*/  LDL.LU.64 R12, [R1+0x2120] ;  /* 0x00212000010c7983 */ /* 0x000eb40000300a00 */
[----:B------:R0:W-:Y:S01]  /*1359f0*/  @P6 STG.E.U8 desc[UR24][R26.64], R2 ;  /* 0x000000021a006986 */ /* 0x0001e2000c101118 */
[----:B------:R-:W-:Y:S01]  /*135a00*/  ISETP.LT.AND P6, PT, R22, UR4, !P5 ;  /* 0x0000000416007c0c */ /* 0x000fe2000efc1270 */
[----:B------:R-:W-:Y:S01]  /*135a10*/  ULDC UR4, c[0x0][0x228] ;  /* 0x00008a0000047ab9 */ /* 0x000fe20000000800 */
[----:B0-----:R-:W-:Y:S01]  /*135a20*/  PRMT R2, R20, 0x7772, RZ ;  /* 0x0000777214027816 */ /* 0x001fe200000000ff */
[----:B------:R-:W3:Y:S04]  /*135a30*/  LDL.LU.64 R26, [R1+0x2038] ;  /* 0x00203800011a7983 */ /* 0x000ee80000300a00 */
[----:B------:R-:W3:Y:S06]  /*135a40*/  LDL.LU R9, [R1+0x244] ;  /* 0x0002440001097983 */ /* 0x000eec0000300800 */
[----:B------:R0:W-:Y:S01]  /*135a50*/  @P6 STG.E.U8 desc[UR24][R4.64], R2 ;  /* 0x0000000204006986 */ /* 0x0001e2000c101118 */
[----:B------:R-:W-:Y:S01]  /*135a60*/  ISETP.LT.AND P6, PT, R18, UR36, !P5 ;  /* 0x0000002412007c0c */ /* 0x000fe2000efc1270 */
[----:B------:R-:W-:Y:S01]  /*135a70*/  VIADD R3, R19, 0x3 ;  /* 0x0000000313037836 */ /* 0x000fe20000000000 */
[----:B------:R-:W-:Y:S01]  /*135a80*/  ULDC.64 UR36, c[0x0][0x228] ;  /* 0x00008a0000247ab9 */ /* 0x000fe20000000a00 */
[----:B0-----:R-:W-:-:S10]  /*135a90*/  PRMT R2, R20, 0x7773, RZ ;  /* 0x0000777314027816 */ /* 0x001fd400000000ff */
[----:B----4-:R0:W-:Y:S04]  /*135aa0*/  @P6 STG.E.U8 desc[UR24][R24.64], R2 ;  /* 0x0000000218006986 */ /* 0x0101e8000c101118 */
[----:B0-----:R-:W4:Y:S04]  /*135ab0*/  LDL.LU.64 R24, [R1+0x2118] ;  /* 0x0021180001187983 */ /* 0x001f280000300a00 */
[----:B------:R-:W2:Y:S01]  /*135ac0*/  LDL.LU.64 R4, [R1+0x2108] ;  /* 0x0021080001047983 */ /* 0x000ea20000300a00 */
[----:B------:R-:W-:Y:S02]  /*135ad0*/  ISETP.LT.AND P6, PT, R14, UR4, !P5 ;  /* 0x000000040e007c0c */ /* 0x000fe4000efc1270 */
[----:B------:R-:W-:Y:S01]  /*135ae0*/  PRMT R2, R21, 0x7770, RZ ;  /* 0x0000777015027816 */ /* 0x000fe200000000ff */
[----:B------:R-:W-:-:S10]  /*135af0*/  ULDC UR4, c[0x0][0x228] ;  /* 0x00008a0000047ab9 */ /* 0x000fd40000000800 */
[----:B------:R0:W-:Y:S01]  /*135b00*/  @P6 STG.E.U8 desc[UR24][R16.64], R2 ;  /* 0x0000000210006986 */ /* 0x0001e2000c101118 */
[----:B------:R-:W-:Y:S01]  /*135b10*/  ISETP.LT.AND P6, PT, R23, UR4, !P5 ;  /* 0x0000000417007c0c */ /* 0x000fe2000efc1270 */
[----:B------:R-:W-:Y:S01]  /*135b20*/  ULDC UR4, c[0x0][0x228] ;  /* 0x00008a0000047ab9 */ /* 0x000fe20000000800 */
[----:B0-----:R-:W-:-:S11]  /*135b30*/  PRMT R2, R21, 0x7771, RZ ;  /* 0x0000777115027816 */ /* 0x001fd600000000ff */
[----:B------:R-:W-:Y:S01]  /*135b40*/  @P6 STG.E.U8 desc[UR24][R28.64], R2 ;  /* 0x000000021c006986 */ /* 0x000fe2000c101118 */
[----:B------:R-:W-:Y:S01]  /*135b50*/  ISETP.LT.AND P6, PT, R15, UR4, !P5 ;  /* 0x000000040f007c0c */ /* 0x000fe2000efc1270 */
[----:B------:R-:W-:Y:S02]  /*135b60*/  ULDC UR4, c[0x0][0x228] ;  /* 0x00008a0000047ab9 */ /* 0x000fe40000000800 */
[----:B------:R-:W-:Y:S01]  /*135b70*/  ISETP.LT.AND P5, PT, R7, UR4, !P5 ;  /* 0x0000000407007c0c */ /* 0x000fe2000efa1270 */
[----:B------:R-:W-:Y:S01]  /*135b80*/  ULDC UR4, c[0x0][0x228] ;  /* 0x00008a0000047ab9 */ /* 0x000fe20000000800 */
[----:B--2---:R0:W-:Y:S04]  /*135b90*/  STL.64 [R1+0x5510], R4 ;  /* 0x0055100401007387 */ /* 0x0041e80000100a00 */
[----:B0-----:R-:W2:Y:S01]  /*135ba0*/  LDL.LU.64 R4, [R1+0x2110] ;  /* 0x0021100001047983 */ /* 0x001ea20000300a00 */
[----:B------:R-:W-:-:S03]  /*135bb0*/  PRMT R2, R21, 0x7772, RZ ;  /* 0x0000777215027816 */ /* 0x000fc600000000ff */
[----:B------:R-:W2:Y:S04]  /*135bc0*/  LDL.LU.64 R16, [R1+0x2100] ;  /* 0x0021000001107983 */ /* 0x000ea80000300a00 */
[----:B------:R-:W2:Y:S04]  /*135bd0*/  LDL.LU R20, [R1+0x234] ;  /* 0x0002340001147983 */ /* 0x000ea80000300800 */
[----:B------:R0:W-:Y:S02]  /*135be0*/  @P6 STG.E.U8 desc[UR24][R12.64], R2 ;  /* 0x000000020c006986 */ /* 0x0001e4000c101118 */
[----:B0-----:R-:W-:-:S02]  /*135bf0*/  PRMT R2, R21, 0x7773, RZ ;  /* 0x0000777315027816 */ /* 0x001fc400000000ff */
[----:B------:R-:W2:Y:S04]  /*135c00*/  LDL.LU.64 R12, [R1+0x20f8] ;  /* 0x0020f800010c7983 */ /* 0x000ea80000300a00 */
[----:B---3--:R0:W-:Y:S01]  /*135c10*/  @P5 STG.E.U8 desc[UR24][R26.64], R2 ;  /* 0x000000021a005986 */ /* 0x0081e2000c101118 */
[----:B------:R-:W-:-:S04]  /*135c20*/  ISETP.GE.AND P5, PT, R3, UR37, PT ;  /* 0x0000002503007c0c */ /* 0x000fc8000bfa6270 */
[----:B------:R-:W-:Y:S01]  /*135c30*/  ISETP.LT.AND P6, PT, R10, UR4, !P5 ;  /* 0x000000040a007c0c */ /* 0x000fe2000efc1270 */
[----:B------:R-:W-:Y:S01]  /*135c40*/  ULDC UR4, c[0x0][0x228] ;  /* 0x00008a0000047ab9 */ /* 0x000fe20000000800 */
[----:B0-----:R-:W-:Y:S01]  /*135c50*/  PRMT R2, R9, 0x7770, RZ ;  /* 0x0000777009027816 */ /* 0x001fe200000000ff */
[----:B------:R-:W3:Y:S04]  /*135c60*/  LDL.LU.64 R26, [R1+0x20f0] ;  /* 0x0020f000011a7983 */ /* 0x000ee80000300a00 */
[----:B------:R-:W3:Y:S06]  /*135c70*/  LDL.LU.64 R28, [R1+0x20e8] ;  /* 0x0020e800011c7983 */ /* 0x000eec0000300a00 */
[----:B----4-:R0:W-:Y:S01]  /*135c80*/  @P6 STG.E.U8 desc[UR24][R24.64], R2 ;  /* 0x0000000218006986 */ /* 0x0101e2000c101118 */
[----:B------:R-:W-:Y:S01]  /*135c90*/  ISETP.LT.AND P6, PT, R11, UR4, !P5 ;  /* 0x000000040b007c0c */ /* 0x000fe2000efc1270 */
[----:B------:R-:W-:Y:S01]  /*135ca0*/  ULDC UR4, c[0x0][0x228] ;  /* 0x00008a0000047ab9 */ /* 0x000fe20000000800 */
[----:B0-----:R-:W-:Y:S01]  /*135cb0*/  PRMT R2, R9, 0x7771, RZ ;  /* 0x0000777109027816 */ /* 0x001fe200000000ff */
[----:B------:R-:W4:Y:S10]  /*135cc0*/  LDL.LU.64 R24, [R1+0x1ff8] ;  /* 0x001ff80001187983 */ /* 0x000f340000300a00 */
[----:B--2---:R0:W-:Y:S04]  /*135cd0*/  @P6 STG.E.U8 desc[UR24][R4.64], R2 ;  /* 0x0000000204006986 */ /* 0x0041e8000c101118 */
[----:B0-----:R-:W2:Y:S01]  /*135ce0*/  LDL.LU.64 R4, [R1+0x5510] ;  /* 0x0055100001047983 */ /* 0x001ea20000300a00 */
[----:B------:R-:W-:-:S02]  /*135cf0*/  ISETP.LT.AND P6, PT, R22, UR4, !P5 ;  /* 0x0000000416007c0c */ /* 0x000fc4000efc1270 */
[----:B------:R-:W-:Y:S01]  /*135d00*/  PRMT R2, R9, 0x7772, RZ ;  /* 0x0000777209027816 */ /* 0x000fe200000000ff */
[----:B------:R-:W4:Y:S01]  /*135d10*/  LDL.LU R21, [R1+0x268] ;  /* 0x0002680001157983 */ /* 0x000f220000300800 */
[----:B------:R-:W-:Y:S01]  /*135d20*/  ULDC UR4, c[0x0][0x228] ;  /* 0x00008a0000047ab9 */ /* 0x000fe20000000800 */
[----:B------:R-:W-:-:S08]  /*135d30*/  VIADD R3, R19, 0x4 ;  /* 0x0000000413037836 */ /* 0x000fd00000000000 */
[----:B--2---:R0:W-:Y:S01]  /*135d40*/  @P6 STG.E.U8 desc[UR24][R4.64], R2 ;  /* 0x0000000204006986 */ /* 0x0041e2000c101118 */
[----:B------:R-:W-:Y:S01]  /*135d50*/  ISETP.LT.AND P6, PT, R18, UR34, !P5 ;  /* 0x0000002212007c0c */ /* 0x000fe2000efc1270 */
[----:B------:R-:W-:Y:S01]  /*135d60*/  ULDC.64 UR34, c[0x0][0x228] ;  /* 0x00008a0000227ab9 */ /* 0x000fe20000000a00 */
[----:B0-----:R-:W-:Y:S02]  /*135d70*/  PRMT R2, R9, 0x7773, RZ ;  /* 0x0000777309027816 */ /* 0x001fe400000000ff */
[----:B------:R-:W2:Y:S09]  /*135d80*/  LDL.LU.64 R8, [R1+0x20e0] ;  /* 0x0020e00001087983 */ /* 0x000eb20000300a00 */
[----:B------:R0:W-:Y:S04]  /*135d90*/  @P6 STG.E.U8 desc[UR24][R16.64], R2 ;  /* 0x0000000210006986 */ /* 0x0001e8000c101118 */
[----:B------:R-:W2:Y:S01]  /*135da0*/  LDL.LU.64 R4, [R1+0x20d8] ;  /* 0x0020d80001047983 */ /* 0x000ea20000300a00 */
[----:B------:R-:W-:Y:S01]  /*135db0*/  ISETP.LT.AND P6, PT, R14, UR4, !P5 ;  /* 0x000000040e007c0c */ /* 0x000fe2000efc1270 */
[----:B------:R-:W-:Y:S01]  /*135dc0*/  ULDC UR4, c[0x0][0x228] ;  /* 0x00008a0000047ab9 */ /* 0x000fe20000000800 */
[----:B0-----:R-:W-:-:S11]  /*135dd0*/  PRMT R2, R20, 0x7770, RZ ;  /* 0x0000777014027816 */ /* 0x001fd600000000ff */
[----:B------:R0:W-:Y:S01]  /*135de0*/  @P6 STG.E.U8 desc[UR24][R12.64], R2 ;  /* 0x000000020c006986 */ /* 0x0001e2000c101118 */
[----:B------:R-:W-:Y:S01]  /*135df0*/  ISETP.LT.AND P6, PT, R23, UR4, !P5 ;  /* 0x0000000417007c0c */ /* 0x000fe2000efc1270 */
[----:B------:R-:W-:Y:S02]  /*135e00*/  ULDC UR4, c[0x0][0x228] ;  /* 0x00008a0000047ab9 */ /* 0x000fe40000000800 */
[----:B0-----:R-:W2:Y:S01]  /*135e10*/  LDL.LU.64 R12, [R1+0x20d0] ;  /* 0x0020d000010c7983 */ /* 0x001ea20000300a00 */
[----:B------:R-:W-:-:S09]  /*135e20*/  PRMT R2, R20, 0x7771, RZ ;  /* 0x0000777114027816 */ /* 0x000fd200000000ff */
[----:B---3--:R0:W-:Y:S01]  /*135e30*/  @P6 STG.E.U8 desc[UR24][R26.64], R2 ;  /* 0x000000021a006986 */ /* 0x0081e2000c101118 */
[----:B------:R-:W-:Y:S01]  /*135e40*/  ISETP.LT.AND P6, PT, R15, UR4, !P5 ;  /* 0x000000040f007c0c */ /* 0x000fe2000efc1270 */
[----:B------:R-:W-:Y:S02]  /*135e50*/  ULDC UR4, c[0x0][0x228] ;  /* 0x00008a0000047ab9 */ /* 0x000fe40000000800 */
[----:B0-----:R-:W3:Y:S04]  /*135e60*/  LDL.LU.64 R26, [R1+0x20c8] ;  /* 0x0020c800011a7983 */ /* 0x001ee80000300a00 */
[----:B------:R-:W3:Y:S04]  /*135e70*/  LDL.LU R6, [R1+0x258] ;  /* 0x0002580001067983 */ /* 0x000ee80000300800 */
[----:B------:R-:W3:Y:S01]  /*135e80*/  LDL.LU.64 R16, [R1+0x20c0] ;  /* 0x0020c00001107983 */ /* 0x000ee20000300a00 */
[----:B------:R-:W-:-:S02]  /*135e90*/  ISETP.LT.AND P5, PT, R7, UR4, !P5 ;  /* 0x0000000407007c0c */ /* 0x000fc4000efa1270 */
[----:B------:R-:W-:Y:S01]  /*135ea0*/  PRMT R2, R20, 0x7772, RZ ;  /* 0x0000777214027816 */ /* 0x000fe200000000ff */
[----:B------:R-:W-:-:S04]  /*135eb0*/  ULDC UR4, c[0x0][0x228] ;  /* 0x00008a0000047ab9 */ /* 0x000fc80000000800 */
[----:B------:R0:W-:Y:S02]  /*135ec0*/  @P6 STG.E.U8 desc[UR24][R28.64], R2 ;  /* 0x000000021c006986 */ /* 0x0001e4000c101118 */
[----:B0-----:R-:W-:-:S05]  /*135ed0*/  PRMT R2, R20, 0x7773, RZ ;  /* 0x0000777314027816 */ /* 0x001fca00000000ff */
[----:B----4-:R0:W-:Y:S04]  /*135ee0*/  @P5 STG.E.U8 desc[UR24][R24.64], R2 ;  /* 0x0000000218005986 */ /* 0x0101e8000c101118 */
[----:B0-----:R-:W4:Y:S01]  /*135ef0*/  LDL.LU.64 R24, [R1+0x2080] ;  /* 0x0020800001187983 */ /* 0x001f220000300a00 */
[----:B------:R-:W-:Y:S02]  /*135f00*/  ISETP.GE.AND P5, PT, R3, UR35, PT ;  /* 0x0000002303007c0c */ /* 0x000fe4000bfa6270 */
[----:B------:R-:W-:Y:S01]  /*135f10*/  PRMT R2, R21, 0x7770, RZ ;  /* 0x0000777015027816 */ /* 0x000fe200000000ff */
[----:B------:R-:W4:Y:S01]  /*135f20*/  LDL.LU.64 R28, [R1+0x2070] ;  /* 0x00207000011c7983 */ /* 0x000f220000300a00 */
[----:B------:R-:W-:Y:S01]  /*135f30*/  ISETP.LT.AND P6, PT, R10, UR4, !P5 ;  /* 0x000000040a007c0c */ /* 0x000fe2000efc1270 */
[----:B------:R-:W-:-:S12]  /*135f40*/  ULDC UR4, c[0x0][0x228] ;  /* 0x00008a0000047ab9 */ /* 0x000fd80000000800 */
[----:B--2---:R0:W-:Y:S01]  /*135f50*/  @P6 STG.E.U8 desc[UR24][R8.64], R2 ;  /* 0x0000000208006986 */ /* 0x0041e2000c101118 */
[----:B------:R-:W-:Y:S01]  /*135f60*/  ISETP.LT.AND P6, PT, R11, UR4, !P5 ;  /* 0x000000040b007c0c */ /* 0x000fe2000efc1270 */
[----:B------:R-:W-:Y:S01]  /*135f70*/  ULDC UR4, c[0x0][0x228] ;  /* 0x00008a0000047ab9 */ /* 0x000fe20000000800 */
[C---:B0-----:R-:W-:Y:S01]  /*135f80*/  PRMT R2, R21.reuse, 0x7771, RZ ;  /* 0x0000777115027816 */ /* 0x041fe200000000ff */
[----:B------:R-:W2:Y:S04]  /*135f90*/  LDL.LU.64 R8, [R1+0x1fa0] ;  /* 0x001fa00001087983 */ /* 0x000ea80000300a00 */
[----:B------:R-:W2:Y:S06]  /*135fa0*/  LDL.LU R20, [R1+0x248] ;  /* 0x0002480001147983 */ /* 0x000eac0000300800 */
[----:B------:R0:W-:Y:S01]  /*135fb0*/  @P6 STG.E.U8 desc[UR24][R4.64], R2 ;  /* 0x0000000204006986 */ /* 0x0001e2000c101118 */
[----:B------:R-:W-:Y:S01]  /*135fc0*/  ISETP.LT.AND P6, PT, R22, UR4, !P5 ;  /* 0x0000000416007c0c */ /* 0x000fe2000efc1270 */
[----:B------:R-:W-:Y:S01]  /*135fd0*/  ULDC UR4, c[0x0][0x228] ;  /* 0x00008a0000047ab9 */ /* 0x000fe20000000800 */
[----:B0-----:R-:W-:-:S11]  /*135fe0*/  PRMT R2, R21, 0x7772, RZ ;  /* 0x0000777215027816 */ /* 0x001fd600000000ff */
[----:B------:R0:W-:Y:S01]  /*135ff0*/  @P6 STG.E.U8 desc[UR24][R12.64], R2 ;  /* 0x000000020c006986 */ /* 0x0001e2000c101118 */
[----:B------:R-:W-:Y:S01]  /*136000*/  ISETP.LT.AND P6, PT, R18, UR32, !P5 ;  /* 0x0000002012007c0c */ /* 0x000fe2000efc1270 */
[----:B------:R-:W-:Y:S01]  /*136010*/  VIADD R3, R19, 0x5 ;  /* 0x0000000513037836 */ /* 0x000fe20000000000 */
[----:B------:R-:W-:Y:S01]  /*136020*/  ULDC.64 UR32, c[0x0][0x228] ;  /* 0x00008a0000207ab9 */ /* 0x000fe20000000a00 */
[----:B0-----:R-:W2:Y:S01]  /*136030*/  LDL.LU.64 R12, [R1+0x2068] ;  /* 0x00206800010c7983 */ /* 0x001ea20000300a00 */
[----:B------:R-:W-:-:S09]  /*136040*/  PRMT R2, R21, 0x7773, RZ ;  /* 0x0000777315027816 */ /* 0x000fd200000000ff */
[----:B---3--:R0:W-:Y:S01]  /*136050*/  @P6 STG.E.U8 desc[UR24][R26.64], R2 ;  /* 0x000000021a006986 */ /* 0x0081e2000c101118 */
[----:B------:R-:W-:Y:S01]  /*136060*/  ISETP.LT.AND P6, PT, R14, UR4, !P5 ;  /* 0x000000040e007c0c */ /* 0x000fe2000efc1270 */
[----:B------:R-:W-:Y:S02]  /*136070*/  ULDC UR4, c[0x0][0x228] ;  /* 0x00008a0000047ab9 */ /* 0x000fe40000000800 */
[----:B0-----:R-:W3:Y:S01]  /*136080*/  LDL.LU.64 R26, [R1+0x2060] ;  /* 0x00206000011a7983 */ /* 0x001ee20000300a00 */
[----:B------:R-:W-:-:S03]  /*136090*/  PRMT R2, R6, 0x7770, RZ ;  /* 0x0000777006027816 */ /* 0x000fc600000000ff */
[----:B------:R-:W3:Y:S06]  /*1360a0*/  LDL.LU.64 R4, [R1+0x2058] ;  /* 0x0020580001047983 */ /* 0x000eec0000300a00 */
[----:B------:R0:W-:Y:S01]  /*1360b0*/  @P6 STG.E.U8 desc[UR24][R16.64], R2 ;  /* 0x0000000210006986 */ /* 0x0001e2000c101118 */
[----:B------:R-:W-:Y:S01]  /*1360c0*/  ISETP.LT.AND P6, PT, R23, UR4, !P5 ;  /* 0x0000000417007c0c */ /* 0x000fe2000efc1270 */
[----:B------:R-:W-:Y:S01]  /*1360d0*/  ULDC UR4, c[0x0][0x228] ;  /* 0x00008a0000047ab9 */ /* 0x000fe20000000800 */
[----:B0-----:R-:W-:-:S11]  /*1360e0*/  PRMT R2, R6, 0x7771, RZ ;  /* 0x0000777106027816 */ /* 0x001fd600000000ff */
        /* <DEDUP_REMOVED lines=17> */
[----:B------:R0:W-:Y:S01]  /*136200*/  @P6 STG.E.U8 desc[UR24][R12.64], R2 ;  /* 0x000000020c006986 */ /* 0x0001e2000c101118 */
[----:B------:R-:W-:Y:S01]  /*136210*/  ISETP.LT.AND P6, PT, R11, UR4, !P5 ;  /* 0x000000040b007c0c */ /* 0x000fe2000efc1270 */
[----:B------:R-:W-:Y:S01]  /*136220*/  ULDC UR4, c[0x0][0x228] ;  /* 0x00008a0000047ab9 */ /* 0x000fe20000000800 */
[----:B0-----:R-:W-:Y:S01]  /*136230*/  PRMT R2, R20, 0x7771, RZ ;  /* 0x0000777114027816 */ /* 0x001fe200000000ff */
[----:B------:R-:W2:Y:S10]  /*136240*/  LDL.LU.64 R12, [R1+0x1fe0] ;  /* 0x001fe000010c7983 */ /* 0x000eb40000300a00 */
[----:B---3--:R0:W-:Y:S01]  /*136250*/  @P6 STG.E.U8 desc[UR24][R26.64], R2 ;  /* 0x000000021a006986 */ /* 0x0081e2000c101118 */
        /* <DEDUP_REMOVED lines=703> */
[----:B------:R-:W2:Y:S04]  /*138e50*/  LDL.LU.64 R28, [R1+0x1a68] ;  /* 0x001a6800011c7983 */ /* 0x000ea80000300a00 */
[----:B---3--:R0:W-:Y:S01]  /*138e60*/  @P5 STG.E.U8 desc[UR24][R26.64], R2 ;  /* 0x000000021a005986 */ /* 0x0081e2000c101118 */
[----:B------:R-:W-:-:S04]  /*138e70*/  ISETP.GE.AND P5, PT, R3, UR37, PT ;  /* 0x0000002503007c0c */ /* 0x000fc8000bfa6270 */
[----:B------:R-:W-:Y:S01]  /*138e80*/  ISETP.LT.AND P6, PT, R10, UR4, !P5 ;  /* 0x000000040a007c0c */ /* 0x000fe2000efc1270 */
[----:B------:R-:W-:Y:S01]  /*138e90*/  ULDC UR4, c[0x0][0x228] ;  /* 0x00008a0000047ab9 */ /* 0x000fe20000000800 */
[----:B0-----:R-:W-:Y:S01]  /*138ea0*/  PRMT R2, R9, 0x7770, RZ ;  /* 0x0000777009027816 */ /* 0x001fe200000000ff */
[----:B------:R-:W3:Y:S10]  /*138eb0*/  LDL.LU.64 R26, [R1+0x1a60] ;  /* 0x001a6000011a7983 */ /* 0x000ef40000300a00 */
        /* <DEDUP_REMOVED lines=12> */
[----:B--2---:R0:W-:Y:S02]  /*138f80*/  @P6 STG.E.U8 desc[UR24][R4.64], R2 ;  /* 0x0000000204006986 */ /* 0x0041e4000c101118 */
[----:B0-----:R-:W-:Y:S02]  /*138f90*/  PRMT R2, R9, 0x7773, RZ ;  /* 0x0000777309027816 */ /* 0x001fe400000000ff */
[----:B------:R-:W2:Y:S01]  /*138fa0*/  LDL.LU.64 R8, [R1+0x1a48] ;  /* 0x001a480001087983 */ /* 0x000ea20000300a00 */
[----:B------:R-:W-:-:S03]  /*138fb0*/  ISETP.LT.AND P6, PT, R18, UR34, !P5 ;  /* 0x0000002212007c0c */ /* 0x000fc6000efc1270 */
[----:B------:R-:W2:Y:S01]  /*138fc0*/  LDL.LU.64 R4, [R1+0x1a40] ;  /* 0x001a400001047983 */ /* 0x000ea20000300a00 */
[----:B------:R-:W-:-:S09]  /*138fd0*/  ULDC.64 UR34, c[0x0][0x228] ;  /* 0x00008a0000227ab9 */ /* 0x000fd20000000a00 */
[----:B------:R0:W-:Y:S01]  /*138fe0*/  @P6 STG.E.U8 desc[UR24][R16.64], R2 ;  /* 0x0000000210006986 */ /* 0x0001e2000c101118 */
[----:B------:R-:W-:Y:S01]  /*138ff0*/  ISETP.LT.AND P6, PT, R14, UR4, !P5 ;  /* 0x000000040e007c0c */ /* 0x000fe2000efc1270 */
[----:B------:R-:W-:Y:S01]  /*139000*/  ULDC UR4, c[0x0][0x228] ;  /* 0x00008a0000047ab9 */ /* 0x000fe20000000800 */
[----:B0-----:R-:W-:-:S11]  /*139010*/  PRMT R2, R20, 0x7770, RZ ;  /* 0x0000777014027816 */ /* 0x001fd600000000ff */
[----:B------:R0:W-:Y:S01]  /*139020*/  @P6 STG.E.U8 desc[UR24][R12.64], R2 ;  /* 0x000000020c006986 */ /* 0x0001e2000c101118 */
[----:B------:R-:W-:Y:S01]  /*139030*/  ISETP.LT.AND P6, PT, R23, UR4, !P5 ;  /* 0x0000000417007c0c */ /* 0x000fe2000efc1270 */
[----:B------:R-:W-:Y:S02]  /*139040*/  ULDC UR4, c[0x0][0x228] ;  /* 0x00008a0000047ab9 */ /* 0x000fe40000000800 */
[----:B0-----:R-:W2:Y:S01]  /*139050*/  LDL.LU.64 R12, [R1+0x1a30] ;  /* 0x001a3000010c7983 */ /* 0x001ea20000300a00 */
[----:B------:R-:W-:-:S03]  /*139060*/  PRMT R2, R20, 0x7771, RZ ;  /* 0x0000777114027816 */ /* 0x000fc600000000ff */
[----:B------:R-:W2:Y:S04]  /*139070*/  LDL.LU.64 R16, [R1+0x1a28] ;  /* 0x001a280001107983 */ /* 0x000ea80000300a00 */
[----:B------:R-:W2:Y:S04]  /*139080*/  LDL.LU R6, [R1+0x1dc] ;  /* 0x0001dc0001067983 */ /* 0x000ea80000300800 */
[----:B------:R0:W-:Y:S01]  /*139090*/  @P6 STG.E.U8 desc[UR24][R28.64], R2 ;  /* 0x000000021c006986 */ /* 0x0001e2000c101118 */
[----:B------:R-:W-:Y:S01]  /*1390a0*/  ISETP.LT.AND P6, PT, R15, UR4, !P5 ;  /* 0x000000040f007c0c */ /* 0x000fe2000efc1270 */
[----:B------:R-:W-:-:S02]  /*1390b0*/  ULDC UR4, c[0x0][0x228] ;  /* 0x00008a0000047ab9 */ /* 0x000fc40000000800 */
[----:B------:R-:W-:Y:S01]  /*1390c0*/  ISETP.LT.AND P5, PT, R7, UR4, !P5 ;  /* 0x0000000407007c0c */ /* 0x000fe2000efa1270 */
[----:B------:R-:W-:Y:S01]  /*1390d0*/  ULDC UR4, c[0x0][0x228] ;  /* 0x00008a0000047ab9 */ /* 0x000fe20000000800 */
[----:B0-----:R-:W-:-:S08]  /*1390e0*/  PRMT R2, R20, 0x7772, RZ ;  /* 0x0000777214027816 */ /* 0x001fd000000000ff */
[----:B---3--:R0:W-:Y:S04]  /*1390f0*/  @P6 STG.E.U8 desc[UR24][R26.64], R2 ;  /* 0x000000021a006986 */ /* 0x0081e8000c101118 */
[----:B0-----:R-:W3:Y:S01]  /*139100*/  LDL.LU.64 R26, [R1+0x1a20] ;  /* 0x001a2000011a7983 */ /* 0x001ee20000300a00 */
[----:B------:R-:W-:-:S05]  /*139110*/  PRMT R2, R20, 0x7773, RZ ;  /* 0x0000777314027816 */ /* 0x000fca00000000ff */
[----:B----4-:R0:W-:Y:S01]  /*139120*/  @P5 STG.E.U8 desc[UR24][R24.64], R2 ;  /* 0x0000000218005986 */ /* 0x0101e2000c101118 */
[----:B------:R-:W-:-:S03]  /*139130*/  ISETP.GE.AND P5, PT, R3, UR35, PT ;  /* 0x0000002303007c0c */ /* 0x000fc6000bfa6270 */
[----:B0-----:R-:W4:Y:S01]  /*139140*/  LDL.LU.64 R24, [R1+0x1a18] ;  /* 0x001a180001187983 */ /* 0x001f220000300a00 */
[----:B------:R-:W-:Y:S02]  /*139150*/  ISETP.LT.AND P6, PT, R10, UR4, !P5 ;  /* 0x000000040a007c0c */ /* 0x000fe4000efc1270 */
[----:B------:R-:W-:Y:S01]  /*139160*/  PRMT R2, R21, 0x7770, RZ ;  /* 0x0000777015027816 */ /* 0x000fe200000000ff */
[----:B------:R-:W4:Y:S01]  /*139170*/  LDL.LU.64 R28, [R1+0x1a10] ;  /* 0x001a1000011c7983 */ /* 0x000f220000300a00 */
[----:B------:R-:W-:-:S09]  /*139180*/  ULDC UR4, c[0x0][0x228] ;  /* 0x00008a0000047ab9 */ /* 0x000fd20000000800 */
[----:B--2---:R0:W-:Y:S04]  /*139190*/  @P6 STG.E.U8 desc[UR24][R8.64], R2 ;  /* 0x0000000208006986 */ /* 0x0041e8000c101118 */
[----:B0-----:R-:W2:Y:S01]  /*1391a0*/  LDL.LU.64 R8, [R1+0x1a00] ;  /* 0x001a000001087983 */ /* 0x001ea20000300a00 */
[----:B------:R-:W-:Y:S02]  /*1391b0*/  ISETP.LT.AND P6, PT, R11, UR4, !P5 ;  /* 0x000000040b007c0c */ /* 0x000fe4000efc1270 */
[C---:B------:R-:W-:Y:S01]  /*1391c0*/  PRMT R2, R21.reuse, 0x7771, RZ ;  /* 0x0000777115027816 */ /* 0x040fe200000000ff */
[----:B------:R-:W-:Y:S01]  /*1391d0*/  ULDC UR4, c[0x0][0x228] ;  /* 0x00008a0000047ab9 */ /* 0x000fe20000000800 */
[----:B------:R-:W2:Y:S09]  /*1391e0*/  LDL.LU R20, [R1+0x1cc] ;  /* 0x0001cc0001147983 */ /* 0x000eb20000300800 */
        /* <DEDUP_REMOVED lines=18> */
[----:B0-----:R-:W3:Y:S01]  /*139310*/  LDL.LU.64 R26, [R1+0x19d8] ;  /* 0x0019d800011a7983 */ /* 0x001ee20000300a00 */
[----:B------:R-:W-:-:S09]  /*139320*/  PRMT R2, R6, 0x7771, RZ ;  /* 0x0000777106027816 */ /* 0x000fd200000000ff */
[----:B----4-:R0:W-:Y:S01]  /*139330*/  @P6 STG.E.U8 desc[UR24][R24.64], R2 ;  /* 0x0000000218006986 */ /* 0x0101e2000c101118 */
[----:B------:R-:W-:Y:S01]  /*139340*/  ISETP.LT.AND P6, PT, R15, UR4, !P5 ;  /* 0x000000040f007c0c */ /* 0x000fe2000efc1270 */
[----:B------:R-:W-:Y:S02]  /*139350*/  ULDC UR4, c[0x0][0x228] ;  /* 0x00008a0000047ab9 */ /* 0x000fe40000000800 */
[----:B0-----:R-:W4:Y:S04]  /*139360*/  LDL.LU.64 R24, [R1+0x19d0] ;  /* 0x0019d00001187983 */ /* 0x001f280000300a00 */
[----:B------:R-:W4:Y:S04]  /*139370*/  LDL.LU R21, [R1+0x1bc] ;  /* 0x0001bc0001157983 */ /* 0x000f280000300800 */
[----:B------:R-:W4:Y:S01]  /*139380*/  LDL.LU.64 R4, [R1+0x19c8] ;  /* 0x0019c80001047983 */ /* 0x000f220000300a00 */
[----:B------:R-:W-:-:S02]  /*139390*/  ISETP.LT.AND P5, PT, R7, UR4, !P5 ;  /* 0x0000000407007c0c */ /* 0x000fc4000efa1270 */
[----:B------:R-:W-:Y:S01]  /*1393a0*/  PRMT R2, R6, 0x7772, RZ ;  /* 0x0000777206027816 */ /* 0x000fe200000000ff */
[----:B------:R-:W-:-:S04]  /*1393b0*/  ULDC UR4, c[0x0][0x228] ;  /* 0x00008a0000047ab9 */ /* 0x000fc80000000800 */
[----:B------:R0:W-:Y:S02]  /*1393c0*/  @P6 STG.E.U8 desc[UR24][R28.64], R2 ;  /* 0x000000021c006986 */ /* 0x0001e4000c101118 */
[----:B0-----:R-:W-:-:S05]  /*1393d0*/  PRMT R2, R6, 0x7773, RZ ;  /* 0x0000777306027816 */ /* 0x001fca00000000ff */
[----:B--2---:R0:W-:Y:S04]  /*1393e0*/  @P5 STG.E.U8 desc[UR24][R8.64], R2 ;  /* 0x0000000208005986 */ /* 0x0041e8000c101118 */
[----:B0-----:R-:W2:Y:S01]  /*1393f0*/  LDL.LU.64 R8, [R1+0x19c0] ;  /* 0x0019c00001087983 */ /* 0x001ea20000300a00 */
[----:B------:R-:W-:Y:S02]  /*139400*/  ISETP.GE.AND P5, PT, R3, UR33, PT ;  /* 0x0000002103007c0c */ /* 0x000fe4000bfa6270 */
[----:B------:R-:W-:Y:S01]  /*139410*/  PRMT R2, R20, 0x7770, RZ ;  /* 0x0000777014027816 */ /* 0x000fe200000000ff */
[----:B------:R-:W2:Y:S01]  /*139420*/  LDL.LU.64 R28, [R1+0x19b8] ;  /* 0x0019b800011c7983 */ /* 0x000ea20000300a00 */
[----:B------:R-:W-:Y:S01]  /*139430*/  ISETP.LT.AND P6, PT, R10, UR4, !P5 ;  /* 0x000000040a007c0c */ /* 0x000fe2000efc1270 */
[----:B------:R-:W-:-:S12]  /*139440*/  ULDC UR4, c[0x0][0x228] ;  /* 0x00008a0000047ab9 */ /* 0x000fd80000000800 */
[----:B------:R0:W-:Y:S01]  /*139450*/  @P6 STG.E.U8 desc[UR24][R12.64], R2 ;  /* 0x000000020c006986 */ /* 0x0001e2000c101118 */
        /* <DEDUP_REMOVED lines=8> */
[----:B------:R-:W2:Y:S10]  /*1394e0*/  LDL.LU R17, [R1+0x1a0] ;  /* 0x0001a00001117983 */ /* 0x000eb40000300800 */
[----:B---3--:R0:W-:Y:S01]  /*1394f0*/  @P6 STG.E.U8 desc[UR24][R26.64], R2 ;  /* 0x000000021a006986 */ /* 0x0081e2000c101118 */
[----:B------:R-:W-:Y:S01]  /*139500*/  ISETP.LT.AND P6, PT, R18, UR36, !P5 ;  /* 0x0000002412007c0c */ /* 0x000fe2000efc1270 */
[----:B------:R-:W-:Y:S01]  /*139510*/  VIADD R3, R19, 0x18 ;  /* 0x0000001813037836 */ /* 0x000fe20000000000 */
[----:B------:R-:W-:Y:S01]  /*139520*/  ULDC.64 UR36, c[0x0][0x228] ;  /* 0x00008a0000247ab9 */ /* 0x000fe20000000a00 */
[----:B0-----:R-:W3:Y:S01]  /*139530*/  LDL.LU.64 R26, [R1+0x19a0] ;  /* 0x0019a000011a7983 */ /* 0x001ee20000300a00 */
[----:B------:R-:W-:-:S09]  /*139540*/  PRMT R2, R20, 0x7773, RZ ;  /* 0x0000777314027816 */ /* 0x000fd200000000ff */
[----:B----4-:R0:W-:Y:S01]  /*139550*/  @P6 STG.E.U8 desc[UR24][R24.64], R2 ;  /* 0x0000000218006986 */ /* 0x0101e2000c101118 */
[----:B------:R-:W-:Y:S01]  /*139560*/  ISETP.LT.AND P6, PT, R14, UR4, !P5 ;  /* 0x000000040e007c0c */ /* 0x000fe2000efc1270 */
[----:B------:R-:W-:Y:S02]  /*139570*/  ULDC UR4, c[0x0][0x228] ;  /* 0x00008a0000047ab9 */ /* 0x000fe40000000800 */
[----:B0-----:R-:W4:Y:S01]  /*139580*/  LDL.LU.64 R24, [R1+0x1998] ;  /* 0x0019980001187983 */ /* 0x001f220000300a00 */
[----:B------:R-:W-:-:S09]  /*139590*/  PRMT R2, R21, 0x7770, RZ ;  /* 0x0000777015027816 */ /* 0x000fd200000000ff */
[----:B------:R0:W-:Y:S01]  /*1395a0*/  @P6 STG.E.U8 desc[UR24][R4.64], R2 ;  /* 0x0000000204006986 */ /* 0x0001e2000c101118 */
[----:B------:R-:W-:Y:S01]  /*1395b0*/  ISETP.LT.AND P6, PT, R23, UR4, !P5 ;  /* 0x0000000417007c0c */ /* 0x000fe2000efc1270 */
[----:B------:R-:W-:Y:S02]  /*1395c0*/  ULDC UR4, c[0x0][0x228] ;  /* 0x00008a0000047ab9 */ /* 0x000fe40000000800 */
[----:B0-----:R-:W4:Y:S01]  /*1395d0*/  LDL.LU.64 R4, [R1+0x1980] ;  /* 0x0019800001047983 */ /* 0x001f220000300a00 */
[----:B------:R-:W-:-:S09]  /*1395e0*/  PRMT R2, R21, 0x7771, RZ ;  /* 0x0000777115027816 */ /* 0x000fd200000000ff */
[----:B--2---:R0:W-:Y:S04]  /*1395f0*/  @P6 STG.E.U8 desc[UR24][R8.64], R2 ;  /* 0x0000000208006986 */ /* 0x0041e8000c101118 */
[----:B0-----:R-:W2:Y:S01]  /*139600*/  LDL.LU.64 R8, [R1+0x1978] ;  /* 0x0019780001087983 */ /* 0x001ea20000300a00 */
[----:B------:R-:W-:Y:S01]  /*139610*/  ISETP.LT.AND P6, PT, R15, UR4, !P5 ;  /* 0x000000040f007c0c */ /* 0x000fe2000efc1270 */
[----:B------:R-:W-:Y:S01]  /*139620*/  ULDC UR4, c[0x0][0x228] ;  /* 0x00008a0000047ab9 */ /* 0x000fe20000000800 */
[----:B------:R-:W-:Y:S02]  /*139630*/  PRMT R2, R21, 0x7772, RZ ;  /* 0x0000777215027816 */ /* 0x000fe400000000ff */
[----:B------:R-:W-:Y:S01]  /*139640*/  ISETP.LT.AND P5, PT, R7, UR4, !P5 ;  /* 0x0000000407007c0c */ /* 0x000fe2000efa1270 */
[----:B------:R-:W-:Y:S01]  /*139650*/  ULDC UR4, c[0x0][0x228] ;  /* 0x00008a0000047ab9 */ /* 0x000fe20000000800 */
[----:B------:R-:W2:Y:S07]  /*139660*/  LDL.LU R20, [R1+0x190] ;  /* 0x0001900001147983 */ /* 0x000eae0000300800 */
[----:B------:R0:W-:Y:S02]  /*139670*/  @P6 STG.E.U8 desc[UR24][R28.64], R2 ;  /* 0x000000021c006986 */ /* 0x0001e4000c101118 */
[----:B0-----:R-:W-:-:S02]  /*139680*/  PRMT R2, R21, 0x7773, RZ ;  /* 0x0000777315027816 */ /* 0x001fc400000000ff */
[----:B------:R-:W2:Y:S04]  /*139690*/  LDL.LU.64 R28, [R1+0x1970] ;  /* 0x00197000011c7983 */ /* 0x000ea80000300a00 */
[----:B------:R0:W-:Y:S01]  /*1396a0*/  @P5 STG.E.U8 desc[UR24][R12.64], R2 ;  /* 0x000000020c005986 */ /* 0x0001e2000c101118 */
[----:B------:R-:W-:-:S04]  /*1396b0*/  ISETP.GE.AND P5, PT, R3, UR37, PT ;  /* 0x0000002503007c0c */ /* 0x000fc8000bfa6270 */
[----:B------:R-:W-:Y:S01]  /*1396c0*/  ISETP.LT.AND P6, PT, R10, UR4, !P5 ;  /* 0x000000040a007c0c */ /* 0x000fe2000efc1270 */
[----:B------:R-:W-:Y:S01]  /*1396d0*/  ULDC UR4, c[0x0][0x228] ;  /* 0x00008a0000047ab9 */ /* 0x000fe20000000800 */
[----:B0-----:R-:W2:Y:S01]  /*1396e0*/  LDL.LU.64 R12, [R1+0x1968] ;  /* 0x00196800010c7983 */ /* 0x001ea20000300a00 */
[----:B------:R-:W-:-:S10]  /*1396f0*/  PRMT R2, R17, 0x7770, RZ ;  /* 0x0000777011027816 */ /* 0x000fd400000000ff */
[----:B---3--:R0:W-:Y:S01]  /*139700*/  @P6 STG.E.U8 desc[UR24][R26.64], R2 ;  /* 0x000000021a006986 */ /* 0x0081e2000c101118 */
[----:B------:R-:W-:Y:S01]  /*139710*/  ISETP.LT.AND P6, PT, R11, UR4, !P5 ;  /* 0x000000040b007c0c */ /* 0x000fe2000efc1270 */
[----:B------:R-:W-:Y:S01]  /*139720*/  ULDC UR4, c[0x0][0x228] ;  /* 0x00008a0000047ab9 */ /* 0x000fe20000000800 */
[C---:B0-----:R-:W-:Y:S01]  /*139730*/  PRMT R2, R17.reuse, 0x7771, RZ ;  /* 0x0000777111027816 */ /* 0x041fe200000000ff */
[----:B------:R-:W3:Y:S10]  /*139740*/  LDL.LU.64 R26, [R1+0x1960] ;  /* 0x00196000011a7983 */ /* 0x000ef40000300a00 */
[----:B----4-:R0:W-:Y:S01]  /*139750*/  @P6 STG.E.U8 desc[UR24][R24.64], R2 ;  /* 0x0000000218006986 */ /* 0x0101e2000c101118 */
[----:B------:R-:W-:Y:S01]  /*139760*/  ISETP.LT.AND P6, PT, R22, UR4, !P5 ;  /* 0x0000000416007c0c */ /* 0x000fe2000efc1270 */
[----:B------:R-:W-:Y:S01]  /*139770*/  ULDC UR4, c[0x0][0x228] ;  /* 0x00008a0000047ab9 */ /* 0x000fe20000000800 */
[----:B0-----:R-:W-:Y:S01]  /*139780*/  PRMT R2, R17, 0x7772, RZ ;  /* 0x0000777211027816 */ /* 0x001fe200000000ff */
[----:B------:R-:W4:Y:S04]  /*139790*/  LDL.LU.64 R24, [R1+0x1950] ;  /* 0x0019500001187983 */ /* 0x000f280000300a00 */
[----:B------:R-:W4:Y:S06]  /*1397a0*/  LDL.LU R21, [R1+0x180] ;  /* 0x0001800001157983 */ /* 0x000f2c0000300800 */
[----:B------:R0:W-:Y:S01]  /*1397b0*/  @P6 STG.E.U8 desc[UR24][R4.64], R2 ;  /* 0x0000000204006986 */ /* 0x0001e2000c101118 */
[----:B------:R-:W-:Y:S01]  /*1397c0*/  ISETP.LT.AND P6, PT, R18, UR34, !P5 ;  /* 0x0000002212007c0c */ /* 0x000fe2000efc1270 */
[----:B------:R-:W-:Y:S01]  /*1397d0*/  VIADD R3, R19, 0x19 ;  /* 0x0000001913037836 */ /* 0x000fe20000000000 */
[----:B------:R-:W-:Y:S01]  /*1397e0*/  ULDC.64 UR34, c[0x0][0x228] ;  /* 0x00008a0000227ab9 */ /* 0x000fe20000000a00 */
[----:B0-----:R-:W-:-:S10]  /*1397f0*/  PRMT R2, R17, 0x7773, RZ ;  /* 0x0000777311027816 */ /* 0x001fd400000000ff */
[----:B--2---:R0:W-:Y:S04]  /*139800*/  @P6 STG.E.U8 desc[UR24][R8.64], R2 ;  /* 0x0000000208006986 */ /* 0x0041e8000c101118 */
[----:B0-----:R-:W2:Y:S04]  /*139810*/  LDL.LU.64 R8, [R1+0x1948] ;  /* 0x0019480001087983 */ /* 0x001ea80000300a00 */
[----:B------:R-:W3:Y:S01]  /*139820*/  LDL.LU.64 R4, [R1+0x1930] ;  /* 0x0019300001047983 */ /* 0x000ee20000300a00 */
        /* <DEDUP_REMOVED lines=12> */
[----:B---3--:R0:W-:Y:S04]  /*1398f0*/  STL.64 [R1+0x54d8], R4 ;  /* 0x0054d80401007387 */ /* 0x0081e80000100a00 */
[----:B0-----:R-:W3:Y:S01]  /*139900*/  LDL.LU.64 R4, [R1+0x1940] ;  /* 0x0019400001047983 */ /* 0x001ee20000300a00 */
[----:B------:R-:W-:-:S03]  /*139910*/  PRMT R2, R20, 0x7772, RZ ;  /* 0x0000777214027816 */ /* 0x000fc600000000ff */
[----:B------:R-:W3:Y:S04]  /*139920*/  LDL.LU.64 R16, [R1+0x1928] ;  /* 0x0019280001107983 */ /* 0x000ee80000300a00 */
[----:B------:R-:W3:Y:S04]  /*139930*/  LDL.LU R12, [R1+0x170] ;  /* 0x00017000010c7983 */ /* 0x000ee80000300800 */
[----:B------:R0:W-:Y:S02]  /*139940*/  @P6 STG.E.U8 desc[UR24][R26.64], R2 ;  /* 0x000000021a006986 */ /* 0x0001e4000c101118 */
[----:B0-----:R-:W-:-:S02]  /*139950*/  PRMT R2, R20, 0x7773, RZ ;  /* 0x0000777314027816 */ /* 0x001fc400000000ff */
[----:B------:R-:W3:Y:S04]  /*139960*/  LDL.LU.64 R26, [R1+0x1920] ;  /* 0x00192000011a7983 */ /* 0x000ee80000300a00 */
[----:B------:R-:W3:Y:S04]  /*139970*/  LDL.LU.64 R28, [R1+0x1918] ;  /* 0x00191800011c7983 */ /* 0x000ee80000300a00 */
[----:B----4-:R0:W-:Y:S01]  /*139980*/  @P5 STG.E.U8 desc[UR24][R24.64], R2 ;  /* 0x0000000218005986 */ /* 0x0101e2000c101118 */
[----:B------:R-:W-:-:S04]  /*139990*/  ISETP.GE.AND P5, PT, R3, UR35, PT ;  /* 0x0000002303007c0c */ /* 0x000fc8000bfa6270 */
[----:B------:R-:W-:Y:S01]  /*1399a0*/  ISETP.LT.AND P6, PT, R10, UR4, !P5 ;  /* 0x000000040a007c0c */ /* 0x000fe2000efc1270 */
[----:B------:R-:W-:Y:S01]  /*1399b0*/  ULDC UR4, c[0x0][0x228] ;  /* 0x00008a0000047ab9 */ /* 0x000fe20000000800 */
[----:B0-----:R-:W-:Y:S01]  /*1399c0*/  PRMT R2, R21, 0x7770, RZ ;  /* 0x0000777015027816 */ /* 0x001fe200000000ff */
[----:B------:R-:W4:Y:S10]  /*1399d0*/  LDL.LU.64 R24, [R1+0x1910] ;  /* 0x0019100001187983 */ /* 0x000f340000300a00 */
[----:B--2---:R0:W-:Y:S01]  /*1399e0*/  @P6 STG.E.U8 desc[UR24][R8.64], R2 ;  /* 0x0000000208006986 */ /* 0x0041e2000c101118 */
[----:B------:R-:W-:Y:S01]  /*1399f0*/  ISETP.LT.AND P6, PT, R11, UR4, !P5 ;  /* 0x000000040b007c0c */ /* 0x000fe2000efc1270 */
[----:B------:R-:W-:Y:S01]  /*139a00*/  ULDC UR4, c[0x0][0x228] ;  /* 0x00008a0000047ab9 */ /* 0x000fe20000000800 */
[----:B0-----:R-:W-:Y:S01]  /*139a10*/  PRMT R2, R21, 0x7771, RZ ;  /* 0x0000777115027816 */ /* 0x001fe200000000ff */
[----:B------:R-:W2:Y:S10]  /*139a20*/  LDL.LU.64 R8, [R1+0x1900] ;  /* 0x0019000001087983 */ /* 0x000eb40000300a00 */
[----:B---3--:R0:W-:Y:S04]  /*139a30*/  @P6 STG.E.U8 desc[UR24][R4.64], R2 ;  /* 0x0000000204006986 */ /* 0x0081e8000c101118 */
[----:B0-----:R-:W3:Y:S01]  /*139a40*/  LDL.LU.64 R4, [R1+0x54d8] ;  /* 0x0054d80001047983 */ /* 0x001ee20000300a00 */
[----:B------:R-:W-:-:S02]  /*139a50*/  ISETP.LT.AND P6, PT, R22, UR4, !P5 ;  /* 0x0000000416007c0c */ /* 0x000fc4000efc1270 */
[----:B------:R-:W-:Y:S01]  /*139a60*/  PRMT R2, R21, 0x7772, RZ ;  /* 0x0000777215027816 */ /* 0x000fe200000000ff */
[----:B------:R-:W2:Y:S01]  /*139a70*/  LDL.LU R13, [R1+0x1a4] ;  /* 0x0001a400010d7983 */ /* 0x000ea20000300800 */
[----:B------:R-:W-:Y:S01]  /*139a80*/  ULDC UR4, c[0x0][0x228] ;  /* 0x00008a0000047ab9 */ /* 0x000fe20000000800 */
[----:B------:R-:W-:-:S08]  /*139a90*/  VIADD R3, R19, 0x1a ;  /* 0x0000001a13037836 */ /* 0x000fd00000000000 */
[----:B---3--:R0:W-:Y:S01]  /*139aa0*/  @P6 STG.E.U8 desc[UR24][R4.64], R2 ;  /* 0x0000000204006986 */ /* 0x0081e2000c101118 */
[----:B------:R-:W-:Y:S01]  /*139ab0*/  ISETP.LT.AND P6, PT, R18, UR32, !P5 ;  /* 0x0000002012007c0c */ /* 0x000fe2000efc1270 */
[----:B------:R-:W-:Y:S01]  /*139ac0*/  ULDC.64 UR32, c[0x0][0x228] ;  /* 0x00008a0000207ab9 */ /* 0x000fe20000000a00 */
[----:B0-----:R-:W-:Y:S02]  /*139ad0*/  PRMT R2, R21, 0x7773, RZ ;  /* 0x0000777315027816 */ /* 0x001fe400000000ff */
[----:B------:R-:W3:Y:S09]  /*139ae0*/  LDL.LU.64 R20, [R1+0x18f8] ;  /* 0x0018f80001147983 */ /* 0x000ef20000300a00 */
[----:B------:R0:W-:Y:S01]  /*139af0*/  @P6 STG.E.U8 desc[UR24][R16.64], R2 ;  /* 0x0000000210006986 */ /* 0x0001e2000c101118 */
[----:B------:R-:W-:-:S03]  /*139b00*/  ISETP.LT.AND P6, PT, R14, UR4, !P5 ;  /* 0x000000040e007c0c */ /* 0x000fc6000efc1270 */
[----:B------:R-:W3:Y:S01]  /*139b10*/  LDL.LU.64 R4, [R1+0x18f0] ;  /* 0x0018f00001047983 */ /* 0x000ee20000300a00 */
[----:B------:R-:W-:Y:S01]  /*139b20*/  ULDC UR4, c[0x0][0x228] ;  /* 0x00008a0000047ab9 */ /* 0x000fe20000000800 */
[----:B0-----:R-:W-:-:S08]  /*139b30*/  PRMT R2, R12, 0x7770, RZ ;  /* 0x000077700c027816 */ /* 0x001fd000000000ff */
[----:B------:R0:W-:Y:S04]  /*139b40*/  @P6 STG.E.U8 desc[UR24][R26.64], R2 ;  /* 0x000000021a006986 */ /* 0x0001e8000c101118 */
[----:B0-----:R-:W3:Y:S01]  /*139b50*/  LDL.LU.64 R26, [R1+0x18d8] ;  /* 0x0018d800011a7983 */ /* 0x001ee20000300a00 */
[----:B------:R-:W-:Y:S02]  /*139b60*/  ISETP.LT.AND P6, PT, R23, UR4, !P5 ;  /* 0x0000000417007c0c */ /* 0x000fe4000efc1270 */
[C---:B------:R-:W-:Y:S01]  /*139b70*/  PRMT R2, R12.reuse, 0x7771, RZ ;  /* 0x000077710c027816 */ /* 0x040fe200000000ff */
[----:B------:R-:W-:Y:S01]  /*139b80*/  ULDC UR4, c[0x0][0x228] ;  /* 0x00008a0000047ab9 */ /* 0x000fe20000000800 */
[----:B------:R-:W3:Y:S04]  /*139b90*/  LDL.LU.64 R16, [R1+0x18d0] ;  /* 0x0018d00001107983 */ /* 0x000ee80000300a00 */
[----:B------:R-:W3:Y:S05]  /*139ba0*/  LDL.LU R6, [R1+0x194] ;  /* 0x0001940001067983 */ /* 0x000eea0000300800 */
[----:B------:R0:W-:Y:S01]  /*139bb0*/  @P6 STG.E.U8 desc[UR24][R28.64], R2 ;  /* 0x000000021c006986 */ /* 0x0001e2000c101118 */
[----:B------:R-:W-:Y:S01]  /*139bc0*/  ISETP.LT.AND P6, PT, R15, UR4, !P5 ;  /* 0x000000040f007c0c */ /* 0x000fe2000efc1270 */
[----:B------:R-:W-:Y:S01]  /*139bd0*/  ULDC UR4, c[0x0][0x228] ;  /* 0x00008a0000047ab9 */ /* 0x000fe20000000800 */
[----:B0-----:R-:W-:-:S11]  /*139be0*/  PRMT R2, R12, 0x7772, RZ ;  /* 0x000077720c027816 */ /* 0x001fd600000000ff */
[----:B----4-:R0:W-:Y:S01]  /*139bf0*/  @P6 STG.E.U8 desc[UR24][R24.64], R2 ;  /* 0x0000000218006986 */ /* 0x0101e2000c101118 */
[----:B------:R-:W-:Y:S01]  /*139c00*/  ISETP.LT.AND P5, PT, R7, UR4, !P5 ;  /* 0x0000000407007c0c */ /* 0x000fe2000efa1270 */
[----:B------:R-:W-:Y:S02]  /*139c10*/  ULDC UR4, c[0x0][0x228] ;  /* 0x00008a0000047ab9 */ /* 0x000fe40000000800 */
[----:B0-----:R-:W4:Y:S04]  /*139c20*/  LDL.LU.64 R24, [R1+0x18c8] ;  /* 0x0018c80001187983 */ /* 0x001f280000300a00 */
[----:B------:R-:W4:Y:S01]  /*139c30*/  LDL.LU.64 R28, [R1+0x18c0] ;  /* 0x0018c000011c7983 */ /* 0x000f220000300a00 */
[----:B------:R-:W-:-:S05]  /*139c40*/  PRMT R2, R12, 0x7773, RZ ;  /* 0x000077730c027816 */ /* 0x000fca00000000ff */
[----:B--2---:R0:W-:Y:S01]  /*139c50*/  @P5 STG.E.U8 desc[UR24][R8.64], R2 ;  /* 0x0000000208005986 */ /* 0x0041e2000c101118 */
[----:B------:R-:W-:-:S04]  /*139c60*/  ISETP.GE.AND P5, PT, R3, UR33, PT ;  /* 0x0000002103007c0c */ /* 0x000fc8000bfa6270 */
[----:B------:R-:W-:Y:S01]  /*139c70*/  ISETP.LT.AND P6, PT, R10, UR4, !P5 ;  /* 0x000000040a007c0c */ /* 0x000fe2000efc1270 */
[----:B------:R-:W-:Y:S01]  /*139c80*/  ULDC UR4, c[0x0][0x228] ;  /* 0x00008a0000047ab9 */ /* 0x000fe20000000800 */
[----:B0-----:R-:W2:Y:S01]  /*139c90*/  LDL.LU.64 R8, [R1+0x18b8] ;  /* 0x0018b80001087983 */ /* 0x001ea20000300a00 */
[----:B------:R-:W-:-:S10]  /*139ca0*/  PRMT R2, R13, 0x7770, RZ ;  /* 0x000077700d027816 */ /* 0x000fd400000000ff */
[----:B---3--:R0:W-:Y:S01]  /*139cb0*/  @P6 STG.E.U8 desc[UR24][R20.64], R2 ;  /* 0x0000000214006986 */ /* 0x0081e2000c101118 */
[----:B------:R-:W-:Y:S01]  /*139cc0*/  ISETP.LT.AND P6, PT, R11, UR4, !P5 ;  /* 0x000000040b007c0c */ /* 0x000fe2000efc1270 */
[----:B------:R-:W-:Y:S02]  /*139cd0*/  ULDC UR4, c[0x0][0x228] ;  /* 0x00008a0000047ab9 */ /* 0x000fe40000000800 */
[----:B0-----:R-:W3:Y:S01]  /*139ce0*/  LDL.LU.64 R20, [R1+0x18a8] ;  /* 0x0018a80001147983 */ /* 0x001ee20000300a00 */
[----:B------:R-:W-:-:S03]  /*139cf0*/  PRMT R2, R13, 0x7771, RZ ;  /* 0x000077710d027816 */ /* 0x000fc600000000ff */
[----:B------:R-:W3:Y:S06]  /*139d00*/  LDL.LU R12, [R1+0x184] ;  /* 0x00018400010c7983 */ /* 0x000eec0000300800 */
[----:B------:R0:W-:Y:S01]  /*139d10*/  @P6 STG.E.U8 desc[UR24][R4.64], R2 ;  /* 0x0000000204006986 */ /* 0x0001e2000c101118 */
[----:B------:R-:W-:Y:S01]  /*139d20*/  ISETP.LT.AND P6, PT, R22, UR4, !P5 ;  /* 0x0000000416007c0c */ /* 0x000fe2000efc1270 */
[----:B------:R-:W-:Y:S01]  /*139d30*/  ULDC UR4, c[0x0][0x228] ;  /* 0x00008a0000047ab9 */ /* 0x000fe20000000800 */
[----:B0-----:R-:W-:-:S11]  /*139d40*/  PRMT R2, R13, 0x7772, RZ ;  /* 0x000077720d027816 */ /* 0x001fd600000000ff */
[----:B------:R0:W-:Y:S04]  /*139d50*/  @P6 STG.E.U8 desc[UR24][R26.64], R2 ;  /* 0x000000021a006986 */ /* 0x0001e8000c101118 */
[----:B0-----:R-:W3:Y:S01]  /*139d60*/  LDL.LU.64 R26, [R1+0x18a0] ;  /* 0x0018a000011a7983 */ /* 0x001ee20000300a00 */
[----:B------:R-:W-:Y:S02]  /*139d70*/  ISETP.LT.AND P6, PT, R18, UR36, !P5 ;  /* 0x0000002412007c0c */ /* 0x000fe4000efc1270 */
[----:B------:R-:W-:Y:S01]  /*139d80*/  PRMT R2, R13, 0x7773, RZ ;  /* 0x000077730d027816 */ /* 0x000fe200000000ff */
[----:B------:R-:W3:Y:S01]  /*139d90*/  LDL.LU.64 R4, [R1+0x15b0] ;  /* 0x0015b00001047983 */ /* 0x000ee20000300a00 */
[----:B------:R-:W-:Y:S01]  /*139da0*/  VIADD R3, R19, 0x1b ;  /* 0x0000001b13037836 */ /* 0x000fe20000000000 */
[----:B------:R-:W-:-:S08]  /*139db0*/  ULDC.64 UR36, c[0x0][0x228] ;  /* 0x00008a0000247ab9 */ /* 0x000fd00000000a00 */
[----:B------:R0:W-:Y:S01]  /*139dc0*/  @P6 STG.E.U8 desc[UR24][R16.64], R2 ;  /* 0x0000000210006986 */ /* 0x0001e2000c101118 */
[----:B------:R-:W-:Y:S01]  /*139dd0*/  ISETP.LT.AND P6, PT, R14, UR4, !P5 ;  /* 0x000000040e007c0c */ /* 0x000fe2000efc1270 */
[----:B------:R-:W-:Y:S01]  /*139de0*/  ULDC UR4, c[0x0][0x228] ;  /* 0x00008a0000047ab9 */ /* 0x000fe20000000800 */
[----:B0-----:R-:W-:-:S11]  /*139df0*/  PRMT R2, R6, 0x7770, RZ ;  /* 0x0000777006027816 */ /* 0x001fd600000000ff */
[----:B----4-:R0:W-:Y:S01]  /*139e00*/  @P6 STG.E.U8 desc[UR24][R24.64], R2 ;  /* 0x0000000218006986 */ /* 0x0101e2000c101118 */
[----:B------:R-:W-:Y:S01]  /*139e10*/  ISETP.LT.AND P6, PT, R23, UR4, !P5 ;  /* 0x0000000417007c0c */ /* 0x000fe2000efc1270 */
[----:B------:R-:W-:Y:S02]  /*139e20*/  ULDC UR4, c[0x0][0x228] ;  /* 0x00008a0000047ab9 */ /* 0x000fe40000000800 */
[----:B0-----:R-:W4:Y:S01]  /*139e30*/  LDL.LU.64 R24, [R1+0x1558] ;  /* 0x0015580001187983 */ /* 0x001f220000300a00 */
[----:B------:R-:W-:-:S03]  /*139e40*/  PRMT R2, R6, 0x7771, RZ ;  /* 0x0000777106027816 */ /* 0x000fc600000000ff */
[----:B------:R-:W4:Y:S04]  /*139e50*/  LDL.LU.64 R16, [R1+0x1550] ;  /* 0x0015500001107983 */ /* 0x000f280000300a00 */
[----:B------:R-:W4:Y:S04]  /*139e60*/  LDL.LU R13, [R1+0x174] ;  /* 0x00017400010d7983 */ /* 0x000f280000300800 */
[----:B------:R0:W-:Y:S01]  /*139e70*/  @P6 STG.E.U8 desc[UR24][R28.64], R2 ;  /* 0x000000021c006986 */ /* 0x0001e2000c101118 */
[----:B------:R-:W-:Y:S01]  /*139e80*/  ISETP.LT.AND P6, PT, R15, UR4, !P5 ;  /* 0x000000040f007c0c */ /* 0x000fe2000efc1270 */
[----:B------:R-:W-:-:S02]  /*139e90*/  ULDC UR4, c[0x0][0x228] ;  /* 0x00008a0000047ab9 */ /* 0x000fc40000000800 */
[----:B------:R-:W-:Y:S01]  /*139ea0*/  ISETP.LT.AND P5, PT, R7, UR4, !P5 ;  /* 0x0000000407007c0c */ /* 0x000fe2000efa1270 */
[----:B------:R-:W-:Y:S01]  /*139eb0*/  ULDC UR4, c[0x0][0x228] ;  /* 0x00008a0000047ab9 */ /* 0x000fe20000000800 */
[----:B0-----:R-:W-:-:S08]  /*139ec0*/  PRMT R2, R6, 0x7772, RZ ;  /* 0x0000777206027816 */ /* 0x001fd000000000ff */
[----:B--2---:R0:W-:Y:S04]  /*139ed0*/  @P6 STG.E.U8 desc[UR24][R8.64], R2 ;  /* 0x0000000208006986 */ /* 0x0041e8000c101118 */
[----:B0-----:R-:W2:Y:S01]  /*139ee0*/  LDL.LU.64 R8, [R1+0x1548] ;  /* 0x0015480001087983 */ /* 0x001ea20000300a00 */
[----:B------:R-:W-:-:S05]  /*139ef0*/  PRMT R2, R6, 0x7773, RZ ;  /* 0x0000777306027816 */ /* 0x000fca00000000ff */
[----:B---3--:R0:W-:Y:S01]  /*139f00*/  @P5 STG.E.U8 desc[UR24][R20.64], R2 ;  /* 0x0000000214005986 */ /* 0x0081e2000c101118 */
[----:B------:R-:W-:-:S03]  /*139f10*/  ISETP.GE.AND P5, PT, R3, UR23, PT ;  /* 0x0000001703007c0c */ /* 0x000fc6000bfa6270 */
[----:B0-----:R-:W3:Y:S04]  /*139f20*/  LDL.LU.64 R20, [R1+0x1540] ;  /* 0x0015400001147983 */ /* 0x001ee80000300a00 */
[----:B------:R-:W3:Y:S01]  /*139f30*/  LDL.LU.64 R28, [R1+0x1538] ;  /* 0x00153800011c7983 */ /* 0x000ee20000300a00 */
[----:B------:R-:W-:Y:S02]  /*139f40*/  ISETP.LT.AND P6, PT, R10, UR4, !P5 ;  /* 0x000000040a007c0c */ /* 0x000fe4000efc1270 */
[----:B------:R-:W-:Y:S01]  /*139f50*/  PRMT R2, R12, 0x7770, RZ ;  /* 0x000077700c027816 */ /* 0x000fe200000000ff */
[----:B------:R-:W-:-:S10]  /*139f60*/  ULDC UR4, c[0x0][0x228] ;  /* 0x00008a0000047ab9 */ /* 0x000fd40000000800 */
[----:B------:R0:W-:Y:S04]  /*139f70*/  @P6 STG.E.U8 desc[UR24][R26.64], R2 ;  /* 0x000000021a006986 */ /* 0x0001e8000c101118 */
[----:B0-----:R-:W3:Y:S01]  /*139f80*/  LDL.LU.64 R26, [R1+0x1528] ;  /* 0x00152800011a7983 */ /* 0x001ee20000300a00 */
[----:B------:R-:W-:Y:S02]  /*139f90*/  ISETP.LT.AND P6, PT, R11, UR4, !P5 ;  /* 0x000000040b007c0c */ /* 0x000fe4000efc1270 */
[----:B------:R-:W-:Y:S01]  /*139fa0*/  PRMT R2, R12, 0x7771, RZ ;  /* 0x000077710c027816 */ /* 0x000fe200000000ff */
[----:B------:R-:W-:Y:S01]  /*139fb0*/  ULDC UR4, c[0x0][0x228] ;  /* 0x00008a0000047ab9 */ /* 0x000fe20000000800 */
[----:B------:R-:W3:Y:S09]  /*139fc0*/  LDL.LU R6, [R1+0x1a8] ;  /* 0x0001a80001067983 */ /* 0x000ef20000300800 */
[----:B------:R0:W-:Y:S01]  /*139fd0*/  @P6 STG.E.U8 desc[UR24][R4.64], R2 ;  /* 0x0000000204006986 */ /* 0x0001e2000c101118 */
[----:B------:R-:W-:Y:S01]  /*139fe0*/  ISETP.LT.AND P6, PT, R22, UR4, !P5 ;  /* 0x0000000416007c0c */ /* 0x000fe2000efc1270 */
[----:B------:R-:W-:Y:S01]  /*139ff0*/  ULDC UR4, c[0x0][0x228] ;  /* 0x00008a0000047ab9 */ /* 0x000fe20000000800 */
[----:B0-----:R-:W-:Y:S01]  /*13a000*/  PRMT R2, R12, 0x7772, RZ ;  /* 0x000077720c027816 */ /* 0x001fe200000000ff */
[----:B------:R-:W3:Y:S10]  /*13a010*/  LDL.LU R4, [R1+0x54d4] ;  /* 0x0054d40001047983 */ /* 0x000ef40000300800 */
[----:B----4-:R0:W-:Y:S01]  /*13a020*/  @P6 STG.E.U8 desc[UR24][R24.64], R2 ;  /* 0x0000000218006986 */ /* 0x0101e2000c101118 */
[----:B------:R-:W-:Y:S01]  /*13a030*/  ISETP.LT.AND P6, PT, R18, UR34, !P5 ;  /* 0x0000002212007c0c */ /* 0x000fe2000efc1270 */
[----:B------:R-:W-:-:S02]  /*13a040*/  ULDC.64 UR34, c[0x0][0x228] ;  /* 0x00008a0000227ab9 */ /* 0x000fc40000000a00 */
[----:B0-----:R-:W4:Y:S01]  /*13a050*/  LDL.LU.64 R24, [R1+0x1520] ;  /* 0x0015200001187983 */ /* 0x001f220000300a00 */
[----:B------:R-:W-:-:S09]  /*13a060*/  PRMT R2, R12, 0x7773, RZ ;  /* 0x000077730c027816 */ /* 0x000fd200000000ff */
[----:B------:R0:W-:Y:S01]  /*13a070*/  @P6 STG.E.U8 desc[UR24][R16.64], R2 ;  /* 0x0000000210006986 */ /* 0x0001e2000c101118 */
[----:B------:R-:W-:Y:S01]  /*13a080*/  ISETP.LT.AND P6, PT, R14, UR4, !P5 ;  /* 0x000000040e007c0c */ /* 0x000fe2000efc1270 */
[----:B------:R-:W-:Y:S02]  /*13a090*/  ULDC UR4, c[0x0][0x228] ;  /* 0x00008a0000047ab9 */ /* 0x000fe40000000800 */
[----:B0-----:R-:W4:Y:S01]  /*13a0a0*/  LDL.LU.64 R16, [R1+0x1518] ;  /* 0x0015180001107983 */ /* 0x001f220000300a00 */
[----:B------:R-:W-:-:S09]  /*13a0b0*/  PRMT R2, R13, 0x7770, RZ ;  /* 0x000077700d027816 */ /* 0x000fd200000000ff */
[----:B--2---:R0:W-:Y:S01]  /*13a0c0*/  @P6 STG.E.U8 desc[UR24][R8.64], R2 ;  /* 0x0000000208006986 */ /* 0x0041e2000c101118 */
[----:B------:R-:W-:Y:S02]  /*13a0d0*/  ISETP.LT.AND P6, PT, R23, UR4, !P5 ;  /* 0x0000000417007c0c */ /* 0x000fe4000efc1270 */
[C---:B------:R-:W-:Y:S01]  /*13a0e0*/  PRMT R5, R13.reuse, 0x7771, RZ ;  /* 0x000077710d057816 */ /* 0x040fe200000000ff */
[----:B------:R-:W-:Y:S01]  /*13a0f0*/  ULDC UR4, c[0x0][0x228] ;  /* 0x00008a0000047ab9 */ /* 0x000fe20000000800 */
[----:B0-----:R-:W2:Y:S01]  /*13a100*/  LDL.LU.64 R2, [R1+0x1508] ;  /* 0x0015080001027983 */ /* 0x001ea20000300a00 */
[C---:B------:R-:W-:Y:S02]  /*13a110*/  PRMT R8, R13.reuse, 0x7772, RZ ;  /* 0x000077720d087816 */ /* 0x040fe400000000ff */
[----:B------:R-:W-:-:S06]  /*13a120*/  PRMT R12, R13, 0x7773, RZ ;  /* 0x000077730d0c7816 */ /* 0x000fcc00000000ff */
[----:B---3--:R0:W-:Y:S01]  /*13a130*/  @P6 STG.E.U8 desc[UR24][R20.64], R5 ;  /* 0x0000000514006986 */ /* 0x0081e2000c101118 */
[----:B------:R-:W-:Y:S01]  /*13a140*/  ISETP.LT.AND P6, PT, R15, UR4, !P5 ;  /* 0x000000040f007c0c */ /* 0x000fe2000efc1270 */
[----:B------:R-:W-:Y:S02]  /*13a150*/  ULDC UR4, c[0x0][0x228] ;  /* 0x00008a0000047ab9 */ /* 0x000fe40000000800 */
[----:B0-----:R-:W3:Y:S04]  /*13a160*/  LDL.LU.64 R20, [R1+0x1500] ;  /* 0x0015000001147983 */ /* 0x001ee80000300a00 */
[----:B------:R-:W3:Y:S06]  /*13a170*/  LDL.LU R5, [R1+0x198] ;  /* 0x0001980001057983 */ /* 0x000eec0000300800 */
[----:B------:R0:W-:Y:S01]  /*13a180*/  @P6 STG.E.U8 desc[UR24][R28.64], R8 ;  /* 0x000000081c006986 */ /* 0x0001e2000c101118 */
[----:B------:R-:W-:Y:S01]  /*13a190*/  ISETP.LT.AND P5, PT, R7, UR4, !P5 ;  /* 0x0000000407007c0c */ /* 0x000fe2000efa1270 */
[----:B------:R-:W-:Y:S01]  /*13a1a0*/  VIADD R13, R19, 0x1c ;  /* 0x0000001c130d7836 */ /* 0x000fe20000000000 */
[----:B------:R-:W-:Y:S01]  /*13a1b0*/  ULDC UR4, c[0x0][0x228] ;  /* 0x00008a0000047ab9 */ /* 0x000fe20000000800 */
[----:B0-----:R-:W3:Y:S10]  /*13a1c0*/  LDL.LU.64 R8, [R1+0x14f8] ;  /* 0x0014f80001087983 */ /* 0x001ef40000300a00 */
[----:B------:R0:W-:Y:S04]  /*13a1d0*/  @P5 STG.E.U8 desc[UR24][R26.64], R12 ;  /* 0x0000000c1a005986 */ /* 0x0001e8000c101118 */
[----:B0-----:R-:W3:Y:S01]  /*13a1e0*/  LDL.LU.64 R26, [R1+0x14f0] ;  /* 0x0014f000011a7983 */ /* 0x001ee20000300a00 */
[----:B------:R-:W-:-:S02]  /*13a1f0*/  ISETP.GE.AND P5, PT, R13, UR43, PT ;  /* 0x0000002b0d007c0c */ /* 0x000fc4000bfa6270 */
[----:B------:R-:W-:Y:S01]  /*13a200*/  PRMT R12, R6, 0x7770, RZ ;  /* 0x00007770060c7816 */ /* 0x000fe200000000ff */
[----:B------:R-:W3:Y:S01]  /*13a210*/  LDL.LU.64 R28, [R1+0x14e8] ;  /* 0x0014e800011c7983 */ /* 0x000ee20000300a00 */
[----:B------:R-:W-:Y:S01]  /*13a220*/  ULDC.64 UR42, c[0x0][0x228] ;  /* 0x00008a00002a7ab9 */ /* 0x000fe20000000a00 */
[----:B------:R-:W-:Y:S01]  /*13a230*/  ISETP.LT.AND P6, PT, R10, UR4, !P5 ;  /* 0x000000040a007c0c */ /* 0x000fe2000efc1270 */
[----:B------:R-:W-:-:S12]  /*13a240*/  ULDC UR4, c[0x0][0x228] ;  /* 0x00008a0000047ab9 */ /* 0x000fd80000000800 */
        /* <DEDUP_REMOVED lines=8> */
[----:B------:R-:W-:Y:S01]  /*13a2d0*/  ULDC UR4, c[0x0][0x228] ;  /* 0x00008a0000047ab9 */ /* 0x000fe20000000800 */
[----:B0-----:R-:W-:Y:S01]  /*13a2e0*/  PRMT R17, R6, 0x7772, RZ ;  /* 0x0000777206117816 */ /* 0x001fe200000000ff */
[----:B------:R-:W4:Y:S04]  /*13a2f0*/  LDL.LU R16, [R1+0x54d0] ;  /* 0x0054d00001107983 */ /* 0x000f280000300800 */
[----:B------:R-:W4:Y:S06]  /*13a300*/  LDL.LU.64 R12, [R1+0x14d0] ;  /* 0x0014d000010c7983 */ /* 0x000f2c0000300a00 */
[----:B--2---:R0:W-:Y:S01]  /*13a310*/  @P6 STG.E.U8 desc[UR24][R2.64], R17 ;  /* 0x0000001102006986 */ /* 0x0041e2000c101118 */
[----:B------:R-:W-:-:S02]  /*13a320*/  ISETP.LT.AND P6, PT, R18, UR32, !P5 ;  /* 0x0000002012007c0c */ /* 0x000fc4000efc1270 */
[----:B------:R-:W-:Y:S01]  /*13a330*/  PRMT R6, R6, 0x7773, RZ ;  /* 0x0000777306067816 */ /* 0x000fe200000000ff */
[----:B------:R-:W-:Y:S01]  /*13a340*/  ULDC.64 UR32, c[0x0][0x228] ;  /* 0x00008a0000207ab9 */ /* 0x000fe20000000a00 */
[----:B0-----:R-:W2:Y:S04]  /*13a350*/  LDL.LU.64 R2, [R1+0x54c8] ;  /* 0x0054c80001027983 */ /* 0x001ea80000300a00 */
[----:B------:R-:W2:Y:S05]  /*13a360*/  LDL.LU R17, [R1+0x54c0] ;  /* 0x0054c00001117983 */ /* 0x000eaa0000300800 */
[----:B---3--:R0:W-:Y:S01]  /*13a370*/  @P6 STG.E.U8 desc[UR24][R20.64], R6 ;  /* 0x0000000614006986 */ /* 0x0081e2000c101118 */
[----:B------:R-:W-:Y:S01]  /*13a380*/  ISETP.LT.AND P6, PT, R14, UR4, !P5 ;  /* 0x000000040e007c0c */ /* 0x000fe2000efc1270 */
[----:B------:R-:W-:-:S02]  /*13a390*/  ULDC UR4, c[0x0][0x228] ;  /* 0x00008a0000047ab9 */ /* 0x000fc40000000800 */
[----:B0-----:R-:W3:Y:S01]  /*13a3a0*/  LDL.LU.64 R20, [R1+0x14c8] ;  /* 0x0014c80001147983 */ /* 0x001ee20000300a00 */
[----:B------:R-:W-:-:S09]  /*13a3b0*/  PRMT R6, R5, 0x7770, RZ ;  /* 0x0000777005067816 */ /* 0x000fd200000000ff */
[----:B------:R0:W-:Y:S01]  /*13a3c0*/  @P6 STG.E.U8 desc[UR24][R8.64], R6 ;  /* 0x0000000608006986 */ /* 0x0001e2000c101118 */
[----:B------:R-:W-:Y:S01]  /*13a3d0*/  ISETP.LT.AND P6, PT, R23, UR4, !P5 ;  /* 0x0000000417007c0c */ /* 0x000fe2000efc1270 */
[----:B------:R-:W-:Y:S02]  /*13a3e0*/  ULDC UR4, c[0x0][0x228] ;  /* 0x00008a0000047ab9 */ /* 0x000fe40000000800 */
[----:B0-----:R-:W2:Y:S01]  /*13a3f0*/  LDL.LU.64 R8, [R1+0x14b0] ;  /* 0x0014b00001087983 */ /* 0x001ea20000300a00 */
[----:B------:R-:W-:-:S09]  /*13a400*/  PRMT R6, R5, 0x7771, RZ ;  /* 0x0000777105067816 */ /* 0x000fd200000000ff */
[----:B------:R0:W-:Y:S04]  /*13a410*/  @P6 STG.E.U8 desc[UR24][R26.64], R6 ;  /* 0x000000061a006986 */ /* 0x0001e8000c101118 */
[----:B0-----:R-:W2:Y:S01]  /*13a420*/  LDL.LU.64 R26, [R1+0x14a8] ;  /* 0x0014a800011a7983 */ /* 0x001ea20000300a00 */
[----:B------:R-:W-:Y:S01]  /*13a430*/  ISETP.LT.AND P6, PT, R15, UR4, !P5 ;  /* 0x000000040f007c0c */ /* 0x000fe2000efc1270 */
[----:B------:R-:W-:Y:S01]  /*13a440*/  ULDC UR4, c[0x0][0x228] ;  /* 0x00008a0000047ab9 */ /* 0x000fe20000000800 */
[----:B------:R-:W-:Y:S02]  /*13a450*/  PRMT R6, R5, 0x7772, RZ ;  /* 0x0000777205067816 */ /* 0x000fe400000000ff */
[----:B------:R-:W-:Y:S02]  /*13a460*/  ISETP.LT.AND P5, PT, R7, UR4, !P5 ;  /* 0x0000000407007c0c */ /* 0x000fe4000efa1270 */
[----:B------:R-:W-:Y:S01]  /*13a470*/  PRMT R5, R5, 0x7773, RZ ;  /* 0x0000777305057816 */ /* 0x000fe200000000ff */
[----:B------:R-:W-:Y:S01]  /*13a480*/  ULDC UR4, c[0x0][0x228] ;  /* 0x00008a0000047ab9 */ /* 0x000fe20000000800 */
[----:B------:R-:W2:Y:S04]  /*13a490*/  LDL.LU R23, [R1+0x178] ;  /* 0x0001780001177983 */ /* 0x000ea80000300800 */
[----:B------:R-:W2:Y:S04]  /*13a4a0*/  LDL.LU.64 R14, [R1+0x14a0] ;  /* 0x0014a000010e7983 */ /* 0x000ea80000300a00 */
[----:B------:R-:W-:Y:S04]  /*13a4b0*/  @P6 STG.E.U8 desc[UR24][R28.64], R6 ;  /* 0x000000061c006986 */ /* 0x000fe8000c101118 */
[----:B----4-:R0:W-:Y:S01]  /*13a4c0*/  @P5 STG.E.U8 desc[UR24][R24.64], R5 ;  /* 0x0000000518005986 */ /* 0x0101e2000c101118 */
[----:B------:R-:W-:Y:S01]  /*13a4d0*/  ISETP.LT.AND P5, PT, R10, UR4, !P4 ;  /* 0x000000040a007c0c */ /* 0x000fe2000e7a1270 */
[----:B------:R-:W-:Y:S01]  /*13a4e0*/  ULDC UR4, c[0x0][0x228] ;  /* 0x00008a0000047ab9 */ /* 0x000fe20000000800 */
[----:B0-----:R-:W-:-:S02]  /*13a4f0*/  PRMT R5, R19, 0x7770, RZ ;  /* 0x0000777013057816 */ /* 0x001fc400000000ff */
[----:B------:R-:W-:Y:S01]  /*13a500*/  PRMT R6, R19, 0x7772, RZ ;  /* 0x0000777213067816 */ /* 0x000fe200000000ff */
[----:B------:R-:W4:Y:S08]  /*13a510*/  LDL.LU.64 R24, [R1+0x1498] ;  /* 0x0014980001187983 */ /* 0x000f300000300a00 */
[----:B------:R0:W-:Y:S01]  /*13a520*/  @P5 STG.E.U8 desc[UR24][R12.64], R5 ;  /* 0x000000050c005986 */ /* 0x0001e2000c101118 */
[----:B------:R-:W-:Y:S01]  /*13a530*/  ISETP.LT.AND P5, PT, R11, UR4, !P4 ;  /* 0x000000040b007c0c */ /* 0x000fe2000e7a1270 */
[----:B------:R-:W-:Y:S01]  /*13a540*/  ULDC UR4, c[0x0][0x228] ;  /* 0x00008a0000047ab9 */ /* 0x000fe20000000800 */
[----:B0-----:R-:W-:Y:S01]  /*13a550*/  PRMT R5, R19, 0x7771, RZ ;  /* 0x0000777113057816 */ /* 0x001fe200000000ff */
[----:B------:R-:W4:Y:S10]  /*13a560*/  LDL.LU.64 R12, [R1+0x1490] ;  /* 0x00149000010c7983 */ /* 0x000f340000300a00 */
[----:B---3--:R0:W-:Y:S01]  /*13a570*/  @P5 STG.E.U8 desc[UR24][R20.64], R5 ;  /* 0x0000000514005986 */ /* 0x0081e2000c101118 */
[----:B------:R-:W-:-:S02]  /*13a580*/  ISETP.LT.AND P5, PT, R22, UR4, !P4 ;  /* 0x0000000416007c0c */ /* 0x000fc4000e7a1270 */
[----:B------:R-:W-:Y:S02]  /*13a590*/  ISETP.LT.AND P4, PT, R18, UR22, !P4 ;  /* 0x0000001612007c0c */ /* 0x000fe4000e781270 */
[----:B------:R-:W-:Y:S01]  /*13a5a0*/  LOP3.LUT P6, RZ, R16, 0x8000, RZ, 0xc0, !PT ;  /* 0x0000800010ff7812 */ /* 0x000fe200078cc0ff */
[----:B------:R-:W-:Y:S01]  /*13a5b0*/  ULDC.64 UR22, c[0x0][0x228] ;  /* 0x00008a0000167ab9 */ /* 0x000fe20000000a00 */
[----:B------:R-:W-:Y:S01]  /*13a5c0*/  ULDC UR4, c[0x0][0x228] ;  /* 0x00008a0000047ab9 */ /* 0x000fe20000000800 */
[----:B0-----:R-:W3:Y:S04]  /*13a5d0*/  LDL.LU.64 R20, [R1+0x1480] ;  /* 0x0014800001147983 */ /* 0x001ee80000300a00 */
[----:B------:R-:W3:Y:S04]  /*13a5e0*/  LDL.LU R5, [R1+0x1ac] ;  /* 0x0001ac0001057983 */ /* 0x000ee80000300800 */
[----:B--2---:R0:W-:Y:S02]  /*13a5f0*/  @P5 STG.E.U8 desc[UR24][R8.64], R6 ;  /* 0x0000000608005986 */ /* 0x0041e4000c101118 */
[----:B0-----:R-:W-:-:S02]  /*13a600*/  PRMT R6, R19, 0x7773, RZ ;  /* 0x0000777313067816 */ /* 0x001fc400000000ff */
[----:B------:R-:W2:Y:S04]  /*13a610*/  LDL.LU.64 R18, [R1+0x1478] ;  /* 0x0014780001127983 */ /* 0x000ea80000300a00 */
[----:B------:R0:W-:Y:S04]  /*13a620*/  @P4 STG.E.U8 desc[UR24][R26.64], R6 ;  /* 0x000000061a004986 */ /* 0x0001e8000c101118 */
[----:B0-----:R-:W2:Y:S04]  /*13a630*/  LDL.LU R26, [R1+0x19c] ;  /* 0x00019c00011a7983 */ /* 0x001ea80000300800 */
[----:B------:R-:W4:Y:S04]  /*13a640*/  LDL.LU.64 R28, [R1+0x1020] ;  /* 0x00102000011c7983 */ /* 0x000f280000300a00 */
[----:B----4-:R0:W-:Y:S04]  /*13a650*/  STL.64 [R1+0x54b0], R28 ;  /* 0x0054b01c01007387 */ /* 0x0101e80000100a00 */
[----:B0-----:R-:W4:Y:S01]  /*13a660*/  LDL.LU.64 R28, [R1+0x1028] ;  /* 0x00102800011c7983 */ /* 0x001f220000300a00 */
[----:B------:R-:W-:-:S02]  /*13a670*/  PRMT R6, R23, 0x7770, RZ ;  /* 0x0000777017067816 */ /* 0x000fc400000000ff */
[----:B------:R-:W-:-:S03]  /*13a680*/  PRMT R8, R23, 0x7771, RZ ;  /* 0x0000777117087816 */ /* 0x000fc600000000ff */
[----:B------:R-:W-:Y:S04]  /*13a690*/  @P3 STG.E.U8 desc[UR24][R14.64], R6 ;  /* 0x000000060e003986 */ /* 0x000fe8000c101118 */
[----:B------:R0:W-:Y:S02]  /*13a6a0*/  @P2 STG.E.U8 desc[UR24][R24.64], R8 ;  /* 0x0000000818002986 */ /* 0x0001e4000c101118 */
[----:B0-----:R-:W-:-:S05]  /*13a6b0*/  PRMT R8, R23, 0x7772, RZ ;  /* 0x0000777217087816 */ /* 0x001fca00000000ff */
[----:B------:R-:W-:Y:S04]  /*13a6c0*/  @P1 STG.E.U8 desc[UR24][R12.64], R8 ;  /* 0x000000080c001986 */ /* 0x000fe8000c101118 */
[----:B----4-:R0:W-:Y:S04]  /*13a6d0*/  STL.64 [R1+0x54b8], R28 ;  /* 0x0054b81c01007387 */ /* 0x0101e80000100a00 */
[----:B0-----:R-:W4:Y:S01]  /*13a6e0*/  LDL.LU.64 R28, [R1+0x1470] ;  /* 0x00147000011c7983 */ /* 0x001f220000300a00 */
[----:B------:R-:W-:-:S03]  /*13a6f0*/  PRMT R12, R23, 0x7773, RZ ;  /* 0x00007773170c7816 */ /* 0x000fc600000000ff */
[----:B------:R-:W4:Y:S04]  /*13a700*/  LDL.LU.64 R6, [R1+0x1008] ;  /* 0x0010080001067983 */ /* 0x000f280000300a00 */
[----:B------:R-:W4:Y:S04]  /*13a710*/  LDL.LU.64 R10, [R1+0x1000] ;  /* 0x00100000010a7983 */ /* 0x000f280000300a00 */
[----:B------:R-:W4:Y:S04]  /*13a720*/  LDL.LU.64 R8, [R1+0xff8] ;  /* 0x000ff80001087983 */ /* 0x000f280000300a00 */
[----:B---3--:R0:W-:Y:S01]  /*13a730*/  @P0 STG.E.U8 desc[UR24][R20.64], R12 ;  /* 0x0000000c14000986 */ /* 0x0081e2000c101118 */
[----:B------:R-:W-:-:S02]  /*13a740*/  LOP3.LUT P0, RZ, R4, 0x1, RZ, 0xc0, !PT ;  /* 0x0000000104ff7812 */ /* 0x000fc4000780c0ff */
[----:B------:R-:W-:Y:S01]  /*13a750*/  PRMT R4, R5, 0x7770, RZ ;  /* 0x0000777005047816 */ /* 0x000fe200000000ff */
[----:B------:R-:W3:Y:S04]  /*13a760*/  LDL.LU.64 R14, [R1+0xfe8] ;  /* 0x000fe800010e7983 */ /* 0x000ee80000300a00 */
[----:B------:R-:W3:Y:S04]  /*13a770*/  LDL.LU.64 R24, [R1+0xfe0] ;  /* 0x000fe00001187983 */ /* 0x000ee80000300a00 */
[----:B------:R-:W3:Y:S04]  /*13a780*/  LDL.LU.64 R22, [R1+0xfd8] ;  /* 0x000fd80001167983 */ /* 0x000ee80000300a00 */
[----:B0-----:R-:W3:Y:S04]  /*13a790*/  LDL.LU.64 R12, [R1+0xfc8] ;  /* 0x000fc800010c7983 */ /* 0x001ee80000300a00 */
[----:B--2---:R0:W-:Y:S01]  /*13a7a0*/  @P0 STG.E.U8 desc[UR24][R18.64], R4 ;  /* 0x0000000412000986 */ /* 0x0041e2000c101118 */
[----:B------:R-:W-:-:S03]  /*13a7b0*/  LOP3.LUT P0, RZ, R2, 0x80000000, RZ, 0xc0, !PT ;  /* 0x8000000002ff7812 */ /* 0x000fc6000780c0ff */
[----:B------:R-:W2:Y:S04]  /*13a7c0*/  LDL.LU.64 R20, [R1+0xfc0] ;  /* 0x000fc00001147983 */ /* 0x000ea80000300a00 */
[----:B------:R-:W2:Y:S01]  /*13a7d0*/  LDL.LU R27, [R1+0x17c] ;  /* 0x00017c00011b7983 */ /* 0x000ea20000300800 */
[----:B0-----:R-:W-:-:S03]  /*13a7e0*/  PRMT R4, R5, 0x7771, RZ ;  /* 0x0000777105047816 */ /* 0x001fc600000000ff */
[----:B------:R-:W2:Y:S04]  /*13a7f0*/  LDL.LU.64 R18, [R1+0xfb8] ;  /* 0x000fb80001127983 */ /* 0x000ea80000300a00 */
[----:B----4-:R0:W-:Y:S04]  /*13a800*/  @P0 STG.E.U8 desc[UR24][R28.64], R4 ;  /* 0x000000041c000986 */ /* 0x0101e8000c101118 */
[----:B0-----:R-:W4:Y:S01]  /*13a810*/  LDL.LU.64 R28, [R1+0x54b8] ;  /* 0x0054b800011c7983 */ /* 0x001f220000300a00 */
[----:B------:R-:W-:Y:S02]  /*13a820*/  LOP3.LUT P0, RZ, R2, 0x40000000, RZ, 0xc0, !PT ;  /* 0x4000000002ff7812 */ /* 0x000fe4000780c0ff */
[----:B------:R-:W-:-:S11]  /*13a830*/  PRMT R4, R5, 0x7772, RZ ;  /* 0x0000777205047816 */ /* 0x000fd600000000ff */
[----:B----4-:R0:W-:Y:S04]  /*13a840*/  @P0 STG.E.U8 desc[UR24][R28.64], R4 ;  /* 0x000000041c000986 */ /* 0x0101e8000c101118 */
[----:B0-----:R-:W4:Y:S01]  /*13a850*/  LDL.LU.64 R28, [R1+0x54b0] ;  /* 0x0054b000011c7983 */ /* 0x001f220000300a00 */
[----:B------:R-:W-:Y:S02]  /*13a860*/  LOP3.LUT P0, RZ, R2, 0x20000000, RZ, 0xc0, !PT ;  /* 0x2000000002ff7812 */ /* 0x000fe4000780c0ff */
[----:B------:R-:W-:Y:S02]  /*13a870*/  PRMT R4, R5, 0x7773, RZ ;  /* 0x0000777305047816 */ /* 0x000fe400000000ff */
[C---:B------:R-:W-:Y:S02]  /*13a880*/  LOP3.LUT P1, RZ, R16.reuse, 0x100, RZ, 0xc0, !PT ;  /* 0x0000010010ff7812 */ /* 0x040fe4000782c0ff */
[----:B------:R-:W-:-:S02]  /*13a890*/  LOP3.LUT P2, RZ, R16, 0x800, RZ, 0xc0, !PT ;  /* 0x0000080010ff7812 */ /* 0x000fc4000784c0ff */
[C---:B------:R-:W-:Y:S02]  /*13a8a0*/  LOP3.LUT P3, RZ, R16.reuse, 0x1000, RZ, 0xc0, !PT ;  /* 0x0000100010ff7812 */ /* 0x040fe4000786c0ff */
[C---:B------:R-:W-:Y:S02]  /*13a8b0*/  LOP3.LUT P4, RZ, R16.reuse, 0x2000, RZ, 0xc0, !PT ;  /* 0x0000200010ff7812 */ /* 0x040fe4000788c0ff */
[----:B------:R-:W-:Y:S01]  /*13a8c0*/  LOP3.LUT P5, RZ, R16, 0x4000, RZ, 0xc0, !PT ;  /* 0x0000400010ff7812 */ /* 0x000fe200078ac0ff */
[----:B----4-:R0:W-:Y:S01]  /*13a8d0*/  @P0 STG.E.U8 desc[UR24][R28.64], R4 ;  /* 0x000000041c000986 */ /* 0x0101e2000c101118 */
[----:B------:R-:W-:Y:S02]  /*13a8e0*/  LOP3.LUT P0, RZ, R2, 0x10000000, RZ, 0xc0, !PT ;  /* 0x1000000002ff7812 */ /* 0x000fe4000780c0ff */
[----:B0-----:R-:W-:-:S11]  /*13a8f0*/  PRMT R4, R26, 0x7770, RZ ;  /* 0x000077701a047816 */ /* 0x001fd600000000ff */
[----:B------:R0:W-:Y:S01]  /*13a900*/  @P0 STG.E.U8 desc[UR24][R6.64], R4 ;  /* 0x0000000406000986 */ /* 0x0001e2000c101118 */
[----:B------:R-:W-:Y:S02]  /*13a910*/  LOP3.LUT P0, RZ, R2, 0x8000000, RZ, 0xc0, !PT ;  /* 0x0800000002ff7812 */ /* 0x000fe4000780c0ff */
[----:B0-----:R-:W-:-:S11]  /*13a920*/  PRMT R4, R26, 0x7771, RZ ;  /* 0x000077711a047816 */ /* 0x001fd600000000ff */
[----:B------:R0:W-:Y:S02]  /*13a930*/  @P0 STG.E.U8 desc[UR24][R10.64], R4 ;  /* 0x000000040a000986 */ /* 0x0001e4000c101118 */
[----:B0-----:R-:W-:-:S05]  /*13a940*/  PRMT R4, R26, 0x7772, RZ ;  /* 0x000077721a047816 */ /* 0x001fca00000000ff */
[----:B------:R0:W-:Y:S02]  /*13a950*/  @P1 STG.E.U8 desc[UR24][R8.64], R4 ;  /* 0x0000000408001986 */ /* 0x0001e4000c101118 */
[----:B0-----:R-:W-:-:S05]  /*13a960*/  PRMT R4, R26, 0x7773, RZ ;  /* 0x000077731a047816 */ /* 0x001fca00000000ff */
[----:B---3--:R0:W-:Y:S02]  /*13a970*/  @P2 STG.E.U8 desc[UR24][R14.64], R4 ;  /* 0x000000040e002986 */ /* 0x0081e4000c101118 */
[----:B0-----:R-:W-:-:S05]  /*13a980*/  PRMT R4, R17, 0x7770, RZ ;  /* 0x0000777011047816 */ /* 0x001fca00000000ff */
[----:B------:R0:W-:Y:S01]  /*13a990*/  @P3 STG.E.U8 desc[UR24][R24.64], R4 ;  /* 0x0000000418003986 */ /* 0x0001e2000c101118 */
[----:B------:R-:W-:Y:S02]  /*13a9a0*/  LOP3.LUT P0, RZ, R2, 0x4000000, RZ, 0xc0, !PT ;  /* 0x0400000002ff7812 */ /* 0x000fe4000780c0ff */
[----:B0-----:R-:W-:-:S05]  /*13a9b0*/  PRMT R4, R17, 0x7771, RZ ;  /* 0x0000777111047816 */ /* 0x001fca00000000ff */
[----:B------:R0:W-:Y:S02]  /*13a9c0*/  @P4 STG.E.U8 desc[UR24][R22.64], R4 ;  /* 0x0000000416004986 */ /* 0x0001e4000c101118 */
[----:B0-----:R-:W-:-:S05]  /*13a9d0*/  PRMT R4, R17, 0x7772, RZ ;  /* 0x0000777211047816 */ /* 0x001fca00000000ff */
[----:B------:R0:W-:Y:S02]  /*13a9e0*/  @P5 STG.E.U8 desc[UR24][R12.64], R4 ;  /* 0x000000040c005986 */ /* 0x0001e4000c101118 */
[----:B0-----:R-:W-:Y:S02]  /*13a9f0*/  PRMT R4, R17, 0x7773, RZ ;  /* 0x0000777311047816 */ /* 0x001fe400000000ff */
[----:B------:R-:W3:Y:S04]  /*13aa00*/  LDL.LU R17, [R1+0x54a8] ;  /* 0x0054a80001117983 */ /* 0x000ee80000300800 */
[----:B--2---:R0:W-:Y:S04]  /*13aa10*/  @P6 STG.E.U8 desc[UR24][R20.64], R4 ;  /* 0x0000000414006986 */ /* 0x0041e8000c101118 */
[----:B------:R-:W2:Y:S01]  /*13aa20*/  LDL.LU.64 R22, [R1+0xfb0] ;  /* 0x000fb00001167983 */ /* 0x000ea20000300a00 */
[----:B0-----:R-:W-:-:S05]  /*13aa30*/  PRMT R4, R27, 0x7770, RZ ;  /* 0x000077701b047816 */ /* 0x001fca00000000ff */
[----:B------:R0:W-:Y:S04]  /*13aa40*/  @P0 STG.E.U8 desc[UR24][R18.64], R4 ;  /* 0x0000000412000986 */ /* 0x0001e8000c101118 */
[----:B0-----:R-:W4:Y:S01]  /*13aa50*/  LDL.LU.64 R18, [R1+0xfa8] ;  /* 0x000fa80001127983 */ /* 0x001f220000300a00 */
[C---:B------:R-:W-:Y:S02]  /*13aa60*/  LOP3.LUT P4, RZ, R16.reuse, 0x20000, RZ, 0xc0, !PT ;  /* 0x0002000010ff7812 */ /* 0x040fe4000788c0ff */
[----:B------:R-:W-:Y:S02]  /*13aa70*/  LOP3.LUT P5, RZ, R16, 0x40000, RZ, 0xc0, !PT ;  /* 0x0004000010ff7812 */ /* 0x000fe400078ac0ff */
[C---:B------:R-:W-:Y:S01]  /*13aa80*/  PRMT R5, R27.reuse, 0x7771, RZ ;  /* 0x000077711b057816 */ /* 0x040fe200000000ff */
[----:B------:R-:W3:Y:S01]  /*13aa90*/  LDL.LU.64 R20, [R1+0xf98] ;  /* 0x000f980001147983 */ /* 0x000ee20000300a00 */
[----:B------:R-:W-:-:S03]  /*13aaa0*/  PRMT R6, R27, 0x7772, RZ ;  /* 0x000077721b067816 */ /* 0x000fc600000000ff */
[----:B------:R-:W3:Y:S04]  /*13aab0*/  LDL.LU.64 R12, [R1+0xf90] ;  /* 0x000f9000010c7983 */ /* 0x000ee80000300a00 */
[----:B------:R-:W3:Y:S04]  /*13aac0*/  LDL.LU.64 R24, [R1+0xf88] ;  /* 0x000f880001187983 */ /* 0x000ee80000300a00 */
[----:B------:R-:W3:Y:S04]  /*13aad0*/  LDL.LU R4, [R1+0x160] ;  /* 0x0001600001047983 */ /* 0x000ee80000300800 */
[----:B--2---:R0:W-:Y:S04]  /*13aae0*/  @P4 STG.E.U8 desc[UR24][R22.64], R5 ;  /* 0x0000000516004986 */ /* 0x0041e8000c101118 */
[----:B0-----:R-:W2:Y:S04]  /*13aaf0*/  LDL.LU.64 R22, [R1+0xf70] ;  /* 0x000f700001167983 */ /* 0x001ea80000300a00 */
[----:B------:R-:W2:Y:S04]  /*13ab00*/  LDL.LU R5, [R1+0x150] ;  /* 0x0001500001057983 */ /* 0x000ea80000300800 */
[----:B----4-:R0:W-:Y:S04]  /*13ab10*/  @P5 STG.E.U8 desc[UR24][R18.64], R6 ;  /* 0x0000000612005986 */ /* 0x0101e8000c101118 */
[----:B0-----:R-:W4:Y:S04]  /*13ab20*/  LDL.LU.64 R18, [R1+0xf68] ;  /* 0x000f680001127983 */ /* 0x001f280000300a00 */
[----:B------:R-:W3:Y:S04]  /*13ab30*/  LDL.LU.64 R28, [R1+0xf50] ;  /* 0x000f5000011c7983 */ /* 0x000ee80000300a00 */
[----:B---3--:R0:W-:Y:S04]  /*13ab40*/  STL.64 [R1+0x5498], R28 ;  /* 0x0054981c01007387 */ /* 0x0081e80000100a00 */
[----:B0-----:R-:W3:Y:S01]  /*13ab50*/  LDL.LU.64 R28, [R1+0xf58] ;  /* 0x000f5800011c7983 */ /* 0x001ee20000300a00 */
[----:B------:R-:W-:-:S02]  /*13ab60*/  LOP3.LUT P1, RZ, R16, 0x20000000, RZ, 0xc0, !PT ;  /* 0x2000000010ff7812 */ /* 0x000fc4000782c0ff */
        /* <DEDUP_REMOVED lines=15> */
[----:B------:R-:W-:Y:S01]  /*13ac60*/  LOP3.LUT R2, R2, 0xff7fffff, RZ, 0xc0, !PT ;  /* 0xff7fffff02027812 */ /* 0x000fe200078ec0ff */
[----:B---3--:R0:W-:Y:S04]  /*13ac70*/  STL.64 [R1+0x54a0], R28 ;  /* 0x0054a01c01007387 */ /* 0x0081e80000100a00 */
[----:B0-----:R-:W3:Y:S06]  /*13ac80*/  LDL.LU.64 R28, [R1+0xf60] ;  /* 0x000f6000011c7983 */ /* 0x001eec0000300a00 */
[----:B------:R-:W-:-:S02]  /*13ac90*/  @P1 LOP3.LUT R2, R2, 0x800000, RZ, 0xfc, !PT ;  /* 0x0080000002021812 */ /* 0x000fc400078efcff */
[----:B------:R-:W-:Y:S02]  /*13aca0*/  LOP3.LUT P1, RZ, R16, 0x800000, RZ, 0xc0, !PT ;  /* 0x0080000010ff7812 */ /* 0x000fe4000782c0ff */
[----:B------:R-:W-:Y:S02]  /*13acb0*/  LOP3.LUT R2, R2, 0xfeffffff, RZ, 0xc0, !PT ;  /* 0xfeffffff02027812 */ /* 0x000fe400078ec0ff */
[----:B------:R-:W-:-:S09]  /*13acc0*/  LOP3.LUT P6, RZ, R16, 0x80000, RZ, 0xc0, !PT ;  /* 0x0008000010ff7812 */ /* 0x000fd200078cc0ff */
[----:B------:R-:W-:Y:S02]  /*13acd0*/  @P1 LOP3.LUT R2, R2, 0x1000000, RZ, 0xfc, !PT ;  /* 0x0100000002021812 */ /* 0x000fe400078efcff */
[C---:B------:R-:W-:Y:S02]  /*13ace0*/  LOP3.LUT P1, RZ, R16.reuse, 0x400000, RZ, 0xc0, !PT ;  /* 0x0040000010ff7812 */ /* 0x040fe4000782c0ff */
[----:B------:R-:W-:Y:S02]  /*13acf0*/  LOP3.LUT P0, RZ, R16, 0x100000, RZ, 0xc0, !PT ;  /* 0x0010000010ff7812 */ /* 0x000fe4000780c0ff */
[----:B------:R-:W-:Y:S02]  /*13ad00*/  LOP3.LUT R2, R2, 0xfdffffff, RZ, 0xc0, !PT ;  /* 0xfdffffff02027812 */ /* 0x000fe400078ec0ff */
[----:B------:R-:W-:Y:S02]  /*13ad10*/  PRMT R6, R27, 0x7773, RZ ;  /* 0x000077731b067816 */ /* 0x000fe400000000ff */
[----:B------:R-:W-:-:S05]  /*13ad20*/  PRMT R8, R4, 0x7770, RZ ;  /* 0x0000777004087816 */ /* 0x000fca00000000ff */
[----:B------:R-:W-:Y:S02]  /*13ad30*/  @P1 LOP3.LUT R2, R2, 0x2000000, RZ, 0xfc, !PT ;  /* 0x0200000002021812 */ /* 0x000fe400078efcff */
[----:B------:R-:W-:Y:S01]  /*13ad40*/  LOP3.LUT P1, RZ, R16, 0x200000, RZ, 0xc0, !PT ;  /* 0x0020000010ff7812 */ /* 0x000fe2000782c0ff */
[----:B------:R0:W-:Y:S04]  /*13ad50*/  @P6 STG.E.U8 desc[UR24][R20.64], R6 ;  /* 0x0000000614006986 */ /* 0x0001e8000c101118 */
[----:B------:R1:W-:Y:S04]  /*13ad60*/  @P0 STG.E.U8 desc[UR24][R12.64], R8 ;  /* 0x000000080c000986 */ /* 0x0003e8000c101118 */
[----:B0-----:R-:W3:Y:S01]  /*13ad70*/  LDL.LU.64 R6, [R1+0xf40] ;  /* 0x000f400001067983 */ /* 0x001ee20000300a00 */
[----:B-1----:R-:W-:-:S03]  /*13ad80*/  PRMT R12, R4, 0x7771, RZ ;  /* 0x00007771040c7816 */ /* 0x002fc600000000ff */
[----:B------:R-:W3:Y:S04]  /*13ad90*/  LDL.LU R20, [R1+0x140] ;  /* 0x0001400001147983 */ /* 0x000ee80000300800 */
[----:B------:R-:W3:Y:S04]  /*13ada0*/  LDL.LU.64 R10, [R1+0xf38] ;  /* 0x000f3800010a7983 */ /* 0x000ee80000300a00 */
[----:B------:R-:W3:Y:S04]  /*13adb0*/  LDL.LU.64 R8, [R1+0xf30] ;  /* 0x000f300001087983 */ /* 0x000ee80000300a00 */
[----:B------:R0:W-:Y:S01]  /*13adc0*/  @P1 STG.E.U8 desc[UR24][R24.64], R12 ;  /* 0x0000000c18001986 */ /* 0x0001e2000c101118 */
[----:B------:R-:W-:-:S03]  /*13add0*/  LOP3.LUT P1, RZ, R2, 0x2000000, RZ, 0xc0, !PT ;  /* 0x0200000002ff7812 */ /* 0x000fc6000782c0ff */
[----:B------:R-:W3:Y:S04]  /*13ade0*/  LDL.LU R21, [R1+0x130] ;  /* 0x0001300001157983 */ /* 0x000ee80000300800 */
[----:B------:R-:W3:Y:S04]  /*13adf0*/  LDL.LU.64 R14, [R1+0xf18] ;  /* 0x000f1800010e7983 */ /* 0x000ee80000300a00 */
[----:B------:R-:W3:Y:S01]  /*13ae00*/  LDL.LU.64 R26, [R1+0xf10] ;  /* 0x000f1000011a7983 */ /* 0x000ee20000300a00 */
[----:B0-----:R-:W-:-:S03]  /*13ae10*/  PRMT R12, R4, 0x7772, RZ ;  /* 0x00007772040c7816 */ /* 0x001fc600000000ff */
[----:B------:R-:W3:Y:S04]  /*13ae20*/  LDL.LU.64 R24, [R1+0xf08] ;  /* 0x000f080001187983 */ /* 0x000ee80000300a00 */
[----:B--2---:R0:W-:Y:S01]  /*13ae30*/  @P1 STG.E.U8 desc[UR24][R22.64], R12 ;  /* 0x0000000c16001986 */ /* 0x0041e2000c101118 */
[----:B------:R-:W-:Y:S02]  /*13ae40*/  LOP3.LUT P1, RZ, R2, 0x1000000, RZ, 0xc0, !PT ;  /* 0x0100000002ff7812 */ /* 0x000fe4000782c0ff */
[----:B------:R-:W-:Y:S01]  /*13ae50*/  PRMT R4, R4, 0x7773, RZ ;  /* 0x0000777304047816 */ /* 0x000fe200000000ff */
[----:B0-----:R-:W2:Y:S10]  /*13ae60*/  LDL.LU.64 R22, [R1+0xf00] ;  /* 0x000f000001167983 */ /* 0x001eb40000300a00 */
[----:B----4-:R0:W-:Y:S01]  /*13ae70*/  @P1 STG.E.U8 desc[UR24][R18.64], R4 ;  /* 0x0000000412001986 */ /* 0x0101e2000c101118 */
[----:B------:R-:W-:-:S03]  /*13ae80*/  LOP3.LUT P1, RZ, R2, 0x800000, RZ, 0xc0, !PT ;  /* 0x0080000002ff7812 */ /* 0x000fc6000782c0ff */
[----:B------:R-:W4:Y:S01]  /*13ae90*/  LDL.LU.64 R12, [R1+0xef8] ;  /* 0x000ef800010c7983 */ /* 0x000f220000300a00 */
[----:B0-----:R-:W-:-:S03]  /*13aea0*/  PRMT R4, R5, 0x7770, RZ ;  /* 0x0000777005047816 */ /* 0x001fc600000000ff */
[----:B------:R-:W4:Y:S06]  /*13aeb0*/  LDL.LU.64 R18, [R1+0xee8] ;  /* 0x000ee80001127983 */ /* 0x000f2c0000300a00 */
[----:B---3--:R0:W-:Y:S04]  /*13aec0*/  @P1 STG.E.U8 desc[UR24][R28.64], R4 ;  /* 0x000000041c001986 */ /* 0x0081e8000c101118 */
[----:B0-----:R-:W3:Y:S01]  /*13aed0*/  LDL.LU.64 R28, [R1+0x54a0] ;  /* 0x0054a000011c7983 */ /* 0x001ee20000300a00 */
[----:B------:R-:W-:-:S02]  /*13aee0*/  LOP3.LUT P1, RZ, R2, 0x400000, RZ, 0xc0, !PT ;  /* 0x0040000002ff7812 */ /* 0x000fc4000782c0ff */
[----:B------:R-:W-:-:S11]  /*13aef0*/  PRMT R4, R5, 0x7771, RZ ;  /* 0x0000777105047816 */ /* 0x000fd600000000ff */
[----:B---3--:R0:W-:Y:S04]  /*13af00*/  @P1 STG.E.U8 desc[UR24][R28.64], R4 ;  /* 0x000000041c001986 */ /* 0x0081e8000c101118 */
[----:B0-----:R-:W3:Y:S01]  /*13af10*/  LDL.LU.64 R28, [R1+0x5498] ;  /* 0x00549800011c7983 */ /* 0x001ee20000300a00 */
[----:B------:R-:W-:Y:S02]  /*13af20*/  LOP3.LUT P1, RZ, R2, 0x200000, RZ, 0xc0, !PT ;  /* 0x0020000002ff7812 */ /* 0x000fe4000782c0ff */
[----:B------:R-:W-:Y:S02]  /*13af30*/  PRMT R4, R5, 0x7772, RZ ;  /* 0x0000777205047816 */ /* 0x000fe400000000ff */
[C---:B------:R-:W-:Y:S02]  /*13af40*/  LOP3.LUT P2, RZ, R16.reuse, 0x40000000, RZ, 0xc0, !PT ;  /* 0x4000000010ff7812 */ /* 0x040fe4000784c0ff */
[----:B------:R-:W-:-:S02]  /*13af50*/  LOP3.LUT P3, RZ, R16, 0x80000000, RZ, 0xc0, !PT ;  /* 0x8000000010ff7812 */ /* 0x000fc4000786c0ff */
[C---:B------:R-:W-:Y:S02]  /*13af60*/  LOP3.LUT P4, RZ, R17.reuse, 0x1, RZ, 0xc0, !PT ;  /* 0x0000000111ff7812 */ /* 0x040fe4000788c0ff */
[C---:B------:R-:W-:Y:S02]  /*13af70*/  LOP3.LUT P5, RZ, R17.reuse, 0x2, RZ, 0xc0, !PT ;  /* 0x0000000211ff7812 */ /* 0x040fe400078ac0ff */
[C---:B------:R-:W-:Y:S02]  /*13af80*/  LOP3.LUT P6, RZ, R17.reuse, 0x4, RZ, 0xc0, !PT ;  /* 0x0000000411ff7812 */ /* 0x040fe400078cc0ff */
[----:B------:R-:W-:Y:S01]  /*13af90*/  LOP3.LUT P0, RZ, R17, 0x8, RZ, 0xc0, !PT ;  /* 0x0000000811ff7812 */ /* 0x000fe2000780c0ff */
[----:B---3--:R0:W-:Y:S01]  /*13afa0*/  @P1 STG.E.U8 desc[UR24][R28.64], R4 ;  /* 0x000000041c001986 */ /* 0x0081e2000c101118 */
[----:B------:R-:W-:Y:S02]  /*13afb0*/  LOP3.LUT P1, RZ, R2, 0x100000, RZ, 0xc0, !PT ;  /* 0x0010000002ff7812 */ /* 0x000fe4000782c0ff */
[----:B0-----:R-:W-:-:S11]  /*13afc0*/  PRMT R4, R5, 0x7773, RZ ;  /* 0x0000777305047816 */ /* 0x001fd600000000ff */
[----:B------:R0:W-:Y:S01]  /*13afd0*/  @P1 STG.E.U8 desc[UR24][R6.64], R4 ;  /* 0x0000000406001986 */ /* 0x0001e2000c101118 */
        /* <DEDUP_REMOVED lines=9> */
[----:B------:R0:W-:Y:S02]  /*13b070*/  @P3 STG.E.U8 desc[UR24][R26.64], R4 ;  /* 0x000000041a003986 */ /* 0x0001e4000c101118 */
[----:B0-----:R-:W-:-:S05]  /*13b080*/  PRMT R4, R21, 0x7770, RZ ;  /* 0x0000777015047816 */ /* 0x001fca00000000ff */
[----:B------:R0:W-:Y:S02]  /*13b090*/  @P4 STG.E.U8 desc[UR24][R24.64], R4 ;  /* 0x0000000418004986 */ /* 0x0001e4000c101118 */
[----:B0-----:R-:W-:-:S05]  /*13b0a0*/  PRMT R4, R21, 0x7771, RZ ;  /* 0x0000777115047816 */ /* 0x001fca00000000ff */
[----:B--2---:R0:W-:Y:S02]  /*13b0b0*/  @P5 STG.E.U8 desc[UR24][R22.64], R4 ;  /* 0x0000000416005986 */ /* 0x0041e4000c101118 */
[----:B0-----:R-:W-:-:S05]  /*13b0c0*/  PRMT R4, R21, 0x7772, RZ ;  /* 0x0000777215047816 */ /* 0x001fca00000000ff */
[----:B----4-:R0:W-:Y:S02]  /*13b0d0*/  @P6 STG.E.U8 desc[UR24][R12.64], R4 ;  /* 0x000000040c006986 */ /* 0x0101e4000c101118 */
[----:B0-----:R-:W-:Y:S02]  /*13b0e0*/  PRMT R4, R21, 0x7773, RZ ;  /* 0x0000777315047816 */ /* 0x001fe400000000ff */
[----:B------:R-:W2:Y:S04]  /*13b0f0*/  LDL.LU.64 R20, [R1+0xee0] ;  /* 0x000ee00001147983 */ /* 0x000ea80000300a00 */
[----:B------:R0:W-:Y:S04]  /*13b100*/  @P0 STG.E.U8 desc[UR24][R18.64], R4 ;  /* 0x0000000412000986 */ /* 0x0001e8000c101118 */
[----:B------:R-:W3:Y:S04]  /*13b110*/  LDL.LU.64 R14, [R1+0xe28] ;  /* 0x000e2800010e7983 */ /* 0x000ee80000300a00 */
[----:B0-----:R-:W4:Y:S04]  /*13b120*/  LDL.LU.64 R18, [R1+0xc58] ;  /* 0x000c580001127983 */ /* 0x001f280000300a00 */
[----:B------:R-:W2:Y:S01]  /*13b130*/  LDL.LU R23, [R1+0x164] ;  /* 0x0001640001177983 */ /* 0x000ea20000300800 */
[----:B------:R-:W-:-:S02]  /*13b140*/  LOP3.LUT P4, RZ, R17, 0x10, RZ, 0xc0, !PT ;  /* 0x0000001011ff7812 */ /* 0x000fc4000788c0ff */
[C---:B------:R-:W-:Y:S02]  /*13b150*/  LOP3.LUT P5, RZ, R17.reuse, 0x20, RZ, 0xc0, !PT ;  /* 0x0000002011ff7812 */ /* 0x040fe400078ac0ff */
[----:B------:R-:W-:Y:S01]  /*13b160*/  LOP3.LUT P6, RZ, R17, 0x40, RZ, 0xc0, !PT ;  /* 0x0000004011ff7812 */ /* 0x000fe200078cc0ff */
[----:B------:R-:W4:Y:S04]  /*13b170*/  LDL.LU.64 R26, [R1+0xc50] ;  /* 0x000c5000011a7983 */ /* 0x000f280000300a00 */
[----:B------:R-:W4:Y:S04]  /*13b180*/  LDL.LU.64 R24, [R1+0xc48] ;  /* 0x000c480001187983 */ /* 0x000f280000300a00 */
[----:B------:R-:W4:Y:S04]  /*13b190*/  LDL.LU R5, [R1+0x154] ;  /* 0x0001540001057983 */ /* 0x000f280000300800 */
[----:B------:R-:W4:Y:S01]  /*13b1a0*/  LDL.LU.64 R12, [R1+0xc40] ;  /* 0x000c4000010c7983 */ /* 0x000f220000300a00 */
[----:B--2---:R-:W-:-:S05]  /*13b1b0*/  PRMT R4, R23, 0x7770, RZ ;  /* 0x0000777017047816 */ /* 0x004fca00000000ff */
[----:B------:R0:W-:Y:S02]  /*13b1c0*/  @P4 STG.E.U8 desc[UR24][R20.64], R4 ;  /* 0x0000000414004986 */ /* 0x0001e4000c101118 */
[C---:B0-----:R-:W-:Y:S02]  /*13b1d0*/  PRMT R4, R23.reuse, 0x7771, RZ ;  /* 0x0000777117047816 */ /* 0x041fe400000000ff */
[----:B------:R-:W2:Y:S04]  /*13b1e0*/  LDL.LU.64 R20, [R1+0xc28] ;  /* 0x000c280001147983 */ /* 0x000ea80000300a00 */
[----:B------:R-:W2:Y:S04]  /*13b1f0*/  LDL.LU R22, [R1+0x144] ;  /* 0x0001440001167983 */ /* 0x000ea80000300800 */
[----:B---3--:R0:W-:Y:S02]  /*13b200*/  @P5 STG.E.U8 desc[UR24][R14.64], R4 ;  /* 0x000000040e005986 */ /* 0x0081e4000c101118 */
[----:B0-----:R-:W-:-:S05]  /*13b210*/  PRMT R4, R23, 0x7772, RZ ;  /* 0x0000777217047816 */ /* 0x001fca00000000ff */
[----:B----4-:R0:W-:Y:S04]  /*13b220*/  @P6 STG.E.U8 desc[UR24][R18.64], R4 ;  /* 0x0000000412006986 */ /* 0x0101e8000c101118 */
[----:B0-----:R-:W3:Y:S04]  /*13b230*/  LDL.LU.64 R18, [R1+0xbf8] ;  /* 0x000bf80001127983 */ /* 0x001ee80000300a00 */
        /* <DEDUP_REMOVED lines=22> */
[C---:B------:R-:W-:Y:S02]  /*13b3a0*/  LOP3.LUT P1, RZ, R17.reuse, 0x400, RZ, 0xc0, !PT ;  /* 0x0000040011ff7812 */ /* 0x040fe4000782c0ff */
[----:B------:R-:W-:Y:S02]  /*13b3b0*/  LOP3.LUT P0, RZ, R17, 0x80, RZ, 0xc0, !PT ;  /* 0x0000008011ff7812 */ /* 0x000fe4000780c0ff */
[----:B------:R-:W-:Y:S02]  /*13b3c0*/  PRMT R4, R23, 0x7773, RZ ;  /* 0x0000777317047816 */ /* 0x000fe400000000ff */
[----:B------:R-:W-:Y:S01]  /*13b3d0*/  LOP3.LUT R2, R2, 0xfffeffff, RZ, 0xc0, !PT ;  /* 0xfffeffff02027812 */ /* 0x000fe200078ec0ff */
[----:B------:R-:W4:Y:S04]  /*13b3e0*/  LDL.LU.64 R28, [R1+0xbe8] ;  /* 0x000be800011c7983 */ /* 0x000f280000300a00 */
[----:B------:R-:W4:Y:S04]  /*13b3f0*/  LDL.LU.64 R6, [R1+0xbe0] ;  /* 0x000be00001067983 */ /* 0x000f280000300a00 */
[----:B------:R-:W4:Y:S04]  /*13b400*/  LDL.LU.64 R10, [R1+0xba8] ;  /* 0x000ba800010a7983 */ /* 0x000f280000300a00 */
[----:B------:R-:W4:Y:S04]  /*13b410*/  LDL.LU.64 R8, [R1+0xba0] ;  /* 0x000ba00001087983 */ /* 0x000f280000300a00 */
[----:B------:R-:W4:Y:S01]  /*13b420*/  LDL.LU.64 R14, [R1+0xac8] ;  /* 0x000ac800010e7983 */ /* 0x000f220000300a00 */
[----:B------:R-:W-:-:S02]  /*13b430*/  @P1 LOP3.LUT R2, R2, 0x10000, RZ, 0xfc, !PT ;  /* 0x0001000002021812 */ /* 0x000fc400078efcff */
[----:B------:R-:W-:Y:S02]  /*13b440*/  LOP3.LUT P1, RZ, R17, 0x200, RZ, 0xc0, !PT ;  /* 0x0000020011ff7812 */ /* 0x000fe4000782c0ff */
[----:B------:R-:W-:Y:S01]  /*13b450*/  LOP3.LUT R2, R2, 0xfffdffff, RZ, 0xc0, !PT ;  /* 0xfffdffff02027812 */ /* 0x000fe200078ec0ff */
[----:B------:R0:W-:Y:S10]  /*13b460*/  @P0 STG.E.U8 desc[UR24][R26.64], R4 ;  /* 0x000000041a000986 */ /* 0x0001f4000c101118 */
[----:B------:R-:W-:-:S02]  /*13b470*/  @P1 LOP3.LUT R2, R2, 0x20000, RZ, 0xfc, !PT ;  /* 0x0002000002021812 */ /* 0x000fc400078efcff */
[----:B------:R-:W-:Y:S02]  /*13b480*/  LOP3.LUT P1, RZ, R17, 0x100, RZ, 0xc0, !PT ;  /* 0x0000010011ff7812 */ /* 0x000fe4000782c0ff */
[----:B0-----:R-:W-:Y:S01]  /*13b490*/  PRMT R4, R5, 0x7770, RZ ;  /* 0x0000777005047816 */ /* 0x001fe200000000ff */
[----:B------:R-:W4:Y:S04]  /*13b4a0*/  LDL.LU.64 R26, [R1+0x9e8] ;  /* 0x0009e800011a7983 */ /* 0x000f280000300a00 */
[----:B------:R-:W4:Y:S06]  /*13b4b0*/  LDL.LU R23, [R1+0x168] ;  /* 0x0001680001177983 */ /* 0x000f2c0000300800 */
[----:B------:R0:W-:Y:S01]  /*13b4c0*/  @P1 STG.E.U8 desc[UR24][R24.64], R4 ;  /* 0x0000000418001986 */ /* 0x0001e2000c101118 */
[----:B------:R-:W-:-:S02]  /*13b4d0*/  LOP3.LUT P1, RZ, R2, 0x20000, RZ, 0xc0, !PT ;  /* 0x0002000002ff7812 */ /* 0x000fc4000782c0ff */
[----:B0-----:R-:W-:Y:S01]  /*13b4e0*/  PRMT R4, R5, 0x7771, RZ ;  /* 0x0000777105047816 */ /* 0x001fe200000000ff */
[----:B------:R-:W4:Y:S10]  /*13b4f0*/  LDL.LU.64 R24, [R1+0x9e0] ;  /* 0x0009e00001187983 */ /* 0x000f340000300a00 */
[----:B------:R0:W-:Y:S01]  /*13b500*/  @P1 STG.E.U8 desc[UR24][R12.64], R4 ;  /* 0x000000040c001986 */ /* 0x0001e2000c101118 */
[----:B------:R-:W-:-:S02]  /*13b510*/  LOP3.LUT P1, RZ, R2, 0x10000, RZ, 0xc0, !PT ;  /* 0x0001000002ff7812 */ /* 0x000fc4000782c0ff */
[----:B0-----:R-:W-:Y:S01]  /*13b520*/  PRMT R4, R5, 0x7772, RZ ;  /* 0x0000777205047816 */ /* 0x001fe200000000ff */
[----:B------:R-:W4:Y:S10]  /*13b530*/  LDL.LU.64 R12, [R1+0x908] ;  /* 0x00090800010c7983 */ /* 0x000f340000300a00 */
[----:B--2---:R0:W-:Y:S01]  /*13b540*/  @P1 STG.E.U8 desc[UR24][R20.64], R4 ;  /* 0x0000000414001986 */ /* 0x0041e2000c101118 */
[----:B------:R-:W-:-:S02]  /*13b550*/  LOP3.LUT P1, RZ, R2, 0x8000, RZ, 0xc0, !PT ;  /* 0x0000800002ff7812 */ /* 0x000fc4000782c0ff */
[----:B0-----:R-:W-:Y:S01]  /*13b560*/  PRMT R4, R5, 0x7773, RZ ;  /* 0x0000777305047816 */ /* 0x001fe200000000ff */
[----:B------:R-:W2:Y:S10]  /*13b570*/  LDL.LU.64 R20, [R1+0x828] ;  /* 0x0008280001147983 */ /* 0x000eb40000300a00 */
[----:B---3--:R0:W-:Y:S04]  /*13b580*/  @P1 STG.E.U8 desc[UR24][R18.64], R4 ;  /* 0x0000000412001986 */ /* 0x0081e8000c101118 */
[----:B0-----:R-:W3:Y:S01]  /*13b590*/  LDL.LU.64 R18, [R1+0x5490] ;  /* 0x0054900001127983 */ /* 0x001ee20000300a00 */
[----:B------:R-:W-:-:S02]  /*13b5a0*/  LOP3.LUT P1, RZ, R2, 0x4000, RZ, 0xc0, !PT ;  /* 0x0000400002ff7812 */ /* 0x000fc4000782c0ff */
[----:B------:R-:W-:-:S11]  /*13b5b0*/  PRMT R4, R22, 0x7770, RZ ;  /* 0x0000777016047816 */ /* 0x000fd600000000ff */
[----:B---3--:R0:W-:Y:S04]  /*13b5c0*/  @P1 STG.E.U8 desc[UR24][R18.64], R4 ;  /* 0x0000000412001986 */ /* 0x0081e8000c101118 */
[----:B0-----:R-:W3:Y:S01]  /*13b5d0*/  LDL.LU.64 R18, [R1+0x5488] ;  /* 0x0054880001127983 */ /* 0x001ee20000300a00 */
[----:B------:R-:W-:Y:S02]  /*13b5e0*/  LOP3.LUT P1, RZ, R2, 0x2000, RZ, 0xc0, !PT ;  /* 0x0000200002ff7812 */ /* 0x000fe4000782c0ff */
[----:B------:R-:W-:-:S11]  /*13b5f0*/  PRMT R4, R22, 0x7771, RZ ;  /* 0x0000777116047816 */ /* 0x000fd600000000ff */
[----:B---3--:R0:W-:Y:S04]  /*13b600*/  @P1 STG.E.U8 desc[UR24][R18.64], R4 ;  /* 0x0000000412001986 */ /* 0x0081e8000c101118 */
[----:B0-----:R-:W3:Y:S01]  /*13b610*/  LDL.LU.64 R18, [R1+0x5480] ;  /* 0x0054800001127983 */ /* 0x001ee20000300a00 */
[----:B------:R-:W-:Y:S02]  /*13b620*/  LOP3.LUT P1, RZ, R2, 0x1000, RZ, 0xc0, !PT ;  /* 0x0000100002ff7812 */ /* 0x000fe4000782c0ff */
[----:B------:R-:W-:-:S11]  /*13b630*/  PRMT R4, R22, 0x7772, RZ ;  /* 0x0000777216047816 */ /* 0x000fd600000000ff */
[----:B----4-:R0:W-:Y:S01]  /*13b640*/  @P1 STG.E.U8 desc[UR24][R28.64], R4 ;  /* 0x000000041c001986 */ /* 0x0101e2000c101118 */
[----:B------:R-:W-:Y:S02]  /*13b650*/  LOP3.LUT P1, RZ, R2, 0x800, RZ, 0xc0, !PT ;  /* 0x0000080002ff7812 */ /* 0x000fe4000782c0ff */
[----:B0-----:R-:W-:-:S11]  /*13b660*/  PRMT R4, R22, 0x7773, RZ ;  /* 0x0000777316047816 */ /* 0x001fd600000000ff */
[----:B------:R3:W-:Y:S01]  /*13b670*/  @P1 STG.E.U8 desc[UR24][R6.64], R4 ;  /* 0x0000000406001986 */ /* 0x0007e2000c101118 */
[----:B------:R-:W-:Y:S02]  /*13b680*/  LOP3.LUT P1, RZ, R2, 0x400, RZ, 0xc0, !PT ;  /* 0x0000040002ff7812 */ /* 0x000fe4000782c0ff */
[C---:B------:R-:W-:Y:S02]  /*13b690*/  LOP3.LUT P2, RZ, R17.reuse, 0x20000, RZ, 0xc0, !PT ;  /* 0x0002000011ff7812 */ /* 0x040fe4000784c0ff */
[C---:B------:R-:W-:Y:S02]  /*13b6a0*/  LOP3.LUT P3, RZ, R17.reuse, 0x40000, RZ, 0xc0, !PT ;  /* 0x0004000011ff7812 */ /* 0x040fe4000786c0ff */
[C---:B------:R-:W-:Y:S02]  /*13b6b0*/  LOP3.LUT P4, RZ, R17.reuse, 0x80000, RZ, 0xc0, !PT ;  /* 0x0008000011ff7812 */ /* 0x040fe4000788c0ff */
[C---:B------:R-:W-:Y:S02]  /*13b6c0*/  LOP3.LUT P5, RZ, R17.reuse, 0x100000, RZ, 0xc0, !PT ;  /* 0x0010000011ff7812 */ /* 0x040fe400078ac0ff */
[----:B------:R-:W-:-:S02]  /*13b6d0*/  LOP3.LUT P6, RZ, R17, 0x200000, RZ, 0xc0, !PT ;  /* 0x0020000011ff7812 */ /* 0x000fc400078cc0ff */
[----:B------:R-:W-:Y:S02]  /*13b6e0*/  LOP3.LUT P0, RZ, R17, 0x400000, RZ, 0xc0, !PT ;  /* 0x0040000011ff7812 */ /* 0x000fe4000780c0ff */
[----:B---3--:R-:W-:-:S05]  /*13b6f0*/  PRMT R4, R18, 0x7770, RZ ;  /* 0x0000777012047816 */ /* 0x008fca00000000ff */
[----:B------:R0:W-:Y:S02]  /*13b700*/  @P1 STG.E.U8 desc[UR24][R10.64], R4 ;  /* 0x000000040a001986 */ /* 0x0001e4000c101118 */
[----:B0-----:R-:W-:-:S05]  /*13b710*/  PRMT R4, R18, 0x7771, RZ ;  /* 0x0000777112047816 */ /* 0x001fca00000000ff */
[----:B------:R0:W-:Y:S02]  /*13b720*/  @P2 STG.E.U8 desc[UR24][R8.64], R4 ;  /* 0x0000000408002986 */ /* 0x0001e4000c101118 */
[----:B0-----:R-:W-:-:S05]  /*13b730*/  PRMT R4, R18, 0x7772, RZ ;  /* 0x0000777212047816 */ /* 0x001fca00000000ff */
[----:B------:R0:W-:Y:S02]  /*13b740*/  @P3 STG.E.U8 desc[UR24][R14.64], R4 ;  /* 0x000000040e003986 */ /* 0x0001e4000c101118 */
[----:B0-----:R-:W-:Y:S02]  /*13b750*/  PRMT R4, R18, 0x7773, RZ ;  /* 0x0000777312047816 */ /* 0x001fe400000000ff */
[----:B------:R-:W3:Y:S04]  /*13b760*/  LDL.LU R18, [R1+0x5478] ;  /* 0x0054780001127983 */ /* 0x000ee80000300800 */
[----:B------:R0:W-:Y:S02]  /*13b770*/  @P4 STG.E.U8 desc[UR24][R26.64], R4 ;  /* 0x000000041a004986 */ /* 0x0001e4000c101118 */
[----:B0-----:R-:W-:-:S05]  /*13b780*/  PRMT R4, R23, 0x7770, RZ ;  /* 0x0000777017047816 */ /* 0x001fca00000000ff */
[----:B------:R0:W-:Y:S02]  /*13b790*/  @P5 STG.E.U8 desc[UR24][R24.64], R4 ;  /* 0x0000000418005986 */ /* 0x0001e4000c101118 */
[----:B0-----:R-:W-:-:S05]  /*13b7a0*/  PRMT R4, R23, 0x7771, RZ ;  /* 0x0000777117047816 */ /* 0x001fca00000000ff */
[----:B------:R0:W-:Y:S02]  /*13b7b0*/  @P6 STG.E.U8 desc[UR24][R12.64], R4 ;  /* 0x000000040c006986 */ /* 0x0001e4000c101118 */
[----:B0-----:R-:W-:Y:S02]  /*13b7c0*/  PRMT R4, R23, 0x7772, RZ ;  /* 0x0000777217047816 */ /* 0x001fe400000000ff */
[----:B------:R-:W4:Y:S04]  /*13b7d0*/  LDL.LU.64 R12, [R1+0x820] ;  /* 0x00082000010c7983 */ /* 0x000f280000300a00 */
[----:B--2---:R0:W-:Y:S04]  /*13b7e0*/  @P0 STG.E.U8 desc[UR24][R20.64], R4 ;  /* 0x0000000414000986 */ /* 0x0041e8000c101118 */
[----:B0-----:R-:W2:Y:S04]  /*13b7f0*/  LDL.LU.64 R20, [R1+0x818] ;  /* 0x0008180001147983 */ /* 0x001ea80000300a00 */
[----:B------:R-:W2:Y:S04]  /*13b800*/  LDL.LU.64 R14, [R1+0x810] ;  /* 0x00081000010e7983 */ /* 0x000ea80000300a00 */
[----:B------:R-:W2:Y:S04]  /*13b810*/  LDL.LU.64 R26, [R1+0x808] ;  /* 0x00080800011a7983 */ /* 0x000ea80000300a00 */
[----:B------:R-:W2:Y:S01]  /*13b820*/  LDL.LU R22, [R1+0x158] ;  /* 0x0001580001167983 */ /* 0x000ea20000300800 */
[----:B------:R-:W-:-:S02]  /*13b830*/  LOP3.LUT R2, R2, 0xfffffffb, RZ, 0xc0, !PT ;  /* 0xfffffffb02027812 */ /* 0x000fc400078ec0ff */
[C---:B------:R-:W-:Y:S02]  /*13b840*/  LOP3.LUT P4, RZ, R17.reuse, 0x800000, RZ, 0xc0, !PT ;  /* 0x0080000011ff7812 */ /* 0x040fe4000788c0ff */
[C---:B------:R-:W-:Y:S02]  /*13b850*/  LOP3.LUT P5, RZ, R17.reuse, 0x1000000, RZ, 0xc0, !PT ;  /* 0x0100000011ff7812 */ /* 0x040fe400078ac0ff */
[C---:B------:R-:W-:Y:S02]  /*13b860*/  LOP3.LUT P6, RZ, R17.reuse, 0x2000000, RZ, 0xc0, !PT ;  /* 0x0200000011ff7812 */ /* 0x040fe400078cc0ff */
[----:B------:R-:W-:Y:S01]  /*13b870*/  LOP3.LUT P0, RZ, R17, 0x4000000, RZ, 0xc0, !PT ;  /* 0x0400000011ff7812 */ /* 0x000fe2000780c0ff */
[----:B------:R-:W2:Y:S01]  /*13b880*/  LDL.LU.64 R24, [R1+0x7f0] ;  /* 0x0007f00001187983 */ /* 0x000ea20000300a00 */
[----:B---3--:R-:W-:-:S13]  /*13b890*/  LOP3.LUT P1, RZ, R18, 0x8, RZ, 0xc0, !PT ;  /* 0x0000000812ff7812 */ /* 0x008fda000782c0ff */
        /* <DEDUP_REMOVED lines=23> */
[----:B------:R-:W-:-:S05]  /*13ba10*/  PRMT R17, R23, 0x7773, RZ ;  /* 0x0000777317117816 */ /* 0x000fca00000000ff */
[----:B----4-:R2:W-:Y:S02]  /*13ba20*/  @P4 STG.E.U8 desc[UR24][R12.64], R17 ;  /* 0x000000110c004986 */ /* 0x0105e4000c101118 */
[C---:B--2---:R-:W-:Y:S02]  /*13ba30*/  PRMT R17, R22.reuse, 0x7770, RZ ;  /* 0x0000777016117816 */ /* 0x044fe400000000ff */
[----:B------:R-:W2:Y:S04]  /*13ba40*/  LDL.LU.64 R12, [R1+0x7e8] ;  /* 0x0007e800010c7983 */ /* 0x000ea80000300a00 */
[----:B------:R0:W-:Y:S04]  /*13ba50*/  @P5 STG.E.U8 desc[UR24][R20.64], R17 ;  /* 0x0000001114005986 */ /* 0x0001e8000c101118 */
[----:B0-----:R-:W3:Y:S04]  /*13ba60*/  LDL.LU.64 R20, [R1+0x7e0] ;  /* 0x0007e00001147983 */ /* 0x001ee80000300a00 */
[----:B------:R-:W4:Y:S04]  /*13ba70*/  LDL.LU R23, [R1+0x138] ;  /* 0x0001380001177983 */ /* 0x000f280000300800 */
[----:B------:R-:W2:Y:S04]  /*13ba80*/  LDL.LU.64 R28, [R1+0x7b0] ;  /* 0x0007b000011c7983 */ /* 0x000ea80000300a00 */
[----:B--2---:R0:W-:Y:S04]  /*13ba90*/  STL.64 [R1+0x5460], R28 ;  /* 0x0054601c01007387 */ /* 0x0041e80000100a00 */
[----:B0-----:R-:W2:Y:S01]  /*13baa0*/  LDL.LU.64 R28, [R1+0x7b8] ;  /* 0x0007b800011c7983 */ /* 0x001ea20000300a00 */
[----:B------:R-:W-:-:S05]  /*13bab0*/  PRMT R17, R22, 0x7771, RZ ;  /* 0x0000777116117816 */ /* 0x000fca00000000ff */
[----:B------:R0:W-:Y:S02]  /*13bac0*/  @P6 STG.E.U8 desc[UR24][R14.64], R17 ;  /* 0x000000110e006986 */ /* 0x0001e4000c101118 */
[----:B0-----:R-:W-:-:S05]  /*13bad0*/  PRMT R17, R22, 0x7772, RZ ;  /* 0x0000777216117816 */ /* 0x001fca00000000ff */
[----:B------:R0:W-:Y:S02]  /*13bae0*/  @P0 STG.E.U8 desc[UR24][R26.64], R17 ;  /* 0x000000111a000986 */ /* 0x0001e4000c101118 */
[----:B0-----:R-:W-:-:S05]  /*13baf0*/  PRMT R17, R22, 0x7773, RZ ;  /* 0x0000777316117816 */ /* 0x001fca00000000ff */
[----:B------:R-:W-:Y:S04]  /*13bb00*/  @P1 STG.E.U8 desc[UR24][R24.64], R17 ;  /* 0x0000001118001986 */ /* 0x000fe8000c101118 */
[----:B--2---:R0:W-:Y:S04]  /*13bb10*/  STL.64 [R1+0x5470], R28 ;  /* 0x0054701c01007387 */ /* 0x0041e80000100a00 */
[----:B0-----:R-:W2:Y:S01]  /*13bb20*/  LDL.LU.64 R28, [R1+0x7c0] ;  /* 0x0007c000011c7983 */ /* 0x001ea20000300a00 */
[C---:B------:R-:W-:Y:S02]  /*13bb30*/  LOP3.LUT P1, RZ, R2.reuse, 0x200, RZ, 0xc0, !PT ;  /* 0x0000020002ff7812 */ /* 0x040fe4000782c0ff */
[----:B------:R-:W-:Y:S01]  /*13bb40*/  PRMT R17, R3, 0x7770, RZ ;  /* 0x0000777003117816 */ /* 0x000fe200000000ff */
[----:B------:R-:W4:Y:S04]  /*13bb50*/  LDL.LU.64 R6, [R1+0x7a8] ;  /* 0x0007a80001067983 */ /* 0x000f280000300a00 */
[----:B------:R-:W4:Y:S04]  /*13bb60*/  LDL.LU.64 R4, [R1+0x7a0] ;  /* 0x0007a00001047983 */ /* 0x000f280000300a00 */
[----:B------:R-:W4:Y:S04]  /*13bb70*/  LDL.LU.64 R10, [R1+0x790] ;  /* 0x00079000010a7983 */ /* 0x000f280000300a00 */
[----:B------:R-:W4:Y:S04]  /*13bb80*/  LDL.LU.64 R8, [R1+0x778] ;  /* 0x0007780001087983 */ /* 0x000f280000300a00 */
[----:B------:R-:W4:Y:S04]  /*13bb90*/  LDL.LU.64 R14, [R1+0x770] ;  /* 0x00077000010e7983 */ /* 0x000f280000300a00 */
[----:B------:R-:W4:Y:S04]  /*13bba0*/  LDL.LU.64 R26, [R1+0x748] ;  /* 0x00074800011a7983 */ /* 0x000f280000300a00 */
[----:B------:R-:W4:Y:S04]  /*13bbb0*/  LDL.LU R22, [R1+0x15c] ;  /* 0x00015c0001167983 */ /* 0x000f280000300800 */
[----:B------:R-:W4:Y:S04]  /*13bbc0*/  LDL.LU.64 R24, [R1+0x740] ;  /* 0x0007400001187983 */ /* 0x000f280000300a00 */
[----:B------:R0:W-:Y:S01]  /*13bbd0*/  @P1 STG.E.U8 desc[UR24][R12.64], R17 ;  /* 0x000000110c001986 */ /* 0x0001e2000c101118 */
[----:B------:R-:W-:-:S02]  /*13bbe0*/  LOP3.LUT P1, RZ, R2, 0x100, RZ, 0xc0, !PT ;  /* 0x0000010002ff7812 */ /* 0x000fc4000782c0ff */
[----:B0-----:R-:W-:Y:S01]  /*13bbf0*/  PRMT R17, R3, 0x7771, RZ ;  /* 0x0000777103117816 */ /* 0x001fe200000000ff */
[----:B------:R-:W4:Y:S10]  /*13bc00*/  LDL.LU.64 R12, [R1+0x738] ;  /* 0x00073800010c7983 */ /* 0x000f340000300a00 */
[----:B---3--:R0:W-:Y:S01]  /*13bc10*/  @P1 STG.E.U8 desc[UR24][R20.64], R17 ;  /* 0x0000001114001986 */ /* 0x0081e2000c101118 */
[----:B------:R-:W-:-:S02]  /*13bc20*/  LOP3.LUT P1, RZ, R2, 0x80, RZ, 0xc0, !PT ;  /* 0x0000008002ff7812 */ /* 0x000fc4000782c0ff */
[----:B0-----:R-:W-:Y:S01]  /*13bc30*/  PRMT R17, R3, 0x7772, RZ ;  /* 0x0000777203117816 */ /* 0x001fe200000000ff */
[----:B------:R-:W3:Y:S10]  /*13bc40*/  LDL.LU.64 R20, [R1+0x730] ;  /* 0x0007300001147983 */ /* 0x000ef40000300a00 */
[----:B--2---:R0:W-:Y:S04]  /*13bc50*/  @P1 STG.E.U8 desc[UR24][R28.64], R17 ;  /* 0x000000111c001986 */ /* 0x0041e8000c101118 */
[----:B0-----:R-:W2:Y:S01]  /*13bc60*/  LDL.LU.64 R28, [R1+0x5470] ;  /* 0x00547000011c7983 */ /* 0x001ea20000300a00 */
[----:B------:R-:W-:-:S02]  /*13bc70*/  LOP3.LUT P1, RZ, R2, 0x40, RZ, 0xc0, !PT ;  /* 0x0000004002ff7812 */ /* 0x000fc4000782c0ff */
[----:B------:R-:W-:Y:S02]  /*13bc80*/  PRMT R17, R3, 0x7773, RZ ;  /* 0x0000777303117816 */ /* 0x000fe400000000ff */
[----:B------:R-:W3:Y:S09]  /*13bc90*/  LDL.LU R3, [R1+0x5468] ;  /* 0x0054680001037983 */ /* 0x000ef20000300800 */
[----:B--2---:R0:W-:Y:S04]  /*13bca0*/  @P1 STG.E.U8 desc[UR24][R28.64], R17 ;  /* 0x000000111c001986 */ /* 0x0041e8000c101118 */
[----:B0-----:R-:W2:Y:S01]  /*13bcb0*/  LDL.LU.64 R28, [R1+0x5460] ;  /* 0x00546000011c7983 */ /* 0x001ea20000300a00 */
[----:B------:R-:W-:-:S02]  /*13bcc0*/  LOP3.LUT P1, RZ, R2, 0x20, RZ, 0xc0, !PT ;  /* 0x0000002002ff7812 */ /* 0x000fc4000782c0ff */
[----:B----4-:R-:W-:Y:S02]  /*13bcd0*/  PRMT R17, R23, 0x7770, RZ ;  /* 0x0000777017117816 */ /* 0x010fe400000000ff */
[C---:B------:R-:W-:Y:S02]  /*13bce0*/  LOP3.LUT P2, RZ, R18.reuse, 0x10, RZ, 0xc0, !PT ;  /* 0x0000001012ff7812 */ /* 0x040fe4000784c0ff */
[C---:B------:R-:W-:Y:S02]  /*13bcf0*/  LOP3.LUT P3, RZ, R18.reuse, 0x20, RZ, 0xc0, !PT ;  /* 0x0000002012ff7812 */ /* 0x040fe4000786c0ff */
[C---:B------:R-:W-:Y:S02]  /*13bd00*/  LOP3.LUT P4, RZ, R18.reuse, 0x40, RZ, 0xc0, !PT ;  /* 0x0000004012ff7812 */ /* 0x040fe4000788c0ff */
[C---:B------:R-:W-:Y:S02]  /*13bd10*/  LOP3.LUT P5, RZ, R18.reuse, 0x80, RZ, 0xc0, !PT ;  /* 0x0000008012ff7812 */ /* 0x040fe400078ac0ff */
[----:B------:R-:W-:-:S02]  /*13bd20*/  LOP3.LUT P6, RZ, R18, 0x100, RZ, 0xc0, !PT ;  /* 0x0000010012ff7812 */ /* 0x000fc400078cc0ff */
[----:B------:R-:W-:Y:S01]  /*13bd30*/  LOP3.LUT P0, RZ, R18, 0x200, RZ, 0xc0, !PT ;  /* 0x0000020012ff7812 */ /* 0x000fe2000780c0ff */
[----:B--2---:R0:W-:Y:S01]  /*13bd40*/  @P1 STG.E.U8 desc[UR24][R28.64], R17 ;  /* 0x000000111c001986 */ /* 0x0041e2000c101118 */
        /* <DEDUP_REMOVED lines=9> */
[----:B---3--:R-:W-:-:S05]  /*13bde0*/  PRMT R17, R3, 0x7770, RZ ;  /* 0x0000777003117816 */ /* 0x008fca00000000ff */
[----:B------:R0:W-:Y:S02]  /*13bdf0*/  @P2 STG.E.U8 desc[UR24][R8.64], R17 ;  /* 0x0000001108002986 */ /* 0x0001e4000c101118 */
[----:B0-----:R-:W-:-:S05]  /*13be00*/  PRMT R17, R3, 0x7771, RZ ;  /* 0x0000777103117816 */ /* 0x001fca00000000ff */
[----:B------:R0:W-:Y:S02]  /*13be10*/  @P3 STG.E.U8 desc[UR24][R14.64], R17 ;  /* 0x000000110e003986 */ /* 0x0001e4000c101118 */
[----:B0-----:R-:W-:-:S05]  /*13be20*/  PRMT R17, R3, 0x7772, RZ ;  /* 0x0000777203117816 */ /* 0x001fca00000000ff */
[----:B------:R0:W-:Y:S02]  /*13be30*/  @P4 STG.E.U8 desc[UR24][R26.64], R17 ;  /* 0x000000111a004986 */ /* 0x0001e4000c101118 */
[----:B0-----:R-:W-:Y:S02]  /*13be40*/  PRMT R17, R3, 0x7773, RZ ;  /* 0x0000777303117816 */ /* 0x001fe400000000ff */
[----:B------:R-:W2:Y:S04]  /*13be50*/  LDL.LU R3, [R1+0x5458] ;  /* 0x0054580001037983 */ /* 0x000ea80000300800 */
[----:B------:R0:W-:Y:S04]  /*13be60*/  @P5 STG.E.U8 desc[UR24][R24.64], R17 ;  /* 0x0000001118005986 */ /* 0x0001e8000c101118 */
[----:B------:R-:W3:Y:S01]  /*13be70*/  LDL.LU.64 R8, [R1+0x768] ;  /* 0x0007680001087983 */ /* 0x000ee20000300a00 */
[----:B0-----:R-:W-:-:S05]  /*13be80*/  PRMT R17, R22, 0x7770, RZ ;  /* 0x0000777016117816 */ /* 0x001fca00000000ff */
[----:B------:R0:W-:Y:S02]  /*13be90*/  @P6 STG.E.U8 desc[UR24][R12.64], R17 ;  /* 0x000000110c006986 */ /* 0x0001e4000c101118 */
[----:B0-----:R-:W-:-:S05]  /*13bea0*/  PRMT R17, R22, 0x7771, RZ ;  /* 0x0000777116117816 */ /* 0x001fca00000000ff */
[----:B------:R0:W-:Y:S04]  /*13beb0*/  @P0 STG.E.U8 desc[UR24][R20.64], R17 ;  /* 0x0000001114000986 */ /* 0x0001e8000c101118 */
[----:B0-----:R-:W4:Y:S01]  /*13bec0*/  LDL.LU.64 R20, [R1+0x728] ;  /* 0x0007280001147983 */ /* 0x001f220000300a00 */
[C---:B------:R-:W-:Y:S02]  /*13bed0*/  LOP3.LUT P4, RZ, R18.reuse, 0x400, RZ, 0xc0, !PT ;  /* 0x0000040012ff7812 */ /* 0x040fe4000788c0ff */
[----:B------:R-:W-:Y:S02]  /*13bee0*/  LOP3.LUT P5, RZ, R18, 0x800, RZ, 0xc0, !PT ;  /* 0x0000080012ff7812 */ /* 0x000fe400078ac0ff */
[C---:B------:R-:W-:Y:S01]  /*13bef0*/  PRMT R17, R22.reuse, 0x7772, RZ ;  /* 0x0000777216117816 */ /* 0x040fe200000000ff */
[----:B------:R-:W2:Y:S04]  /*13bf00*/  LDL.LU.64 R14, [R1+0x720] ;  /* 0x00072000010e7983 */ /* 0x000ea80000300a00 */
[----:B------:R-:W2:Y:S04]  /*13bf10*/  LDL.LU.64 R26, [R1+0x718] ;  /* 0x00071800011a7983 */ /* 0x000ea80000300a00 */
[----:B------:R-:W2:Y:S04]  /*13bf20*/  LDL.LU.64 R24, [R1+0x700] ;  /* 0x0007000001187983 */ /* 0x000ea80000300a00 */
[----:B------:R-:W2:Y:S04]  /*13bf30*/  LDL.LU R23, [R1+0x14c] ;  /* 0x00014c0001177983 */ /* 0x000ea80000300800 */
[----:B------:R-:W2:Y:S04]  /*13bf40*/  LDL.LU.64 R12, [R1+0x6f8] ;  /* 0x0006f800010c7983 */ /* 0x000ea80000300a00 */
[----:B---3--:R0:W-:Y:S02]  /*13bf50*/  @P4 STG.E.U8 desc[UR24][R8.64], R17 ;  /* 0x0000001108004986 */ /* 0x0081e4000c101118 */
[----:B0-----:R-:W-:-:S05]  /*13bf60*/  PRMT R17, R22, 0x7773, RZ ;  /* 0x0000777316117816 */ /* 0x001fca00000000ff */
[----:B----4-:R0:W-:Y:S04]  /*13bf70*/  @P5 STG.E.U8 desc[UR24][R20.64], R17 ;  /* 0x0000001114005986 */ /* 0x0101e8000c101118 */
[----:B0-----:R-:W3:Y:S04]  /*13bf80*/  LDL.LU.64 R20, [R1+0x6f0] ;  /* 0x0006f00001147983 */ /* 0x001ee80000300a00 */
[----:B------:R-:W4:Y:S01]  /*13bf90*/  LDL.LU.64 R28, [R1+0x6c0] ;  /* 0x0006c000011c7983 */ /* 0x000f220000300a00 */
[----:B------:R-:W-:Y:S02]  /*13bfa0*/  LOP3.LUT P1, RZ, R18, 0x400000, RZ, 0xc0, !PT ;  /* 0x0040000012ff7812 */ /* 0x000fe4000782c0ff */
[----:B--2---:R-:W-:-:S11]  /*13bfb0*/  LOP3.LUT R3, R3, 0xfbffffff, RZ, 0xc0, !PT ;  /* 0xfbffffff03037812 */ /* 0x004fd600078ec0ff */
        /* <DEDUP_REMOVED lines=12> */
[----:B----4-:R0:W-:Y:S04]  /*13c080*/  STL.64 [R1+0x5448], R28 ;  /* 0x0054481c01007387 */ /* 0x0101e80000100a00 */
[----:B0-----:R-:W2:Y:S06]  /*13c090*/  LDL.LU.64 R28, [R1+0x6d0] ;  /* 0x0006d000011c7983 */ /* 0x001eac0000300a00 */
[----:B------:R-:W-:-:S02]  /*13c0a0*/  @P1 LOP3.LUT R3, R3, 0x40000000, RZ, 0xfc, !PT ;  /* 0x4000000003031812 */ /* 0x000fc400078efcff */
[----:B------:R-:W-:Y:S02]  /*13c0b0*/  LOP3.LUT P1, RZ, R18, 0x20000, RZ, 0xc0, !PT ;  /* 0x0002000012ff7812 */ /* 0x000fe4000782c0ff */
[----:B------:R-:W-:-:S11]  /*13c0c0*/  LOP3.LUT R3, R3, 0x7fffffff, RZ, 0xc0, !PT ;  /* 0x7fffffff03037812 */ /* 0x000fd600078ec0ff */
[----:B------:R-:W-:Y:S02]  /*13c0d0*/  @P1 LOP3.LUT R3, R3, 0x80000000, RZ, 0xfc, !PT ;  /* 0x8000000003031812 */ /* 0x000fe400078efcff */
[----:B------:R-:W-:Y:S02]  /*13c0e0*/  LOP3.LUT P1, RZ, R18, 0x10000, RZ, 0xc0, !PT ;  /* 0x0001000012ff7812 */ /* 0x000fe4000782c0ff */
[----:B------:R-:W-:Y:S02]  /*13c0f0*/  LOP3.LUT R2, R2, 0xfffffffe, RZ, 0xc0, !PT ;  /* 0xfffffffe02027812 */ /* 0x000fe400078ec0ff */
[C---:B------:R-:W-:Y:S02]  /*13c100*/  LOP3.LUT P6, RZ, R18.reuse, 0x1000, RZ, 0xc0, !PT ;  /* 0x0000100012ff7812 */ /* 0x040fe400078cc0ff */
[----:B------:R-:W-:-:S07]  /*13c110*/  LOP3.LUT P0, RZ, R18, 0x2000, RZ, 0xc0, !PT ;  /* 0x0000200012ff7812 */ /* 0x000fce000780c0ff */
[----:B------:R-:W-:Y:S02]  /*13c120*/  @P1 LOP3.LUT R2, R2, 0x1, RZ, 0xfc, !PT ;  /* 0x0000000102021812 */ /* 0x000fe400078efcff */
[----:B------:R-:W-:Y:S02]  /*13c130*/  LOP3.LUT P1, RZ, R18, 0x8000, RZ, 0xc0, !PT ;  /* 0x0000800012ff7812 */ /* 0x000fe4000782c0ff */
[----:B------:R-:W-:Y:S02]  /*13c140*/  PRMT R17, R23, 0x7770, RZ ;  /* 0x0000777017117816 */ /* 0x000fe400000000ff */
[----:B------:R-:W-:-:S03]  /*13c150*/  LOP3.LUT R2, R2, 0xfffffffd, RZ, 0xc0, !PT ;  /* 0xfffffffd02027812 */ /* 0x000fc600078ec0ff */
[----:B------:R0:W-:Y:S06]  /*13c160*/  @P6 STG.E.U8 desc[UR24][R14.64], R17 ;  /* 0x000000110e006986 */ /* 0x0001ec000c101118 */
[----:B------:R-:W-:Y:S02]  /*13c170*/  @P1 LOP3.LUT R2, R2, 0x2, RZ, 0xfc, !PT ;  /* 0x0000000202021812 */ /* 0x000fe400078efcff */
[----:B------:R-:W-:Y:S02]  /*13c180*/  LOP3.LUT P1, RZ, R18, 0x4000, RZ, 0xc0, !PT ;  /* 0x0000400012ff7812 */ /* 0x000fe4000782c0ff */
[----:B0-----:R-:W-:-:S05]  /*13c190*/  PRMT R17, R23, 0x7771, RZ ;  /* 0x0000777117117816 */ /* 0x001fca00000000ff */
[----:B------:R0:W-:Y:S02]  /*13c1a0*/  @P0 STG.E.U8 desc[UR24][R26.64], R17 ;  /* 0x000000111a000986 */ /* 0x0001e4000c101118 */
[----:B0-----:R-:W-:-:S05]  /*13c1b0*/  PRMT R17, R23, 0x7772, RZ ;  /* 0x0000777217117816 */ /* 0x001fca00000000ff */
[----:B------:R0:W-:Y:S01]  /*13c1c0*/  @P1 STG.E.U8 desc[UR24][R24.64], R17 ;  /* 0x0000001118001986 */ /* 0x0001e2000c101118 */
[----:B------:R-:W-:Y:S02]  /*13c1d0*/  LOP3.LUT P1, RZ, R2, 0x2, RZ, 0xc0, !PT ;  /* 0x0000000202ff7812 */ /* 0x000fe4000782c0ff */
[----:B0-----:R-:W-:-:S11]  /*13c1e0*/  PRMT R17, R23, 0x7773, RZ ;  /* 0x0000777317117816 */ /* 0x001fd600000000ff */
[----:B------:R-:W-:Y:S04]  /*13c1f0*/  @P1 STG.E.U8 desc[UR24][R12.64], R17 ;  /* 0x000000110c001986 */ /* 0x000fe8000c101118 */
[----:B--2---:R0:W-:Y:S04]  /*13c200*/  STL.64 [R1+0x5450], R28 ;  /* 0x0054501c01007387 */ /* 0x0041e80000100a00 */
[----:B0-----:R-:W2:Y:S04]  /*13c210*/  LDL.LU.64 R28, [R1+0x6d8] ;  /* 0x0006d800011c7983 */ /* 0x001ea80000300a00 */
[----:B------:R-:W4:Y:S04]  /*13c220*/  LDL.LU R8, [R1+0x120] ;  /* 0x0001200001087983 */ /* 0x000f280000300800 */
[----:B------:R-:W4:Y:S04]  /*13c230*/  LDL.LU.64 R6, [R1+0x6b8] ;  /* 0x0006b80001067983 */ /* 0x000f280000300a00 */
[----:B------:R-:W4:Y:S04]  /*13c240*/  LDL.LU.64 R4, [R1+0x6b0] ;  /* 0x0006b00001047983 */ /* 0x000f280000300a00 */
[----:B------:R-:W4:Y:S04]  /*13c250*/  LDL.LU.64 R10, [R1+0x668] ;  /* 0x00066800010a7983 */ /* 0x000f280000300a00 */
[----:B------:R-:W4:Y:S04]  /*13c260*/  LDL.LU.64 R14, [R1+0x660] ;  /* 0x00066000010e7983 */ /* 0x000f280000300a00 */
[----:B------:R-:W3:Y:S01]  /*13c270*/  LDL.LU R17, [R1+0x13c] ;  /* 0x00013c0001117983 */ /* 0x000ee20000300800 */
[----:B------:R-:W-:-:S03]  /*13c280*/  LOP3.LUT P1, RZ, R2, 0x1, RZ, 0xc0, !PT ;  /* 0x0000000102ff7812 */ /* 0x000fc6000782c0ff */
[----:B------:R-:W4:Y:S04]  /*13c290*/  LDL.LU.64 R26, [R1+0x658] ;  /* 0x00065800011a7983 */ /* 0x000f280000300a00 */
[----:B------:R-:W4:Y:S04]  /*13c2a0*/  LDL.LU.64 R24, [R1+0x650] ;  /* 0x0006500001187983 */ /* 0x000f280000300a00 */
[----:B------:R-:W4:Y:S04]  /*13c2b0*/  LDL.LU.64 R22, [R1+0x648] ;  /* 0x0006480001167983 */ /* 0x000f280000300a00 */
[----:B------:R-:W4:Y:S04]  /*13c2c0*/  LDL.LU.64 R12, [R1+0x628] ;  /* 0x00062800010c7983 */ /* 0x000f280000300a00 */
[----:B------:R-:W4:Y:S04]  /*13c2d0*/  LDL.LU R9, [R1+0x100] ;  /* 0x0001000001097983 */ /* 0x000f280000300800 */
[----:B------:R-:W-:Y:S01]  /*13c2e0*/  STL [R1+0x52d0], R16 ;  /* 0x0052d01001007387 */ /* 0x000fe20000100800 */
[----:B---3--:R-:W-:-:S05]  /*13c2f0*/  PRMT R2, R17, 0x7770, RZ ;  /* 0x0000777011027816 */ /* 0x008fca00000000ff */
[----:B------:R0:W-:Y:S01]  /*13c300*/  @P1 STG.E.U8 desc[UR24][R20.64], R2 ;  /* 0x0000000214001986 */ /* 0x0001e2000c101118 */
[----:B------:R-:W-:Y:S02]  /*13c310*/  LOP3.LUT P1, RZ, R3, 0x80000000, RZ, 0xc0, !PT ;  /* 0x8000000003ff7812 */ /* 0x000fe4000782c0ff */
[----:B0-----:R-:W-:Y:S01]  /*13c320*/  PRMT R2, R17, 0x7771, RZ ;  /* 0x0000777111027816 */ /* 0x001fe200000000ff */
[----:B------:R-:W3:Y:S10]  /*13c330*/  LDL.LU.64 R20, [R1+0x620] ;  /* 0x0006200001147983 */ /* 0x000ef40000300a00 */
[----:B--2---:R0:W-:Y:S04]  /*13c340*/  @P1 STG.E.U8 desc[UR24][R28.64], R2 ;  /* 0x000000021c001986 */ /* 0x0041e8000c101118 */
[----:B0-----:R-:W2:Y:S01]  /*13c350*/  LDL.LU.64 R28, [R1+0x5450] ;  /* 0x00545000011c7983 */ /* 0x001ea20000300a00 */
[----:B------:R-:W-:-:S02]  /*13c360*/  LOP3.LUT P1, RZ, R3, 0x40000000, RZ, 0xc0, !PT ;  /* 0x4000000003ff7812 */ /* 0x000fc4000782c0ff */
[----:B------:R-:W-:-:S11]  /*13c370*/  PRMT R2, R17, 0x7772, RZ ;  /* 0x0000777211027816 */ /* 0x000fd600000000ff */
[----:B--2---:R0:W-:Y:S04]  /*13c380*/  @P1 STG.E.U8 desc[UR24][R28.64], R2 ;  /* 0x000000021c001986 */ /* 0x0041e8000c101118 */
[----:B0-----:R-:W2:Y:S01]  /*13c390*/  LDL.LU.64 R28, [R1+0x5448] ;  /* 0x00544800011c7983 */ /* 0x001ea20000300a00 */
        /* <DEDUP_REMOVED lines=8> */
[----:B--2---:R4:W-:Y:S01]  /*13c420*/  @P1 STG.E.U8 desc[UR24][R28.64], R2 ;  /* 0x000000021c001986 */ /* 0x0049e2000c101118 */
[----:B------:R-:W-:Y:S02]  /*13c430*/  LOP3.LUT P1, RZ, R3, 0x10000000, RZ, 0xc0, !PT ;  /* 0x1000000003ff7812 */ /* 0x000fe4000782c0ff */
[----:B----4-:R-:W-:-:S11]  /*13c440*/  PRMT R2, R8, 0x7770, RZ ;  /* 0x0000777008027816 */ /* 0x010fd600000000ff */
        /* <DEDUP_REMOVED lines=14> */
[----:B------:R0:W-:Y:S02]  /*13c530*/  @P5 STG.E.U8 desc[UR24][R22.64], R2 ;  /* 0x0000000216005986 */ /* 0x0001e4000c101118 */
[----:B0-----:R-:W-:Y:S02]  /*13c540*/  PRMT R2, R19, 0x7773, RZ ;  /* 0x0000777313027816 */ /* 0x001fe400000000ff */
[----:B------:R-:W2:Y:S04]  /*13c550*/  LDL.LU R19, [R1+0x5440] ;  /* 0x0054400001137983 */ /* 0x000ea80000300800 */
[----:B------:R0:W-:Y:S02]  /*13c560*/  @P6 STG.E.U8 desc[UR24][R12.64], R2 ;  /* 0x000000020c006986 */ /* 0x0001e4000c101118 */
[----:B0-----:R-:W-:-:S02]  /*13c570*/  PRMT R2, R9, 0x7770, RZ ;  /* 0x0000777009027816 */ /* 0x001fc400000000ff */
[----:B------:R-:W4:Y:S04]  /*13c580*/  LDL.LU.64 R12, [R1+0x618] ;  /* 0x00061800010c7983 */ /* 0x000f280000300a00 */
[----:B---3--:R0:W-:Y:S04]  /*13c590*/  @P0 STG.E.U8 desc[UR24][R20.64], R2 ;  /* 0x0000000214000986 */ /* 0x0081e8000c101118 */
[----:B0-----:R-:W3:Y:S01]  /*13c5a0*/  LDL.LU.64 R20, [R1+0x608] ;  /* 0x0006080001147983 */ /* 0x001ee20000300a00 */
[C---:B------:R-:W-:Y:S02]  /*13c5b0*/  LOP3.LUT P4, RZ, R18.reuse, 0x20000000, RZ, 0xc0, !PT ;  /* 0x2000000012ff7812 */ /* 0x040fe4000788c0ff */
[----:B------:R-:W-:-:S02]  /*13c5c0*/  LOP3.LUT P5, RZ, R18, 0x40000000, RZ, 0xc0, !PT ;  /* 0x4000000012ff7812 */ /* 0x000fc400078ac0ff */
[----:B------:R-:W-:Y:S01]  /*13c5d0*/  PRMT R2, R9, 0x7771, RZ ;  /* 0x0000777109027816 */ /* 0x000fe200000000ff */
[----:B------:R-:W2:Y:S04]  /*13c5e0*/  LDL.LU.64 R14, [R1+0x600] ;  /* 0x00060000010e7983 */ /* 0x000ea80000300a00 */
[----:B------:R-:W2:Y:S04]  /*13c5f0*/  LDL.LU.64 R26, [R1+0x5e8] ;  /* 0x0005e800011a7983 */ /* 0x000ea80000300a00 */
[----:B------:R-:W2:Y:S04]  /*13c600*/  LDL.LU.64 R24, [R1+0x5e0] ;  /* 0x0005e00001187983 */ /* 0x000ea80000300a00 */
[----:B------:R-:W2:Y:S01]  /*13c610*/  LDL.LU.64 R22, [R1+0x5d8] ;  /* 0x0005d80001167983 */ /* 0x000ea20000300a00 */
[----:B------:R-:W-:-:S03]  /*13c620*/  LOP3.LUT P6, RZ, R18, 0x80000000, RZ, 0xc0, !PT ;  /* 0x8000000012ff7812 */ /* 0x000fc600078cc0ff */
[----:B------:R-:W2:Y:S04]  /*13c630*/  LDL.LU R18, [R1+0xf0] ;  /* 0x0000f00001127983 */ /* 0x000ea80000300800 */
[----:B----4-:R0:W-:Y:S02]  /*13c640*/  @P4 STG.E.U8 desc[UR24][R12.64], R2 ;  /* 0x000000020c004986 */ /* 0x0101e4000c101118 */
[----:B0-----:R-:W-:Y:S02]  /*13c650*/  PRMT R2, R9, 0x7772, RZ ;  /* 0x0000777209027816 */ /* 0x001fe400000000ff */
[----:B------:R-:W4:Y:S04]  /*13c660*/  LDL.LU.64 R12, [R1+0x5c8] ;  /* 0x0005c800010c7983 */ /* 0x000f280000300a00 */
[----:B------:R-:W4:Y:S04]  /*13c670*/  LDL.LU R8, [R1+0x124] ;  /* 0x0001240001087983 */ /* 0x000f280000300800 */
[----:B---3--:R0:W-:Y:S04]  /*13c680*/  @P5 STG.E.U8 desc[UR24][R20.64], R2 ;  /* 0x0000000214005986 */ /* 0x0081e8000c101118 */
[----:B0-----:R-:W3:Y:S01]  /*13c690*/  LDL.LU.64 R20, [R1+0x5b8] ;  /* 0x0005b80001147983 */ /* 0x001ee20000300a00 */
[----:B--2---:R-:W-:-:S02]  /*13c6a0*/  LOP3.LUT P1, RZ, R19, 0x200, RZ, 0xc0, !PT ;  /* 0x0000020013ff7812 */ /* 0x004fc4000782c0ff */
        /* <DEDUP_REMOVED lines=17> */
[----:B0-----:R-:W2:Y:S06]  /*13c7c0*/  LDL.LU.64 R20, [R1+0x5c0] ;  /* 0x0005c00001147983 */ /* 0x001eac0000300a00 */
[----:B------:R-:W-:-:S02]  /*13c7d0*/  @P1 LOP3.LUT R3, R3, 0x800000, RZ, 0xfc, !PT ;  /* 0x0080000003031812 */ /* 0x000fc400078efcff */
[C---:B------:R-:W-:Y:S02]  /*13c7e0*/  LOP3.LUT P1, RZ, R19.reuse, 0x8, RZ, 0xc0, !PT ;  /* 0x0000000813ff7812 */ /* 0x040fe4000782c0ff */
[----:B------:R-:W-:Y:S02]  /*13c7f0*/  LOP3.LUT P0, RZ, R19, 0x1, RZ, 0xc0, !PT ;  /* 0x0000000113ff7812 */ /* 0x000fe4000780c0ff */
[----:B------:R-:W-:Y:S02]  /*13c800*/  PRMT R2, R9, 0x7773, RZ ;  /* 0x0000777309027816 */ /* 0x000fe400000000ff */
[----:B------:R-:W-:Y:S01]  /*13c810*/  LOP3.LUT R3, R3, 0xfeffffff, RZ, 0xc0, !PT ;  /* 0xfeffffff03037812 */ /* 0x000fe200078ec0ff */
[----:B------:R-:W3:Y:S04]  /*13c820*/  LDL.LU.64 R16, [R1+0x590] ;  /* 0x0005900001107983 */ /* 0x000ee80000300a00 */
[----:B------:R0:W-:Y:S04]  /*13c830*/  @P6 STG.E.U8 desc[UR24][R14.64], R2 ;  /* 0x000000020e006986 */ /* 0x0001e8000c101118 */
[----:B------:R-:W3:Y:S04]  /*13c840*/  LDL.LU.64 R28, [R1+0x588] ;  /* 0x00058800011c7983 */ /* 0x000ee80000300a00 */
[----:B------:R-:W3:Y:S04]  /*13c850*/  LDL.LU R9, [R1+0x114] ;  /* 0x0001140001097983 */ /* 0x000ee80000300800 */
[----:B------:R-:W3:Y:S04]  /*13c860*/  LDL.LU.64 R6, [R1+0x580] ;  /* 0x0005800001067983 */ /* 0x000ee80000300a00 */
[----:B------:R-:W3:Y:S04]  /*13c870*/  LDL.LU.64 R4, [R1+0x578] ;  /* 0x0005780001047983 */ /* 0x000ee80000300a00 */
[----:B------:R-:W3:Y:S01]  /*13c880*/  LDL.LU.64 R10, [R1+0x570] ;  /* 0x00057000010a7983 */ /* 0x000ee20000300a00 */
[----:B------:R-:W-:-:S02]  /*13c890*/  @P1 LOP3.LUT R3, R3, 0x1000000, RZ, 0xfc, !PT ;  /* 0x0100000003031812 */ /* 0x000fc400078efcff */
[----:B------:R-:W-:Y:S02]  /*13c8a0*/  LOP3.LUT P1, RZ, R19, 0x4, RZ, 0xc0, !PT ;  /* 0x0000000413ff7812 */ /* 0x000fe4000782c0ff */
[----:B------:R-:W-:Y:S02]  /*13c8b0*/  LOP3.LUT R3, R3, 0xfdffffff, RZ, 0xc0, !PT ;  /* 0xfdffffff03037812 */ /* 0x000fe400078ec0ff */
[----:B0-----:R-:W-:Y:S01]  /*13c8c0*/  PRMT R2, R18, 0x7770, RZ ;  /* 0x0000777012027816 */ /* 0x001fe200000000ff */
[----:B------:R-:W3:Y:S08]  /*13c8d0*/  LDL.LU.64 R14, [R1+0x560] ;  /* 0x00056000010e7983 */ /* 0x000ef00000300a00 */
[----:B------:R-:W-:-:S02]  /*13c8e0*/  @P1 LOP3.LUT R3, R3, 0x2000000, RZ, 0xfc, !PT ;  /* 0x0200000003031812 */ /* 0x000fc400078efcff */
[----:B------:R-:W-:Y:S01]  /*13c8f0*/  LOP3.LUT P1, RZ, R19, 0x2, RZ, 0xc0, !PT ;  /* 0x0000000213ff7812 */ /* 0x000fe2000782c0ff */
[----:B------:R0:W-:Y:S02]  /*13c900*/  @P0 STG.E.U8 desc[UR24][R26.64], R2 ;  /* 0x000000021a000986 */ /* 0x0001e4000c101118 */
[----:B0-----:R-:W-:Y:S02]  /*13c910*/  PRMT R2, R18, 0x7771, RZ ;  /* 0x0000777112027816 */ /* 0x001fe400000000ff */
[----:B------:R-:W3:Y:S08]  /*13c920*/  LDL.LU.64 R26, [R1+0x558] ;  /* 0x00055800011a7983 */ /* 0x000ef00000300a00 */
[----:B------:R0:W-:Y:S01]  /*13c930*/  @P1 STG.E.U8 desc[UR24][R24.64], R2 ;  /* 0x0000000218001986 */ /* 0x0001e2000c101118 */
[----:B------:R-:W-:-:S02]  /*13c940*/  LOP3.LUT P1, RZ, R3, 0x2000000, RZ, 0xc0, !PT ;  /* 0x0200000003ff7812 */ /* 0x000fc4000782c0ff */
[----:B0-----:R-:W-:Y:S01]  /*13c950*/  PRMT R2, R18, 0x7772, RZ ;  /* 0x0000777212027816 */ /* 0x001fe200000000ff */
[----:B------:R-:W3:Y:S10]  /*13c960*/  LDL.LU.64 R24, [R1+0x550] ;  /* 0x0005500001187983 */ /* 0x000ef40000300a00 */
[----:B------:R0:W-:Y:S01]  /*13c970*/  @P1 STG.E.U8 desc[UR24][R22.64], R2 ;  /* 0x0000000216001986 */ /* 0x0001e2000c101118 */
[----:B------:R-:W-:-:S02]  /*13c980*/  LOP3.LUT P1, RZ, R3, 0x1000000, RZ, 0xc0, !PT ;  /* 0x0100000003ff7812 */ /* 0x000fc4000782c0ff */
[----:B0-----:R-:W-:Y:S01]  /*13c990*/  PRMT R2, R18, 0x7773, RZ ;  /* 0x0000777312027816 */ /* 0x001fe200000000ff */
[----:B------:R-:W3:Y:S10]  /*13c9a0*/  LDL.LU.64 R22, [R1+0x4e8] ;  /* 0x0004e80001167983 */ /* 0x000ef40000300a00 */
[----:B----4-:R0:W-:Y:S01]  /*13c9b0*/  @P1 STG.E.U8 desc[UR24][R12.64], R2 ;  /* 0x000000020c001986 */ /* 0x0101e2000c101118 */
[----:B------:R-:W-:-:S02]  /*13c9c0*/  LOP3.LUT P1, RZ, R3, 0x800000, RZ, 0xc0, !PT ;  /* 0x0080000003ff7812 */ /* 0x000fc4000782c0ff */
[----:B0-----:R-:W-:Y:S01]  /*13c9d0*/  PRMT R2, R8, 0x7770, RZ ;  /* 0x0000777008027816 */ /* 0x001fe200000000ff */
[----:B------:R-:W4:Y:S10]  /*13c9e0*/  LDL.LU.64 R12, [R1+0x4e0] ;  /* 0x0004e000010c7983 */ /* 0x000f340000300a00 */
[----:B--2---:R0:W-:Y:S04]  /*13c9f0*/  @P1 STG.E.U8 desc[UR24][R20.64], R2 ;  /* 0x0000000214001986 */ /* 0x0041e8000c101118 */
[----:B0-----:R-:W2:Y:S01]  /*13ca00*/  LDL.LU.64 R20, [R1+0x5438] ;  /* 0x0054380001147983 */ /* 0x001ea20000300a00 */
[----:B------:R-:W-:-:S02]  /*13ca10*/  LOP3.LUT P1, RZ, R3, 0x400000, RZ, 0xc0, !PT ;  /* 0x0040000003ff7812 */ /* 0x000fc4000782c0ff */
[----:B------:R-:W-:Y:S02]  /*13ca20*/  PRMT R2, R8, 0x7771, RZ ;  /* 0x0000777108027816 */ /* 0x000fe400000000ff */
[C---:B------:R-:W-:Y:S02]  /*13ca30*/  LOP3.LUT P2, RZ, R19.reuse, 0x400, RZ, 0xc0, !PT ;  /* 0x0000040013ff7812 */ /* 0x040fe4000784c0ff */
[C---:B------:R-:W-:Y:S02]  /*13ca40*/  LOP3.LUT P3, RZ, R19.reuse, 0x800, RZ, 0xc0, !PT ;  /* 0x0000080013ff7812 */ /* 0x040fe4000786c0ff */
[----:B------:R-:W-:-:S05]  /*13ca50*/  LOP3.LUT P4, RZ, R19, 0x1000, RZ, 0xc0, !PT ;  /* 0x0000100013ff7812 */ /* 0x000fca000788c0ff */
[----:B--2---:R0:W-:Y:S04]  /*13ca60*/  @P1 STG.E.U8 desc[UR24][R20.64], R2 ;  /* 0x0000000214001986 */ /* 0x0041e8000c101118 */
[----:B0-----:R-:W2:Y:S01]  /*13ca70*/  LDL.LU.64 R20, [R1+0x5430] ;  /* 0x0054300001147983 */ /* 0x001ea20000300a00 */
[----:B------:R-:W-:Y:S02]  /*13ca80*/  LOP3.LUT P1, RZ, R3, 0x200000, RZ, 0xc0, !PT ;  /* 0x0020000003ff7812 */ /* 0x000fe4000782c0ff */
[----:B------:R-:W-:-:S11]  /*13ca90*/  PRMT R2, R8, 0x7772, RZ ;  /* 0x0000777208027816 */ /* 0x000fd600000000ff */
        /* <DEDUP_REMOVED lines=9> */
[----:B------:R0:W-:Y:S01]  /*13cb30*/  @P1 STG.E.U8 desc[UR24][R4.64], R2 ;  /* 0x0000000204001986 */ /* 0x0001e2000c101118 */
[----:B------:R-:W-:Y:S02]  /*13cb40*/  LOP3.LUT P5, RZ, R19, 0x2000, RZ, 0xc0, !PT ;  /* 0x0000200013ff7812 */ /* 0x000fe400078ac0ff */
[----:B0-----:R-:W-:-:S05]  /*13cb50*/  PRMT R2, R9, 0x7772, RZ ;  /* 0x0000777209027816 */ /* 0x001fca00000000ff */
[----:B------:R0:W-:Y:S01]  /*13cb60*/  @P2 STG.E.U8 desc[UR24][R10.64], R2 ;  /* 0x000000020a002986 */ /* 0x0001e2000c101118 */
[----:B------:R-:W-:Y:S02]  /*13cb70*/  LOP3.LUT P6, RZ, R19, 0x4000, RZ, 0xc0, !PT ;  /* 0x0000400013ff7812 */ /* 0x000fe400078cc0ff */
[----:B0-----:R-:W-:-:S05]  /*13cb80*/  PRMT R2, R9, 0x7773, RZ ;  /* 0x0000777309027816 */ /* 0x001fca00000000ff */
[----:B------:R2:W-:Y:S01]  /*13cb90*/  @P3 STG.E.U8 desc[UR24][R14.64], R2 ;  /* 0x000000020e003986 */ /* 0x0005e2000c101118 */
[----:B------:R-:W-:Y:S02]  /*13cba0*/  LOP3.LUT P0, RZ, R19, 0x8000, RZ, 0xc0, !PT ;  /* 0x0000800013ff7812 */ /* 0x000fe4000780c0ff */
[----:B--2---:R-:W-:-:S05]  /*13cbb0*/  PRMT R2, R20, 0x7770, RZ ;  /* 0x0000777014027816 */ /* 0x004fca00000000ff */
[----:B------:R0:W-:Y:S02]  /*13cbc0*/  @P4 STG.E.U8 desc[UR24][R26.64], R2 ;  /* 0x000000021a004986 */ /* 0x0001e4000c101118 */
[----:B0-----:R-:W-:-:S05]  /*13cbd0*/  PRMT R2, R20, 0x7771, RZ ;  /* 0x0000777114027816 */ /* 0x001fca00000000ff */
[----:B------:R0:W-:Y:S02]  /*13cbe0*/  @P5 STG.E.U8 desc[UR24][R24.64], R2 ;  /* 0x0000000218005986 */ /* 0x0001e4000c101118 */
[----:B0-----:R-:W-:-:S05]  /*13cbf0*/  PRMT R2, R20, 0x7772, RZ ;  /* 0x0000777214027816 */ /* 0x001fca00000000ff */
[----:B------:R0:W-:Y:S02]  /*13cc00*/  @P6 STG.E.U8 desc[UR24][R22.64], R2 ;  /* 0x0000000216006986 */ /* 0x0001e4000c101118 */
[----:B0-----:R-:W-:Y:S02]  /*13cc10*/  PRMT R2, R20, 0x7773, RZ ;  /* 0x0000777314027816 */ /* 0x001fe400000000ff */
[----:B------:R-:W2:Y:S04]  /*13cc20*/  LDL.LU R20, [R1+0x5428] ;  /* 0x0054280001147983 */ /* 0x000ea80000300800 */
[----:B----4-:R0:W-:Y:S04]  /*13cc30*/  @P0 STG.E.U8 desc[UR24][R12.64], R2 ;  /* 0x000000020c000986 */ /* 0x0101e8000c101118 */
[----:B------:R-:W3:Y:S04]  /*13cc40*/  LDL.LU.64 R22, [R1+0x4d8] ;  /* 0x0004d80001167983 */ /* 0x000ee80000300a00 */
[----:B0-----:R-:W4:Y:S04]  /*13cc50*/  LDL.LU.64 R12, [R1+0x4d0] ;  /* 0x0004d000010c7983 */ /* 0x001f280000300a00 */
[----:B------:R-:W2:Y:S04]  /*13cc60*/  LDL.LU.64 R10, [R1+0x4c8] ;  /* 0x0004c800010a7983 */ /* 0x000ea80000300a00 */
[----:B------:R-:W3:Y:S01]  /*13cc70*/  LDL.LU R15, [R1+0xf4] ;  /* 0x0000f400010f7983 */ /* 0x000ee20000300800 */
[----:B------:R-:W-:-:S02]  /*13cc80*/  LOP3.LUT P1, RZ, R19, 0x10000000, RZ, 0xc0, !PT ;  /* 0x1000000013ff7812 */ /* 0x000fc4000782c0ff */
[----:B------:R-:W-:Y:S02]  /*13cc90*/  LOP3.LUT R3, R3, 0xfffffbff, RZ, 0xc0, !PT ;  /* 0xfffffbff03037812 */ /* 0x000fe400078ec0ff */
[C---:B------:R-:W-:Y:S02]  /*13cca0*/  LOP3.LUT P4, RZ, R19.reuse, 0x10000, RZ, 0xc0, !PT ;  /* 0x0001000013ff7812 */ /* 0x040fe4000788c0ff */
[----:B------:R-:W-:Y:S01]  /*13ccb0*/  LOP3.LUT P5, RZ, R19, 0x20000, RZ, 0xc0, !PT ;  /* 0x0002000013ff7812 */ /* 0x000fe200078ac0ff */
[----:B------:R-:W2:Y:S04]  /*13ccc0*/  LDL.LU.64 R26, [R1+0x4b8] ;  /* 0x0004b800011a7983 */ /* 0x000ea80000300a00 */
[----:B------:R-:W2:Y:S04]  /*13ccd0*/  LDL.LU.64 R24, [R1+0x4b0] ;  /* 0x0004b00001187983 */ /* 0x000ea80000300a00 */
[----:B------:R-:W2:Y:S01]  /*13cce0*/  LDL.LU R9, [R1+0x128] ;  /* 0x0001280001097983 */ /* 0x000ea20000300800 */
[----:B------:R-:W-:-:S02]  /*13ccf0*/  @P1 LOP3.LUT R3, R3, 0x400, RZ, 0xfc, !PT ;  /* 0x0000040003031812 */ /* 0x000fc400078efcff */
        /* <DEDUP_REMOVED lines=19> */
[----:B------:R-:W-:Y:S02]  /*13ce30*/  LOP3.LUT R3, R3, 0xfffdffff, RZ, 0xc0, !PT ;  /* 0xfffdffff03037812 */ /* 0x000fe400078ec0ff */
[C---:B------:R-:W-:Y:S02]  /*13ce40*/  LOP3.LUT P6, RZ, R19.reuse, 0x40000, RZ, 0xc0, !PT ;  /* 0x0004000013ff7812 */ /* 0x040fe400078cc0ff */
[C---:B------:R-:W-:Y:S02]  /*13ce50*/  LOP3.LUT P0, RZ, R19.reuse, 0x80000, RZ, 0xc0, !PT ;  /* 0x0008000013ff7812 */ /* 0x040fe4000780c0ff */
[----:B------:R-:W-:-:S02]  /*13ce60*/  LOP3.LUT P2, RZ, R19, 0x20000000, RZ, 0xc0, !PT ;  /* 0x2000000013ff7812 */ /* 0x000fc4000784c0ff */
[----:B------:R-:W-:-:S03]  /*13ce70*/  LOP3.LUT P3, RZ, R19, 0x40000000, RZ, 0xc0, !PT ;  /* 0x4000000013ff7812 */ /* 0x000fc6000786c0ff */
[----:B------:R-:W-:Y:S02]  /*13ce80*/  @P1 LOP3.LUT R3, R3, 0x20000, RZ, 0xfc, !PT ;  /* 0x0002000003031812 */ /* 0x000fe400078efcff */
[----:B------:R-:W-:Y:S02]  /*13ce90*/  LOP3.LUT P1, RZ, R19, 0x100000, RZ, 0xc0, !PT ;  /* 0x0010000013ff7812 */ /* 0x000fe4000782c0ff */
[----:B---3--:R-:W-:-:S05]  /*13cea0*/  PRMT R2, R15, 0x7770, RZ ;  /* 0x000077700f027816 */ /* 0x008fca00000000ff */
[----:B------:R0:W-:Y:S01]  /*13ceb0*/  @P4 STG.E.U8 desc[UR24][R22.64], R2 ;  /* 0x0000000216004986 */ /* 0x0001e2000c101118 */
[----:B------:R-:W-:Y:S02]  /*13cec0*/  LOP3.LUT P4, RZ, R19, 0x80000000, RZ, 0xc0, !PT ;  /* 0x8000000013ff7812 */ /* 0x000fe4000788c0ff */
[C---:B0-----:R-:W-:Y:S01]  /*13ced0*/  PRMT R2, R15.reuse, 0x7771, RZ ;  /* 0x000077710f027816 */ /* 0x041fe200000000ff */
[----:B------:R-:W3:Y:S04]  /*13cee0*/  LDL.LU.64 R22, [R1+0x4a8] ;  /* 0x0004a80001167983 */ /* 0x000ee80000300a00 */
[----:B----4-:R0:W-:Y:S04]  /*13cef0*/  @P5 STG.E.U8 desc[UR24][R12.64], R2 ;  /* 0x000000020c005986 */ /* 0x0101e8000c101118 */
[----:B0-----:R-:W4:Y:S04]  /*13cf00*/  LDL.LU.64 R12, [R1+0x488] ;  /* 0x00048800010c7983 */ /* 0x001f280000300a00 */
        /* <DEDUP_REMOVED lines=12> */
[----:B------:R-:W-:Y:S02]  /*13cfd0*/  LOP3.LUT P1, RZ, R3, 0x20000, RZ, 0xc0, !PT ;  /* 0x0002000003ff7812 */ /* 0x000fe4000782c0ff */
[----:B------:R-:W-:Y:S01]  /*13cfe0*/  PRMT R2, R9, 0x7771, RZ ;  /* 0x0000777109027816 */ /* 0x000fe200000000ff */
[----:B------:R-:W2:Y:S04]  /*13cff0*/  LDL.LU.64 R16, [R1+0x468] ;  /* 0x0004680001107983 */ /* 0x000ea80000300a00 */
[----:B------:R-:W2:Y:S04]  /*13d000*/  LDL.LU.64 R28, [R1+0x428] ;  /* 0x00042800011c7983 */ /* 0x000ea80000300a00 */
[----:B------:R-:W2:Y:S04]  /*13d010*/  LDL.LU R15, [R1+0x108] ;  /* 0x00010800010f7983 */ /* 0x000ea80000300800 */
[----:B------:R-:W2:Y:S04]  /*13d020*/  LDL.LU.64 R6, [R1+0x420] ;  /* 0x0004200001067983 */ /* 0x000ea80000300a00 */
[----:B------:R-:W2:Y:S04]  /*13d030*/  LDL.LU.64 R4, [R1+0x418] ;  /* 0x0004180001047983 */ /* 0x000ea80000300a00 */
[----:B------:R-:W2:Y:S04]  /*13d040*/  LDL.LU.64 R10, [R1+0x410] ;  /* 0x00041000010a7983 */ /* 0x000ea80000300a00 */
[----:B------:R-:W2:Y:S04]  /*13d050*/  LDL.LU.64 R26, [R1+0x460] ;  /* 0x00046000011a7983 */ /* 0x000ea80000300a00 */
[----:B------:R-:W2:Y:S04]  /*13d060*/  LDL.LU R8, [R1+0xf8] ;  /* 0x0000f80001087983 */ /* 0x000ea80000300800 */
[----:B------:R-:W2:Y:S04]  /*13d070*/  LDL.LU.64 R24, [R1+0x4a0] ;  /* 0x0004a00001187983 */ /* 0x000ea80000300a00 */
[----:B---3--:R0:W-:Y:S01]  /*13d080*/  @P1 STG.E.U8 desc[UR24][R22.64], R2 ;  /* 0x0000000216001986 */ /* 0x0081e2000c101118 */
        /* <DEDUP_REMOVED lines=17> */
[----:B------:R-:W-:-:S05]  /*13d1a0*/  LOP3.LUT P0, RZ, R20, 0x4, RZ, 0xc0, !PT ;  /* 0x0000000414ff7812 */ /* 0x000fca000780c0ff */
        /* <DEDUP_REMOVED lines=18> */
[C---:B0-----:R-:W-:Y:S02]  /*13d2d0*/  PRMT R2, R8.reuse, 0x7771, RZ ;  /* 0x0000777108027816 */ /* 0x041fe400000000ff */
[----:B------:R-:W2:Y:S04]  /*13d2e0*/  LDL.LU.64 R24, [R1+0x530] ;  /* 0x0005300001187983 */ /* 0x000ea80000300a00 */
[----:B---3--:R0:W-:Y:S02]  /*13d2f0*/  @P6 STG.E.U8 desc[UR24][R22.64], R2 ;  /* 0x0000000216006986 */ /* 0x0081e4000c101118 */
[----:B0-----:R-:W-:-:S05]  /*13d300*/  PRMT R2, R8, 0x7772, RZ ;  /* 0x0000777208027816 */ /* 0x001fca00000000ff */
[----:B----4-:R0:W-:Y:S04]  /*13d310*/  @P0 STG.E.U8 desc[UR24][R12.64], R2 ;  /* 0x000000020c000986 */ /* 0x0101e8000c101118 */
[----:B0-----:R-:W3:Y:S04]  /*13d320*/  LDL.LU.64 R12, [R1+0x568] ;  /* 0x00056800010c7983 */ /* 0x001ee80000300a00 */
[----:B------:R-:W4:Y:S04]  /*13d330*/  LDL.LU.64 R22, [R1+0x5b0] ;  /* 0x0005b00001167983 */ /* 0x000f280000300a00 */
[----:B------:R-:W4:Y:S04]  /*13d340*/  LDL.LU.64 R10, [R1+0x598] ;  /* 0x00059800010a7983 */ /* 0x000f280000300a00 */
[----:B------:R-:W3:Y:S01]  /*13d350*/  LDL.LU R9, [R1+0x12c] ;  /* 0x00012c0001097983 */ /* 0x000ee20000300800 */
[----:B------:R-:W-:-:S02]  /*13d360*/  LOP3.LUT P4, RZ, R20, 0x8, RZ, 0xc0, !PT ;  /* 0x0000000814ff7812 */ /* 0x000fc4000788c0ff */
[----:B------:R-:W-:Y:S02]  /*13d370*/  LOP3.LUT P5, RZ, R20, 0x10, RZ, 0xc0, !PT ;  /* 0x0000001014ff7812 */ /* 0x000fe400078ac0ff */
[----:B------:R-:W-:Y:S01]  /*13d380*/  PRMT R2, R8, 0x7773, RZ ;  /* 0x0000777308027816 */ /* 0x000fe200000000ff */
[----:B------:R-:W4:Y:S04]  /*13d390*/  LDL.LU.64 R14, [R1+0x5d0] ;  /* 0x0005d000010e7983 */ /* 0x000f280000300a00 */
[----:B------:R-:W4:Y:S04]  /*13d3a0*/  LDL.LU.64 R26, [R1+0x610] ;  /* 0x00061000011a7983 */ /* 0x000f280000300a00 */
[----:B------:R-:W4:Y:S04]  /*13d3b0*/  LDL.LU R4, [R1+0x11c] ;  /* 0x00011c0001047983 */ /* 0x000f280000300800 */
[----:B--2---:R0:W-:Y:S04]  /*13d3c0*/  @P4 STG.E.U8 desc[UR24][R24.64], R2 ;  /* 0x0000000218004986 */ /* 0x0041e8000c101118 */
[----:B0-----:R-:W2:Y:S01]  /*13d3d0*/  LDL.LU.64 R24, [R1+0x640] ;  /* 0x0006400001187983 */ /* 0x001ea20000300a00 */
[----:B---3--:R-:W-:-:S05]  /*13d3e0*/  PRMT R2, R9, 0x7770, RZ ;  /* 0x0000777009027816 */ /* 0x008fca00000000ff */
[----:B------:R0:W-:Y:S04]  /*13d3f0*/  @P5 STG.E.U8 desc[UR24][R12.64], R2 ;  /* 0x000000020c005986 */ /* 0x0001e8000c101118 */
[----:B0-----:R-:W3:Y:S01]  /*13d400*/  LDL.LU.64 R12, [R1+0x690] ;  /* 0x00069000010c7983 */ /* 0x001ee20000300a00 */
        /* <DEDUP_REMOVED lines=21> */
[----:B------:R-:W-:Y:S02]  /*13d560*/  LOP3.LUT R3, R3, 0xfffffeff, RZ, 0xc0, !PT ;  /* 0xfffffeff03037812 */ /* 0x000fe400078ec0ff */
[----:B------:R-:W-:-:S09]  /*13d570*/  LOP3.LUT P6, RZ, R20, 0x20, RZ, 0xc0, !PT ;  /* 0x0000002014ff7812 */ /* 0x000fd200078cc0ff */
[----:B------:R-:W-:Y:S02]  /*13d580*/  @P1 LOP3.LUT R3, R3, 0x100, RZ, 0xfc, !PT ;  /* 0x0000010003031812 */ /* 0x000fe400078efcff */
[C---:B------:R-:W-:Y:S02]  /*13d590*/  LOP3.LUT P1, RZ, R20.reuse, 0x100, RZ, 0xc0, !PT ;  /* 0x0000010014ff7812 */ /* 0x040fe4000782c0ff */
[----:B------:R-:W-:Y:S02]  /*13d5a0*/  LOP3.LUT P0, RZ, R20, 0x40, RZ, 0xc0, !PT ;  /* 0x0000004014ff7812 */ /* 0x000fe4000780c0ff */
[----:B------:R-:W-:Y:S02]  /*13d5b0*/  PRMT R2, R9, 0x7771, RZ ;  /* 0x0000777109027816 */ /* 0x000fe400000000ff */
[----:B------:R-:W-:-:S03]  /*13d5c0*/  LOP3.LUT R3, R3, 0xfffffdff, RZ, 0xc0, !PT ;  /* 0xfffffdff03037812 */ /* 0x000fc600078ec0ff */
[----:B----4-:R0:W-:Y:S04]  /*13d5d0*/  @P6 STG.E.U8 desc[UR24][R22.64], R2 ;  /* 0x0000000216006986 */ /* 0x0101e8000c101118 */
[----:B------:R-:W-:Y:S02]  /*13d5e0*/  @P1 LOP3.LUT R3, R3, 0x200, RZ, 0xfc, !PT ;  /* 0x0000020003031812 */ /* 0x000fe400078efcff */
[----:B------:R-:W-:Y:S02]  /*13d5f0*/  LOP3.LUT P1, RZ, R20, 0x80, RZ, 0xc0, !PT ;  /* 0x0000008014ff7812 */ /* 0x000fe4000782c0ff */
[C---:B0-----:R-:W-:Y:S01]  /*13d600*/  PRMT R2, R9.reuse, 0x7772, RZ ;  /* 0x0000777209027816 */ /* 0x041fe200000000ff */
[----:B------:R-:W4:Y:S04]  /*13d610*/  LDL.LU.64 R22, [R1+0x6c8] ;  /* 0x0006c80001167983 */ /* 0x000f280000300a00 */
[----:B------:R-:W4:Y:S04]  /*13d620*/  LDL.LU.64 R18, [R1+0x710] ;  /* 0x0007100001127983 */ /* 0x000f280000300a00 */
[----:B------:R-:W4:Y:S04]  /*13d630*/  LDL.LU.64 R16, [R1+0x708] ;  /* 0x0007080001107983 */ /* 0x000f280000300a00 */
[----:B------:R-:W4:Y:S04]  /*13d640*/  LDL.LU.64 R28, [R1+0x760] ;  /* 0x00076000011c7983 */ /* 0x000f280000300a00 */
[----:B------:R0:W-:Y:S04]  /*13d650*/  @P0 STG.E.U8 desc[UR24][R10.64], R2 ;  /* 0x000000020a000986 */ /* 0x0001e8000c101118 */
[----:B------:R-:W4:Y:S01]  /*13d660*/  LDL.LU.64 R6, [R1+0x798] ;  /* 0x0007980001067983 */ /* 0x000f220000300a00 */
[----:B0-----:R-:W-:-:S03]  /*13d670*/  PRMT R2, R9, 0x7773, RZ ;  /* 0x0000777309027816 */ /* 0x001fc600000000ff */
[----:B------:R-:W4:Y:S04]  /*13d680*/  LDL.LU.64 R10, [R1+0x7c8] ;  /* 0x0007c800010a7983 */ /* 0x000f280000300a00 */
[----:B------:R-:W4:Y:S04]  /*13d690*/  LDL.LU.64 R8, [R1+0x800] ;  /* 0x0008000001087983 */ /* 0x000f280000300a00 */
[----:B------:R-:W4:Y:S04]  /*13d6a0*/  LDL.LU R5, [R1+0xe0] ;  /* 0x0000e00001057983 */ /* 0x000f280000300800 */
        /* <DEDUP_REMOVED lines=19> */
[C---:B------:R-:W-:Y:S02]  /*13d7e0*/  LOP3.LUT P2, RZ, R20.reuse, 0x10000, RZ, 0xc0, !PT ;  /* 0x0001000014ff7812 */ /* 0x040fe4000784c0ff */
[C---:B------:R-:W-:Y:S02]  /*13d7f0*/  LOP3.LUT P3, RZ, R20.reuse, 0x20000, RZ, 0xc0, !PT ;  /* 0x0002000014ff7812 */ /* 0x040fe4000786c0ff */
[----:B------:R-:W-:-:S02]  /*13d800*/  LOP3.LUT P4, RZ, R20, 0x40000, RZ, 0xc0, !PT ;  /* 0x0004000014ff7812 */ /* 0x000fc4000788c0ff */
[C---:B------:R-:W-:Y:S02]  /*13d810*/  LOP3.LUT P5, RZ, R20.reuse, 0x80000, RZ, 0xc0, !PT ;  /* 0x0008000014ff7812 */ /* 0x040fe400078ac0ff */
[C---:B------:R-:W-:Y:S02]  /*13d820*/  LOP3.LUT P6, RZ, R20.reuse, 0x100000, RZ, 0xc0, !PT ;  /* 0x0010000014ff7812 */ /* 0x040fe400078cc0ff */
[----:B------:R-:W-:Y:S02]  /*13d830*/  LOP3.LUT P0, RZ, R20, 0x200000, RZ, 0xc0, !PT ;  /* 0x0020000014ff7812 */ /* 0x000fe4000780c0ff */
[----:B---3--:R-:W-:-:S05]  /*13d840*/  PRMT R2, R12, 0x7770, RZ ;  /* 0x000077700c027816 */ /* 0x008fca00000000ff */
[----:B----4-:R0:W-:Y:S04]  /*13d850*/  @P1 STG.E.U8 desc[UR24][R22.64], R2 ;  /* 0x0000000216001986 */ /* 0x0101e8000c101118 */
[----:B0-----:R-:W3:Y:S01]  /*13d860*/  LDL.LU R22, [R1+0x5400] ;  /* 0x0054000001167983 */ /* 0x001ee20000300800 */
[----:B------:R-:W-:Y:S02]  /*13d870*/  LOP3.LUT P1, RZ, R3, 0x10, RZ, 0xc0, !PT ;  /* 0x0000001003ff7812 */ /* 0x000fe4000782c0ff */
[----:B------:R-:W-:-:S11]  /*13d880*/  PRMT R2, R12, 0x7771, RZ ;  /* 0x000077710c027816 */ /* 0x000fd600000000ff */
[----:B------:R0:W-:Y:S01]  /*13d890*/  @P1 STG.E.U8 desc[UR24][R18.64], R2 ;  /* 0x0000000212001986 */ /* 0x0001e2000c101118 */
[----:B------:R-:W-:Y:S02]  /*13d8a0*/  LOP3.LUT P1, RZ, R3, 0x8, RZ, 0xc0, !PT ;  /* 0x0000000803ff7812 */ /* 0x000fe4000782c0ff */
[----:B0-----:R-:W-:-:S11]  /*13d8b0*/  PRMT R2, R12, 0x7772, RZ ;  /* 0x000077720c027816 */ /* 0x001fd600000000ff */
[----:B------:R0:W-:Y:S01]  /*13d8c0*/  @P1 STG.E.U8 desc[UR24][R16.64], R2 ;  /* 0x0000000210001986 */ /* 0x0001e2000c101118 */
[----:B------:R-:W-:Y:S02]  /*13d8d0*/  LOP3.LUT P1, RZ, R3, 0x4, RZ, 0xc0, !PT ;  /* 0x0000000403ff7812 */ /* 0x000fe4000782c0ff */
[----:B0-----:R-:W-:Y:S02]  /*13d8e0*/  PRMT R2, R12, 0x7773, RZ ;  /* 0x000077730c027816 */ /* 0x001fe400000000ff */
[----:B------:R-:W4:Y:S09]  /*13d8f0*/  LDL.LU R12, [R1+0x53fc] ;  /* 0x0053fc00010c7983 */ /* 0x000f320000300800 */
        /* <DEDUP_REMOVED lines=8> */
[----:B------:R-:W4:Y:S04]  /*13d980*/  LDL.LU R21, [R1+0x53f8] ;  /* 0x0053f80001157983 */ /* 0x000f280000300800 */
[----:B------:R0:W-:Y:S02]  /*13d990*/  @P5 STG.E.U8 desc[UR24][R14.64], R2 ;  /* 0x000000020e005986 */ /* 0x0001e4000c101118 */
[----:B0-----:R-:W-:-:S02]  /*13d9a0*/  PRMT R2, R5, 0x7770, RZ ;  /* 0x0000777005027816 */ /* 0x001fc400000000ff */
[----:B------:R-:W4:Y:S04]  /*13d9b0*/  LDL.LU.64 R14, [R1+0xbf0] ;  /* 0x000bf000010e7983 */ /* 0x000f280000300a00 */
[----:B------:R0:W-:Y:S02]  /*13d9c0*/  @P6 STG.E.U8 desc[UR24][R26.64], R2 ;  /* 0x000000021a006986 */ /* 0x0001e4000c101118 */
[----:B0-----:R-:W-:Y:S02]  /*13d9d0*/  PRMT R2, R5, 0x7771, RZ ;  /* 0x0000777105027816 */ /* 0x001fe400000000ff */
[----:B------:R-:W4:Y:S04]  /*13d9e0*/  LDL.LU.64 R26, [R1+0xc20] ;  /* 0x000c2000011a7983 */ /* 0x000f280000300a00 */
[----:B------:R-:W4:Y:S04]  /*13d9f0*/  LDL.LU.64 R8, [R1+0xe20] ;  /* 0x000e200001087983 */ /* 0x000f280000300a00 */
[----:B--2---:R3:W-:Y:S02]  /*13da00*/  @P0 STG.E.U8 desc[UR24][R24.64], R2 ;  /* 0x0000000218000986 */ /* 0x0047e4000c101118 */
[----:B---3--:R-:W-:-:S02]  /*13da10*/  IMAD.MOV.U32 R25, RZ, RZ, R22 ;  /* 0x000000ffff197224 */ /* 0x008fc400078e0016 */
[----:B------:R-:W2:Y:S04]  /*13da20*/  LDL.LU.64 R22, [R1+0xef0] ;  /* 0x000ef00001167983 */ /* 0x000ea80000300a00 */
[----:B------:R-:W3:Y:S04]  /*13da30*/  LDL.LU.64 R10, [R1+0xf28] ;  /* 0x000f2800010a7983 */ /* 0x000ee80000300a00 */
[----:B------:R-:W2:Y:S01]  /*13da40*/  LDL.LU R24, [R1+0xd0] ;  /* 0x0000d00001187983 */ /* 0x000ea20000300800 */
[----:B----4-:R-:W-:Y:S02]  /*13da50*/  LOP3.LUT R12, R12, 0xfbffffff, RZ, 0xc0, !PT ;  /* 0xfbffffff0c0c7812 */ /* 0x010fe400078ec0ff */
[----:B------:R-:W-:-:S13]  /*13da60*/  LOP3.LUT P1, RZ, R21, 0x4, RZ, 0xc0, !PT ;  /* 0x0000000415ff7812 */ /* 0x000fda000782c0ff */
        /* <DEDUP_REMOVED lines=18> */
[C---:B------:R-:W-:Y:S02]  /*13db90*/  LOP3.LUT P1, RZ, R20.reuse, 0x10000000, RZ, 0xc0, !PT ;  /* 0x1000000014ff7812 */ /* 0x040fe4000782c0ff */
[----:B------:R-:W-:Y:S02]  /*13dba0*/  PRMT R2, R5, 0x7772, RZ ;  /* 0x0000777205027816 */ /* 0x000fe400000000ff */
[----:B------:R-:W-:Y:S02]  /*13dbb0*/  LOP3.LUT R3, R3, 0xfffffffe, RZ, 0xc0, !PT ;  /* 0xfffffffe03037812 */ /* 0x000fe400078ec0ff */
[C---:B------:R-:W-:Y:S01]  /*13dbc0*/  LOP3.LUT P6, RZ, R20.reuse, 0x1000000, RZ, 0xc0, !PT ;  /* 0x0100000014ff7812 */ /* 0x040fe200078cc0ff */
[----:B------:R0:W-:Y:S01]  /*13dbd0*/  @P4 STG.E.U8 desc[UR24][R14.64], R2 ;  /* 0x000000020e004986 */ /* 0x0001e2000c101118 */
[----:B------:R-:W-:-:S05]  /*13dbe0*/  LOP3.LUT P0, RZ, R20, 0x2000000, RZ, 0xc0, !PT ;  /* 0x0200000014ff7812 */ /* 0x000fca000780c0ff */
[----:B------:R-:W-:Y:S02]  /*13dbf0*/  @P1 LOP3.LUT R3, R3, 0x1, RZ, 0xfc, !PT ;  /* 0x0000000103031812 */ /* 0x000fe400078efcff */
[----:B------:R-:W-:Y:S02]  /*13dc00*/  LOP3.LUT P1, RZ, R20, 0x8000000, RZ, 0xc0, !PT ;  /* 0x0800000014ff7812 */ /* 0x000fe4000782c0ff */
[----:B0-----:R-:W-:Y:S02]  /*13dc10*/  PRMT R2, R5, 0x7773, RZ ;  /* 0x0000777305027816 */ /* 0x001fe400000000ff */
[----:B------:R-:W-:Y:S01]  /*13dc20*/  LOP3.LUT R3, R3, 0xfffffffd, RZ, 0xc0, !PT ;  /* 0xfffffffd03037812 */ /* 0x000fe200078ec0ff */
[----:B------:R-:W4:Y:S04]  /*13dc30*/  LDL.LU.64 R14, [R1+0xf20] ;  /* 0x000f2000010e7983 */ /* 0x000f280000300a00 */
[----:B------:R0:W-:Y:S04]  /*13dc40*/  @P5 STG.E.U8 desc[UR24][R26.64], R2 ;  /* 0x000000021a005986 */ /* 0x0001e8000c101118 */
[----:B------:R-:W-:-:S02]  /*13dc50*/  @P1 LOP3.LUT R3, R3, 0x2, RZ, 0xfc, !PT ;  /* 0x0000000203031812 */ /* 0x000fc400078efcff */
[----:B------:R-:W-:Y:S02]  /*13dc60*/  LOP3.LUT P1, RZ, R20, 0x4000000, RZ, 0xc0, !PT ;  /* 0x0400000014ff7812 */ /* 0x000fe4000782c0ff */
[----:B------:R-:W4:Y:S04]  /*13dc70*/  LDL.LU R20, [R1+0xc0] ;  /* 0x0000c00001147983 */ /* 0x000f280000300800 */
[----:B0-----:R-:W4:Y:S01]  /*13dc80*/  LDL.LU.64 R26, [R1+0xf48] ;  /* 0x000f4800011a7983 */ /* 0x001f220000300a00 */
[----:B--2---:R-:W-:-:S05]  /*13dc90*/  PRMT R2, R24, 0x7770, RZ ;  /* 0x0000777018027816 */ /* 0x004fca00000000ff */
[----:B------:R0:W-:Y:S02]  /*13dca0*/  @P6 STG.E.U8 desc[UR24][R8.64], R2 ;  /* 0x0000000208006986 */ /* 0x0001e4000c101118 */
[C---:B0-----:R-:W-:Y:S02]  /*13dcb0*/  PRMT R2, R24.reuse, 0x7771, RZ ;  /* 0x0000777118027816 */ /* 0x041fe400000000ff */
[----:B------:R-:W2:Y:S04]  /*13dcc0*/  LDL.LU R8, [R1+0xb0] ;  /* 0x0000b00001087983 */ /* 0x000ea80000300800 */
[----:B------:R0:W-:Y:S04]  /*13dcd0*/  @P0 STG.E.U8 desc[UR24][R22.64], R2 ;  /* 0x0000000216000986 */ /* 0x0001e8000c101118 */
[----:B0-----:R-:W3:Y:S04]  /*13dce0*/  LDL.LU.64 R22, [R1+0xfd0] ;  /* 0x000fd00001167983 */ /* 0x001ee80000300a00 */
[----:B---3--:R0:W-:Y:S04]  /*13dcf0*/  STL.64 [R1+0x53e0], R22 ;  /* 0x0053e01601007387 */ /* 0x0081e80000100a00 */
[----:B0-----:R-:W3:Y:S04]  /*13dd00*/  LDL.LU.64 R22, [R1+0xfa0] ;  /* 0x000fa00001167983 */ /* 0x001ee80000300a00 */
[----:B---3--:R0:W-:Y:S04]  /*13dd10*/  STL.64 [R1+0x53e8], R22 ;  /* 0x0053e81601007387 */ /* 0x0081e80000100a00 */
[----:B0-----:R-:W3:Y:S01]  /*13dd20*/  LDL.LU.64 R22, [R1+0xf78] ;  /* 0x000f780001167983 */ /* 0x001ee20000300a00 */
[----:B------:R-:W-:-:S05]  /*13dd30*/  PRMT R2, R24, 0x7772, RZ ;  /* 0x0000777218027816 */ /* 0x000fca00000000ff */
[----:B------:R0:W-:Y:S01]  /*13dd40*/  @P1 STG.E.U8 desc[UR24][R10.64], R2 ;  /* 0x000000020a001986 */ /* 0x0001e2000c101118 */
[----:B------:R-:W-:Y:S02]  /*13dd50*/  LOP3.LUT P1, RZ, R3, 0x2, RZ, 0xc0, !PT ;  /* 0x0000000203ff7812 */ /* 0x000fe4000782c0ff */
[----:B0-----:R-:W-:-:S11]  /*13dd60*/  PRMT R2, R24, 0x7773, RZ ;  /* 0x0000777318027816 */ /* 0x001fd600000000ff */
[----:B----4-:R-:W-:Y:S01]  /*13dd70*/  @P1 STG.E.U8 desc[UR24][R14.64], R2 ;  /* 0x000000020e001986 */ /* 0x010fe2000c101118 */
[----:B------:R-:W-:-:S03]  /*13dd80*/  LOP3.LUT P1, RZ, R3, 0x1, RZ, 0xc0, !PT ;  /* 0x0000000103ff7812 */ /* 0x000fc6000782c0ff */
[----:B---3--:R0:W-:Y:S04]  /*13dd90*/  STL.64 [R1+0x53f0], R22 ;  /* 0x0053f01601007387 */ /* 0x0081e80000100a00 */
[----:B0-----:R-:W3:Y:S01]  /*13dda0*/  LDL.LU.64 R22, [R1+0xf80] ;  /* 0x000f800001167983 */ /* 0x001ee20000300a00 */
[----:B------:R-:W-:-:S03]  /*13ddb0*/  PRMT R2, R20, 0x7770, RZ ;  /* 0x0000777014027816 */ /* 0x000fc600000000ff */
[----:B------:R-:W4:Y:S04]  /*13ddc0*/  LDL.LU.64 R18, [R1+0xff0] ;  /* 0x000ff00001127983 */ /* 0x000f280000300a00 */
[----:B------:R-:W4:Y:S04]  /*13ddd0*/  LDL.LU.64 R16, [R1+0x1038] ;  /* 0x0010380001107983 */ /* 0x000f280000300a00 */
[----:B------:R-:W4:Y:S04]  /*13dde0*/  LDL.LU R9, [R1+0xe4] ;  /* 0x0000e40001097983 */ /* 0x000f280000300800 */
[----:B------:R0:W-:Y:S01]  /*13ddf0*/  @P1 STG.E.U8 desc[UR24][R26.64], R2 ;  /* 0x000000021a001986 */ /* 0x0001e2000c101118 */
[----:B------:R-:W-:-:S03]  /*13de00*/  LOP3.LUT P1, RZ, R12, 0x80000000, RZ, 0xc0, !PT ;  /* 0x800000000cff7812 */ /* 0x000fc6000782c0ff */
[----:B------:R-:W4:Y:S04]  /*13de10*/  LDL.LU.64 R28, [R1+0x1030] ;  /* 0x00103000011c7983 */ /* 0x000f280000300a00 */
[----:B------:R-:W4:Y:S04]  /*13de20*/  LDL.LU.64 R6, [R1+0x1488] ;  /* 0x0014880001067983 */ /* 0x000f280000300a00 */
[----:B------:R-:W4:Y:S04]  /*13de30*/  LDL.LU.64 R4, [R1+0x14c0] ;  /* 0x0014c00001047983 */ /* 0x000f280000300a00 */
[----:B------:R-:W4:Y:S04]  /*13de40*/  LDL.LU.64 R10, [R1+0x14b8] ;  /* 0x0014b800010a7983 */ /* 0x000f280000300a00 */
[----:B------:R-:W4:Y:S04]  /*13de50*/  LDL.LU.64 R14, [R1+0x14e0] ;  /* 0x0014e000010e7983 */ /* 0x000f280000300a00 */
[----:B------:R-:W4:Y:S01]  /*13de60*/  LDL.LU R24, [R1+0xd4] ;  /* 0x0000d40001187983 */ /* 0x000f220000300800 */
[----:B0-----:R-:W-:-:S03]  /*13de70*/  PRMT R2, R20, 0x7771, RZ ;  /* 0x0000777114027816 */ /* 0x001fc600000000ff */
[----:B------:R-:W4:Y:S04]  /*13de80*/  LDL.LU.64 R26, [R1+0x1510] ;  /* 0x00151000011a7983 */ /* 0x000f280000300a00 */
        /* <DEDUP_REMOVED lines=11> */
[----:B--2---:R-:W-:Y:S02]  /*13df40*/  PRMT R2, R8, 0x7770, RZ ;  /* 0x0000777008027816 */ /* 0x004fe400000000ff */
        /* <DEDUP_REMOVED lines=8> */
[----:B0-----:R-:W-:Y:S01]  /*13dfd0*/  PRMT R2, R8, 0x7771, RZ ;  /* 0x0000777108027816 */ /* 0x001fe200000000ff */
[----:B------:R-:W2:Y:S10]  /*13dfe0*/  LDL.LU.64 R22, [R1+0x53d8] ;  /* 0x0053d80001167983 */ /* 0x000eb40000300a00 */
[----:B----4-:R0:W-:Y:S01]  /*13dff0*/  @P1 STG.E.U8 desc[UR24][R18.64], R2 ;  /* 0x0000000212001986 */ /* 0x0101e2000c101118 */
[----:B------:R-:W-:-:S02]  /*13e000*/  LOP3.LUT P1, RZ, R12, 0x4000000, RZ, 0xc0, !PT ;  /* 0x040000000cff7812 */ /* 0x000fc4000782c0ff */
        /* <DEDUP_REMOVED lines=11> */
[----:B------:R-:W3:Y:S04]  /*13e0c0*/  LDL.LU.64 R8, [R1+0x1530] ;  /* 0x0015300001087983 */ /* 0x000ee80000300a00 */
        /* <DEDUP_REMOVED lines=11> */
[----:B---3--:R0:W-:Y:S02]  /*13e180*/  @P4 STG.E.U8 desc[UR24][R8.64], R2 ;  /* 0x0000000208004986 */ /* 0x0081e4000c101118 */
[----:B0-----:R-:W-:-:S02]  /*13e190*/  PRMT R2, R24, 0x7772, RZ ;  /* 0x0000777218027816 */ /* 0x001fc400000000ff */
[----:B------:R-:W3:Y:S04]  /*13e1a0*/  LDL.LU.64 R8, [R1+0x18e0] ;  /* 0x0018e00001087983 */ /* 0x000ee80000300a00 */
[----:B----4-:R0:W-:Y:S04]  /*13e1b0*/  @P5 STG.E.U8 desc[UR24][R26.64], R2 ;  /* 0x000000021a005986 */ /* 0x0101e8000c101118 */
[----:B0-----:R-:W4:Y:S04]  /*13e1c0*/  LDL.LU.64 R26, [R1+0x1908] ;  /* 0x00190800011a7983 */ /* 0x001f280000300a00 */
[----:B------:R-:W2:Y:S04]  /*13e1d0*/  LDL.LU.64 R18, [R1+0x1988] ;  /* 0x0019880001127983 */ /* 0x000ea80000300a00 */
[----:B--2---:R0:W-:Y:S04]  /*13e1e0*/  STL.64 [R1+0x53c0], R18 ;  /* 0x0053c01201007387 */ /* 0x0041e80000100a00 */
[----:B0-----:R-:W2:Y:S04]  /*13e1f0*/  LDL.LU.64 R18, [R1+0x1990] ;  /* 0x0019900001127983 */ /* 0x001ea80000300a00 */
[----:B--2---:R0:W-:Y:S04]  /*13e200*/  STL.64 [R1+0x53c8], R18 ;  /* 0x0053c81201007387 */ /* 0x0041e80000100a00 */
[----:B0-----:R-:W2:Y:S01]  /*13e210*/  LDL.LU.64 R18, [R1+0x1958] ;  /* 0x0019580001127983 */ /* 0x001ea20000300a00 */
        /* <DEDUP_REMOVED lines=17> */
[----:B--2---:R0:W-:Y:S04]  /*13e330*/  STL.64 [R1+0x53d0], R18 ;  /* 0x0053d01201007387 */ /* 0x0041e80000100a00 */
[----:B0-----:R-:W2:Y:S06]  /*13e340*/  LDL.LU.64 R18, [R1+0x1938] ;  /* 0x0019380001127983 */ /* 0x001eac0000300a00 */
        /* <DEDUP_REMOVED lines=8> */
[----:B------:R-:W-:Y:S01]  /*13e3d0*/  LOP3.LUT R12, R12, 0xfdffffff, RZ, 0xc0, !PT ;  /* 0xfdffffff0c0c7812 */ /* 0x000fe200078ec0ff */
[----:B------:R-:W2:Y:S04]  /*13e3e0*/  LDL.LU R24, [R1+0xe8] ;  /* 0x0000e80001187983 */ /* 0x000ea80000300800 */
[----:B------:R0:W-:Y:S04]  /*13e3f0*/  @P6 STG.E.U8 desc[UR24][R6.64], R2 ;  /* 0x0000000206006986 */ /* 0x0001e8000c101118 */
[----:B------:R-:W2:Y:S04]  /*13e400*/  LDL.LU.64 R16, [R1+0x19b0] ;  /* 0x0019b00001107983 */ /* 0x000ea80000300a00 */
[----:B------:R-:W2:Y:S01]  /*13e410*/  LDL.LU.64 R28, [R1+0x19e8] ;  /* 0x0019e800011c7983 */ /* 0x000ea20000300a00 */
[----:B------:R-:W-:-:S02]  /*13e420*/  @P1 LOP3.LUT R12, R12, 0x2000000, RZ, 0xfc, !PT ;  /* 0x020000000c0c1812 */ /* 0x000fc400078efcff */
[----:B------:R-:W-:Y:S02]  /*13e430*/  LOP3.LUT P1, RZ, R21, 0x2000, RZ, 0xc0, !PT ;  /* 0x0000200015ff7812 */ /* 0x000fe4000782c0ff */
[C---:B0-----:R-:W-:Y:S01]  /*13e440*/  PRMT R2, R15.reuse, 0x7770, RZ ;  /* 0x000077700f027816 */ /* 0x041fe200000000ff */
[----:B------:R-:W2:Y:S04]  /*13e450*/  LDL.LU.64 R6, [R1+0x19e0] ;  /* 0x0019e00001067983 */ /* 0x000ea80000300a00 */
[----:B------:R0:W-:Y:S02]  /*13e460*/  @P0 STG.E.U8 desc[UR24][R4.64], R2 ;  /* 0x0000000204000986 */ /* 0x0001e4000c101118 */
[----:B0-----:R-:W-:Y:S02]  /*13e470*/  PRMT R2, R15, 0x7771, RZ ;  /* 0x000077710f027816 */ /* 0x001fe400000000ff */
[----:B------:R-:W2:Y:S04]  /*13e480*/  LDL.LU.64 R4, [R1+0x1a08] ;  /* 0x001a080001047983 */ /* 0x000ea80000300a00 */
[----:B------:R0:W-:Y:S01]  /*13e490*/  @P1 STG.E.U8 desc[UR24][R10.64], R2 ;  /* 0x000000020a001986 */ /* 0x0001e2000c101118 */
[----:B------:R-:W-:-:S02]  /*13e4a0*/  LOP3.LUT P1, RZ, R12, 0x2000000, RZ, 0xc0, !PT ;  /* 0x020000000cff7812 */ /* 0x000fc4000782c0ff */
[----:B0-----:R-:W-:Y:S01]  /*13e4b0*/  PRMT R2, R15, 0x7772, RZ ;  /* 0x000077720f027816 */ /* 0x001fe200000000ff */
[----:B------:R-:W2:Y:S10]  /*13e4c0*/  LDL.LU.64 R10, [R1+0x1a38] ;  /* 0x001a3800010a7983 */ /* 0x000eb40000300a00 */
[----:B---3--:R0:W-:Y:S01]  /*13e4d0*/  @P1 STG.E.U8 desc[UR24][R8.64], R2 ;  /* 0x0000000208001986 */ /* 0x0081e2000c101118 */
[----:B------:R-:W-:-:S02]  /*13e4e0*/  LOP3.LUT P1, RZ, R12, 0x1000000, RZ, 0xc0, !PT ;  /* 0x010000000cff7812 */ /* 0x000fc4000782c0ff */
[----:B0-----:R-:W-:Y:S01]  /*13e4f0*/  PRMT R2, R15, 0x7773, RZ ;  /* 0x000077730f027816 */ /* 0x001fe200000000ff */
[----:B------:R-:W3:Y:S04]  /*13e500*/  LDL.LU.64 R8, [R1+0x1a58] ;  /* 0x001a580001087983 */ /* 0x000ee80000300a00 */
[----:B------:R-:W3:Y:S06]  /*13e510*/  LDL.LU.64 R14, [R1+0x1a90] ;  /* 0x001a9000010e7983 */ /* 0x000eec0000300a00 */
        /* <DEDUP_REMOVED lines=11> */
[----:B------:R-:W-:-:S11]  /*13e5d0*/  PRMT R2, R22, 0x7772, RZ ;  /* 0x0000777216027816 */ /* 0x000fd600000000ff */
[----:B--2---:R0:W-:Y:S04]  /*13e5e0*/  @P1 STG.E.U8 desc[UR24][R18.64], R2 ;  /* 0x0000000212001986 */ /* 0x0041e8000c101118 */
[----:B0-----:R-:W2:Y:S01]  /*13e5f0*/  LDL.LU.64 R18, [R1+0x53c0] ;  /* 0x0053c00001127983 */ /* 0x001ea20000300a00 */
[----:B------:R-:W-:-:S03]  /*13e600*/  PRMT R2, R22, 0x7773, RZ ;  /* 0x0000777316027816 */ /* 0x000fc600000000ff */
[----:B------:R-:W3:Y:S01]  /*13e610*/  LDL.LU R22, [R1+0x53b8] ;  /* 0x0053b80001167983 */ /* 0x000ee20000300800 */
[----:B------:R-:W-:Y:S02]  /*13e620*/  LOP3.LUT P1, RZ, R12, 0x100000, RZ, 0xc0, !PT ;  /* 0x001000000cff7812 */ /* 0x000fe4000782c0ff */
        /* <DEDUP_REMOVED lines=31> */
[----:B------:R-:W-:Y:S01]  /*13e820*/  LOP3.LUT P5, RZ, R21, 0x20000000, RZ, 0xc0, !PT ;  /* 0x2000000015ff7812 */ /* 0x000fe200078ac0ff */
[----:B------:R-:W2:Y:S04]  /*13e830*/  LDL.LU.64 R10, [R1+0x1b08] ;  /* 0x001b0800010a7983 */ /* 0x000ea80000300a00 */
[----:B------:R-:W2:Y:S04]  /*13e840*/  LDL.LU.64 R8, [R1+0x1b38] ;  /* 0x001b380001087983 */ /* 0x000ea80000300a00 */
[----:B------:R-:W2:Y:S01]  /*13e850*/  LDL.LU R3, [R1+0xb8] ;  /* 0x0000b80001037983 */ /* 0x000ea20000300800 */
[----:B---3--:R-:W-:-:S05]  /*13e860*/  PRMT R2, R24, 0x7770, RZ ;  /* 0x0000777018027816 */ /* 0x008fca00000000ff */
[----:B------:R0:W-:Y:S02]  /*13e870*/  @P4 STG.E.U8 desc[UR24][R14.64], R2 ;  /* 0x000000020e004986 */ /* 0x0001e4000c101118 */
[----:B0-----:R-:W-:Y:S02]  /*13e880*/  PRMT R2, R24, 0x7771, RZ ;  /* 0x0000777118027816 */ /* 0x001fe400000000ff */
[----:B------:R-:W3:Y:S04]  /*13e890*/  LDL.LU.64 R14, [R1+0x1b58] ;  /* 0x001b5800010e7983 */ /* 0x000ee80000300a00 */
[----:B----4-:R0:W-:Y:S04]  /*13e8a0*/  @P5 STG.E.U8 desc[UR24][R26.64], R2 ;  /* 0x000000021a005986 */ /* 0x0101e8000c101118 */
[----:B0-----:R-:W4:Y:S04]  /*13e8b0*/  LDL.LU.64 R26, [R1+0x1b90] ;  /* 0x001b9000011a7983 */ /* 0x001f280000300a00 */
[----:B------:R-:W2:Y:S01]  /*13e8c0*/  LDL.LU R18, [R1+0xec] ;  /* 0x0000ec0001127983 */ /* 0x000ea20000300800 */
[----:B------:R-:W-:-:S02]  /*13e8d0*/  LOP3.LUT P6, RZ, R21, 0x40000000, RZ, 0xc0, !PT ;  /* 0x4000000015ff7812 */ /* 0x000fc400078cc0ff */
[----:B------:R-:W-:Y:S01]  /*13e8e0*/  LOP3.LUT P0, RZ, R21, 0x80000000, RZ, 0xc0, !PT ;  /* 0x8000000015ff7812 */ /* 0x000fe2000780c0ff */
[----:B--2---:R0:W-:Y:S04]  /*13e8f0*/  STL [R1+0x53b0], R18 ;  /* 0x0053b01201007387 */ /* 0x0041e80000100800 */
[----:B0-----:R-:W2:Y:S04]  /*13e900*/  LDL.LU.64 R18, [R1+0x1b88] ;  /* 0x001b880001127983 */ /* 0x001ea80000300a00 */
[----:B------:R-:W3:Y:S01]  /*13e910*/  LDL.LU.64 R20, [R1+0x1be0] ;  /* 0x001be00001147983 */ /* 0x000ee20000300a00 */
        /* <DEDUP_REMOVED lines=21> */
[----:B------:R-:W-:-:S11]  /*13ea70*/  LOP3.LUT R12, R12, 0xfffeffff, RZ, 0xc0, !PT ;  /* 0xfffeffff0c0c7812 */ /* 0x000fd600078ec0ff */
        /* <DEDUP_REMOVED lines=13> */
[----:B------:R0:W-:Y:S01]  /*13eb50*/  @P1 STG.E.U8 desc[UR24][R14.64], R2 ;  /* 0x000000020e001986 */ /* 0x0001e2000c101118 */
[----:B------:R-:W-:Y:S02]  /*13eb60*/  LOP3.LUT P1, RZ, R12, 0x10000, RZ, 0xc0, !PT ;  /* 0x000100000cff7812 */ /* 0x000fe4000782c0ff */
[----:B0-----:R-:W-:-:S11]  /*13eb70*/  PRMT R2, R3, 0x7772, RZ ;  /* 0x0000777203027816 */ /* 0x001fd600000000ff */
[----:B----4-:R0:W-:Y:S01]  /*13eb80*/  @P1 STG.E.U8 desc[UR24][R26.64], R2 ;  /* 0x000000021a001986 */ /* 0x0101e2000c101118 */
[----:B------:R-:W-:Y:S02]  /*13eb90*/  LOP3.LUT P1, RZ, R12, 0x8000, RZ, 0xc0, !PT ;  /* 0x000080000cff7812 */ /* 0x000fe4000782c0ff */
[----:B0-----:R-:W-:-:S11]  /*13eba0*/  PRMT R2, R3, 0x7773, RZ ;  /* 0x0000777303027816 */ /* 0x001fd600000000ff */
[----:B--2---:R-:W-:Y:S04]  /*13ebb0*/  @P1 STG.E.U8 desc[UR24][R18.64], R2 ;  /* 0x0000000212001986 */ /* 0x004fe8000c101118 */
[----:B---3--:R0:W-:Y:S04]  /*13ebc0*/  STL.64 [R1+0x53a8], R20 ;  /* 0x0053a81401007387 */ /* 0x0081e80000100a00 */
[----:B0-----:R-:W2:Y:S04]  /*13ebd0*/  LDL.LU.64 R20, [R1+0x1bb0] ;  /* 0x001bb00001147983 */ /* 0x001ea80000300a00 */
[----:B------:R-:W3:Y:S04]  /*13ebe0*/  LDL.LU.64 R16, [R1+0x1c08] ;  /* 0x001c080001107983 */ /* 0x000ee80000300a00 */
[----:B------:R-:W4:Y:S04]  /*13ebf0*/  LDL.LU R24, [R1+0xdc] ;  /* 0x0000dc0001187983 */ /* 0x000f280000300800 */
[----:B------:R-:W4:Y:S04]  /*13ec00*/  LDL.LU.64 R28, [R1+0x1c40] ;  /* 0x001c4000011c7983 */ /* 0x000f280000300a00 */
[----:B------:R-:W4:Y:S04]  /*13ec10*/  LDL.LU.64 R6, [R1+0x1c68] ;  /* 0x001c680001067983 */ /* 0x000f280000300a00 */
[----:B------:R-:W4:Y:S04]  /*13ec20*/  LDL.LU.64 R4, [R1+0x1ca0] ;  /* 0x001ca00001047983 */ /* 0x000f280000300a00 */
[----:B------:R-:W4:Y:S04]  /*13ec30*/  LDL.LU.64 R10, [R1+0x1c98] ;  /* 0x001c9800010a7983 */ /* 0x000f280000300a00 */
[----:B------:R-:W4:Y:S04]  /*13ec40*/  LDL.LU.64 R8, [R1+0x1cc0] ;  /* 0x001cc00001087983 */ /* 0x000f280000300a00 */
[----:B------:R-:W4:Y:S04]  /*13ec50*/  LDL.LU.64 R14, [R1+0x1cf8] ;  /* 0x001cf800010e7983 */ /* 0x000f280000300a00 */
[----:B------:R-:W4:Y:S04]  /*13ec60*/  LDL.LU.64 R26, [R1+0x1cf0] ;  /* 0x001cf000011a7983 */ /* 0x000f280000300a00 */
[----:B------:R-:W2:Y:S01]  /*13ec70*/  LDL.LU R18, [R1+0x53b0] ;  /* 0x0053b00001127983 */ /* 0x000ea20000300800 */
[----:B------:R-:W-:-:S02]  /*13ec80*/  LOP3.LUT P1, RZ, R12, 0x4000, RZ, 0xc0, !PT ;  /* 0x000040000cff7812 */ /* 0x000fc4000782c0ff */
[----:B--2---:R-:W-:-:S11]  /*13ec90*/  PRMT R2, R18, 0x7770, RZ ;  /* 0x0000777012027816 */ /* 0x004fd600000000ff */
[----:B------:R0:W-:Y:S04]  /*13eca0*/  @P1 STG.E.U8 desc[UR24][R20.64], R2 ;  /* 0x0000000214001986 */ /* 0x0001e8000c101118 */
[----:B0-----:R-:W2:Y:S01]  /*13ecb0*/  LDL.LU.64 R20, [R1+0x53a8] ;  /* 0x0053a80001147983 */ /* 0x001ea20000300a00 */
[----:B------:R-:W-:Y:S02]  /*13ecc0*/  LOP3.LUT P1, RZ, R12, 0x2000, RZ, 0xc0, !PT ;  /* 0x000020000cff7812 */ /* 0x000fe4000782c0ff */
        /* <DEDUP_REMOVED lines=13> */
[----:B0-----:R-:W-:-:S11]  /*13eda0*/  PRMT R2, R18, 0x7773, RZ ;  /* 0x0000777312027816 */ /* 0x001fd600000000ff */
[----:B---3--:R4:W-:Y:S01]  /*13edb0*/  @P1 STG.E.U8 desc[UR24][R16.64], R2 ;  /* 0x0000000210001986 */ /* 0x0089e2000c101118 */
[----:B------:R-:W-:Y:S02]  /*13edc0*/  LOP3.LUT P1, RZ, R12, 0x400, RZ, 0xc0, !PT ;  /* 0x000004000cff7812 */ /* 0x000fe4000782c0ff */
[----:B----4-:R-:W-:-:S11]  /*13edd0*/  PRMT R2, R24, 0x7770, RZ ;  /* 0x0000777018027816 */ /* 0x010fd600000000ff */
        /* <DEDUP_REMOVED lines=12> */
[----:B------:R-:W2:Y:S04]  /*13eea0*/  LDL.LU.64 R14, [R1+0x1d18] ;  /* 0x001d1800010e7983 */ /* 0x000ea80000300a00 */
[----:B------:R0:W-:Y:S04]  /*13eeb0*/  @P0 STG.E.U8 desc[UR24][R26.64], R2 ;  /* 0x000000021a000986 */ /* 0x0001e8000c101118 */
        /* <DEDUP_REMOVED lines=8> */
[----:B------:R-:W4:Y:S04]  /*13ef40*/  LDL.LU R6, [R1+0xa0] ;  /* 0x0000a00001067983 */ /* 0x000f280000300800 */
[----:B------:R-:W4:Y:S04]  /*13ef50*/  LDL.LU R23, [R1+0x5398] ;  /* 0x0053980001177983 */ /* 0x000f280000300800 */
[----:B--2---:R0:W-:Y:S04]  /*13ef60*/  @P4 STG.E.U8 desc[UR24][R14.64], R2 ;  /* 0x000000020e004986 */ /* 0x0041e8000c101118 */
[----:B0-----:R-:W2:Y:S01]  /*13ef70*/  LDL.LU.64 R14, [R1+0x1dc0] ;  /* 0x001dc000010e7983 */ /* 0x001ea20000300a00 */
[----:B---3--:R-:W-:-:S05]  /*13ef80*/  PRMT R2, R11, 0x7770, RZ ;  /* 0x000077700b027816 */ /* 0x008fca00000000ff */
[----:B------:R0:W-:Y:S04]  /*13ef90*/  @P5 STG.E.U8 desc[UR24][R26.64], R2 ;  /* 0x000000021a005986 */ /* 0x0001e8000c101118 */
[----:B0-----:R-:W3:Y:S04]  /*13efa0*/  LDL.LU.64 R26, [R1+0x1df8] ;  /* 0x001df800011a7983 */ /* 0x001ee80000300a00 */
[----:B------:R-:W3:Y:S04]  /*13efb0*/  LDL.LU R24, [R1+0x90] ;  /* 0x0000900001187983 */ /* 0x000ee80000300800 */
[----:B------:R-:W4:Y:S04]  /*13efc0*/  LDL.LU.64 R20, [R1+0x1e68] ;  /* 0x001e680001147983 */ /* 0x000f280000300a00 */
[----:B----4-:R0:W-:Y:S04]  /*13efd0*/  STL.64 [R1+0x5380], R20 ;  /* 0x0053801401007387 */ /* 0x0101e80000100a00 */
[----:B0-----:R-:W4:Y:S04]  /*13efe0*/  LDL.LU.64 R20, [R1+0x1e48] ;  /* 0x001e480001147983 */ /* 0x001f280000300a00 */
[----:B----4-:R0:W-:Y:S04]  /*13eff0*/  STL.64 [R1+0x5388], R20 ;  /* 0x0053881401007387 */ /* 0x0101e80000100a00 */
[----:B0-----:R-:W4:Y:S01]  /*13f000*/  LDL.LU.64 R20, [R1+0x1e18] ;  /* 0x001e180001147983 */ /* 0x001f220000300a00 */
        /* <DEDUP_REMOVED lines=18> */
[----:B0-----:R-:W4:Y:S06]  /*13f130*/  LDL.LU.64 R20, [R1+0x1df0] ;  /* 0x001df00001147983 */ /* 0x001f2c0000300a00 */
[----:B------:R-:W-:-:S02]  /*13f140*/  @P1 LOP3.LUT R12, R12, 0x80, RZ, 0xfc, !PT ;  /* 0x000000800c0c1812 */ /* 0x000fc400078efcff */
[C---:B------:R-:W-:Y:S02]  /*13f150*/  LOP3.LUT P1, RZ, R22.reuse, 0x200000, RZ, 0xc0, !PT ;  /* 0x0020000016ff7812 */ /* 0x040fe4000782c0ff */
[C---:B------:R-:W-:Y:S02]  /*13f160*/  LOP3.LUT P6, RZ, R22.reuse, 0x20000, RZ, 0xc0, !PT ;  /* 0x0002000016ff7812 */ /* 0x040fe400078cc0ff */
[----:B------:R-:W-:Y:S02]  /*13f170*/  LOP3.LUT P0, RZ, R22, 0x40000, RZ, 0xc0, !PT ;  /* 0x0004000016ff7812 */ /* 0x000fe4000780c0ff */
[----:B------:R-:W-:Y:S02]  /*13f180*/  LOP3.LUT R12, R12, 0xfffffeff, RZ, 0xc0, !PT ;  /* 0xfffffeff0c0c7812 */ /* 0x000fe400078ec0ff */
[----:B------:R-:W-:Y:S01]  /*13f190*/  PRMT R2, R11, 0x7771, RZ ;  /* 0x000077710b027816 */ /* 0x000fe200000000ff */
        /* <DEDUP_REMOVED lines=8> */
[C---:B0-----:R-:W-:Y:S01]  /*13f220*/  PRMT R2, R11.reuse, 0x7772, RZ ;  /* 0x000077720b027816 */ /* 0x041fe200000000ff */
[----:B------:R-:W4:Y:S04]  /*13f230*/  LDL.LU.64 R28, [R1+0x1ec0] ;  /* 0x001ec000011c7983 */ /* 0x000f280000300a00 */
[----:B------:R0:W-:Y:S02]  /*13f240*/  @P0 STG.E.U8 desc[UR24][R4.64], R2 ;  /* 0x0000000204000986 */ /* 0x0001e4000c101118 */
[----:B0-----:R-:W-:Y:S02]  /*13f250*/  PRMT R2, R11, 0x7773, RZ ;  /* 0x000077730b027816 */ /* 0x001fe400000000ff */
[----:B------:R-:W4:Y:S04]  /*13f260*/  LDL.LU.64 R4, [R1+0x1ef8] ;  /* 0x001ef80001047983 */ /* 0x000f280000300a00 */
[----:B------:R-:W4:Y:S04]  /*13f270*/  LDL.LU R7, [R1+0x70] ;  /* 0x0000700001077983 */ /* 0x000f280000300800 */
[----:B------:R-:W4:Y:S04]  /*13f280*/  LDL.LU.64 R10, [R1+0x1ef0] ;  /* 0x001ef000010a7983 */ /* 0x000f280000300a00 */
        /* <DEDUP_REMOVED lines=8> */
[----:B---3--:R0:W-:Y:S01]  /*13f310*/  @P1 STG.E.U8 desc[UR24][R26.64], R2 ;  /* 0x000000021a001986 */ /* 0x0081e2000c101118 */
[----:B------:R-:W-:-:S02]  /*13f320*/  LOP3.LUT P1, RZ, R12, 0x80, RZ, 0xc0, !PT ;  /* 0x000000800cff7812 */ /* 0x000fc4000782c0ff */
[----:B0-----:R-:W-:Y:S01]  /*13f330*/  PRMT R2, R6, 0x7772, RZ ;  /* 0x0000777206027816 */ /* 0x001fe200000000ff */
[----:B------:R-:W3:Y:S10]  /*13f340*/  LDL.LU.64 R26, [R1+0x1f68] ;  /* 0x001f6800011a7983 */ /* 0x000ef40000300a00 */
[----:B----4-:R0:W-:Y:S04]  /*13f350*/  @P1 STG.E.U8 desc[UR24][R20.64], R2 ;  /* 0x0000000214001986 */ /* 0x0101e8000c101118 */
[----:B0-----:R-:W4:Y:S01]  /*13f360*/  LDL.LU.64 R20, [R1+0x5390] ;  /* 0x0053900001147983 */ /* 0x001f220000300a00 */
[----:B------:R-:W-:-:S02]  /*13f370*/  LOP3.LUT P1, RZ, R12, 0x40, RZ, 0xc0, !PT ;  /* 0x000000400cff7812 */ /* 0x000fc4000782c0ff */
[----:B------:R-:W-:-:S11]  /*13f380*/  PRMT R2, R6, 0x7773, RZ ;  /* 0x0000777306027816 */ /* 0x000fd600000000ff */
        /* <DEDUP_REMOVED lines=11> */
[----:B------:R-:W-:Y:S02]  /*13f440*/  LOP3.LUT P5, RZ, R22, 0x80000000, RZ, 0xc0, !PT ;  /* 0x8000000016ff7812 */ /* 0x000fe400078ac0ff */
        /* <DEDUP_REMOVED lines=19> */
[----:B--2---:R0:W-:Y:S04]  /*13f580*/  @P6 STG.E.U8 desc[UR24][R14.64], R2 ;  /* 0x000000020e006986 */ /* 0x0041e8000c101118 */
[----:B0-----:R-:W2:Y:S01]  /*13f590*/  LDL.LU.64 R14, [R1+0x1f80] ;  /* 0x001f8000010e7983 */ /* 0x001ea20000300a00 */
[C---:B------:R-:W-:Y:S02]  /*13f5a0*/  LOP3.LUT P0, RZ, R23.reuse, 0x2, RZ, 0xc0, !PT ;  /* 0x0000000217ff7812 */ /* 0x040fe4000780c0ff */
[----:B------:R-:W-:-:S02]  /*13f5b0*/  LOP3.LUT P4, RZ, R23, 0x4, RZ, 0xc0, !PT ;  /* 0x0000000417ff7812 */ /* 0x000fc4000788c0ff */
[----:B------:R-:W-:Y:S02]  /*13f5c0*/  PRMT R2, R7, 0x7771, RZ ;  /* 0x0000777107027816 */ /* 0x000fe400000000ff */
[----:B------:R-:W-:Y:S01]  /*13f5d0*/  LOP3.LUT P5, RZ, R23, 0x8, RZ, 0xc0, !PT ;  /* 0x0000000817ff7812 */ /* 0x000fe200078ac0ff */
[----:B------:R-:W2:Y:S06]  /*13f5e0*/  LDL.LU.64 R4, [R1+0x1f90] ;  /* 0x001f900001047983 */ /* 0x000eac0000300a00 */
[----:B---3--:R0:W-:Y:S02]  /*13f5f0*/  @P0 STG.E.U8 desc[UR24][R26.64], R2 ;  /* 0x000000021a000986 */ /* 0x0081e4000c101118 */
[----:B0-----:R-:W-:Y:S01]  /*13f600*/  PRMT R2, R7, 0x7772, RZ ;  /* 0x0000777207027816 */ /* 0x001fe200000000ff */
[----:B------:R-:W-:-:S02]  /*13f610*/  IMAD.MOV.U32 R27, RZ, RZ, R25 ;  /* 0x000000ffff1b7224 */ /* 0x000fc400078e0019 */
[----:B------:R-:W3:Y:S04]  /*13f620*/  LDL.LU.64 R24, [R1+0x1fb0] ;  /* 0x001fb00001187983 */ /* 0x000ee80000300a00 */
[----:B------:R-:W3:Y:S04]  /*13f630*/  LDL.LU.64 R10, [R1+0x1fa8] ;  /* 0x001fa800010a7983 */ /* 0x000ee80000300a00 */
[----:B------:R-:W3:Y:S04]  /*13f640*/  LDL.LU R26, [R1+0xa4] ;  /* 0x0000a400011a7983 */ /* 0x000ee80000300800 */
[----:B----4-:R0:W-:Y:S02]  /*13f650*/  @P4 STG.E.U8 desc[UR24][R8.64], R2 ;  /* 0x0000000208004986 */ /* 0x0101e4000c101118 */
[----:B0-----:R-:W-:-:S02]  /*13f660*/  PRMT R2, R7, 0x7773, RZ ;  /* 0x0000777307027816 */ /* 0x001fc400000000ff */
[----:B------:R-:W4:Y:S04]  /*13f670*/  LDL.LU.64 R8, [R1+0x1fe8] ;  /* 0x001fe80001087983 */ /* 0x000f280000300a00 */
[----:B------:R-:W4:Y:S04]  /*13f680*/  LDL.LU R3, [R1+0x94] ;  /* 0x0000940001037983 */ /* 0x000f280000300800 */
[----:B--2---:R0:W-:Y:S04]  /*13f690*/  @P5 STG.E.U8 desc[UR24][R14.64], R2 ;  /* 0x000000020e005986 */ /* 0x0041e8000c101118 */
[----:B0-----:R-:W2:Y:S04]  /*13f6a0*/  LDL.LU.64 R14, [R1+0x2000] ;  /* 0x00200000010e7983 */ /* 0x001ea80000300a00 */
[----:B------:R-:W3:Y:S04]  /*13f6b0*/  LDL.LU R17, [R1+0x84] ;  /* 0x0000840001117983 */ /* 0x000ee80000300800 */
[----:B---3--:R0:W-:Y:S04]  /*13f6c0*/  STL [R1+0x5360], R17 ;  /* 0x0053601101007387 */ /* 0x0081e80000100800 */
        /* <DEDUP_REMOVED lines=36> */
[----:B0-----:R-:W-:Y:S02]  /*13f910*/  PRMT R2, R26, 0x7772, RZ ;  /* 0x000077721a027816 */ /* 0x001fe400000000ff */
[----:B------:R-:W3:Y:S04]  /*13f920*/  LDL.LU.64 R24, [R1+0x2078] ;  /* 0x0020780001187983 */ /* 0x000ee80000300a00 */
[----:B------:R-:W3:Y:S04]  /*13f930*/  LDL.LU.64 R20, [R1+0x2090] ;  /* 0x0020900001147983 */ /* 0x000ee80000300a00 */
[----:B------:R-:W3:Y:S04]  /*13f940*/  LDL.LU.64 R18, [R1+0x2088] ;  /* 0x0020880001127983 */ /* 0x000ee80000300a00 */
[----:B------:R-:W3:Y:S04]  /*13f950*/  LDL.LU.64 R28, [R1+0x20a8] ;  /* 0x0020a800011c7983 */ /* 0x000ee80000300a00 */
[----:B------:R0:W-:Y:S01]  /*13f960*/  @P1 STG.E.U8 desc[UR24][R10.64], R2 ;  /* 0x000000020a001986 */ /* 0x0001e2000c101118 */
[----:B------:R-:W-:-:S03]  /*13f970*/  LOP3.LUT P1, RZ, R12, 0x2, RZ, 0xc0, !PT ;  /* 0x000000020cff7812 */ /* 0x000fc6000782c0ff */
[----:B------:R-:W3:Y:S04]  /*13f980*/  LDL.LU.64 R6, [R1+0x20b8] ;  /* 0x0020b80001067983 */ /* 0x000ee80000300a00 */
[----:B------:R-:W3:Y:S01]  /*13f990*/  LDL.LU.64 R4, [R1+0x21c0] ;  /* 0x0021c00001047983 */ /* 0x000ee20000300a00 */
[----:B0-----:R-:W-:-:S03]  /*13f9a0*/  PRMT R2, R26, 0x7773, RZ ;  /* 0x000077731a027816 */ /* 0x001fc600000000ff */
[----:B------:R-:W3:Y:S04]  /*13f9b0*/  LDL.LU.64 R10, [R1+0x21d0] ;  /* 0x0021d000010a7983 */ /* 0x000ee80000300a00 */
[----:B----4-:R0:W-:Y:S01]  /*13f9c0*/  @P1 STG.E.U8 desc[UR24][R8.64], R2 ;  /* 0x0000000208001986 */ /* 0x0101e2000c101118 */
[----:B------:R-:W-:Y:S02]  /*13f9d0*/  LOP3.LUT P1, RZ, R12, 0x1, RZ, 0xc0, !PT ;  /* 0x000000010cff7812 */ /* 0x000fe4000782c0ff */
[----:B0-----:R-:W-:Y:S01]  /*13f9e0*/  PRMT R2, R3, 0x7770, RZ ;  /* 0x0000777003027816 */ /* 0x001fe200000000ff */
[----:B------:R-:W4:Y:S04]  /*13f9f0*/  LDL.LU.64 R8, [R1+0x21c8] ;  /* 0x0021c80001087983 */ /* 0x000f280000300a00 */
[----:B------:R-:W4:Y:S06]  /*13fa00*/  LDL.LU R26, [R1+0xa8] ;  /* 0x0000a800011a7983 */ /* 0x000f2c0000300800 */
        /* <DEDUP_REMOVED lines=13> */
[----:B0-----:R-:W3:Y:S01]  /*13fae0*/  LDL.LU R17, [R1+0x5360] ;  /* 0x0053600001117983 */ /* 0x001ee20000300800 */
[----:B------:R-:W-:Y:S02]  /*13faf0*/  LOP3.LUT P1, RZ, R13, 0x10000000, RZ, 0xc0, !PT ;  /* 0x100000000dff7812 */ /* 0x000fe4000782c0ff */
[----:B------:R-:W-:Y:S02]  /*13fb00*/  LOP3.LUT P2, RZ, R23, 0x8000, RZ, 0xc0, !PT ;  /* 0x0000800017ff7812 */ /* 0x000fe4000784c0ff */
[----:B---3--:R-:W-:-:S09]  /*13fb10*/  PRMT R2, R17, 0x7770, RZ ;  /* 0x0000777011027816 */ /* 0x008fd200000000ff */
[----:B------:R0:W-:Y:S04]  /*13fb20*/  @P1 STG.E.U8 desc[UR24][R24.64], R2 ;  /* 0x0000000218001986 */ /* 0x0001e8000c101118 */
[----:B0-----:R-:W3:Y:S01]  /*13fb30*/  LDL.LU.64 R24, [R1+0x5358] ;  /* 0x0053580001187983 */ /* 0x001ee20000300a00 */
[----:B------:R-:W-:Y:S02]  /*13fb40*/  LOP3.LUT P1, RZ, R13, 0x8000000, RZ, 0xc0, !PT ;  /* 0x080000000dff7812 */ /* 0x000fe4000782c0ff */
[----:B------:R-:W-:-:S11]  /*13fb50*/  PRMT R2, R17, 0x7771, RZ ;  /* 0x0000777111027816 */ /* 0x000fd600000000ff */
[----:B------:R0:W-:Y:S01]  /*13fb60*/  @P1 STG.E.U8 desc[UR24][R20.64], R2 ;  /* 0x0000000214001986 */ /* 0x0001e2000c101118 */
[----:B------:R-:W-:Y:S02]  /*13fb70*/  LOP3.LUT P1, RZ, R13, 0x4000000, RZ, 0xc0, !PT ;  /* 0x040000000dff7812 */ /* 0x000fe4000782c0ff */
[----:B------:R-:W-:Y:S02]  /*13fb80*/  LOP3.LUT P3, RZ, R23, 0x10000, RZ, 0xc0, !PT ;  /* 0x0001000017ff7812 */ /* 0x000fe4000786c0ff */
[----:B0-----:R-:W-:-:S09]  /*13fb90*/  PRMT R2, R17, 0x7772, RZ ;  /* 0x0000777211027816 */ /* 0x001fd200000000ff */
[----:B------:R0:W-:Y:S01]  /*13fba0*/  @P1 STG.E.U8 desc[UR24][R18.64], R2 ;  /* 0x0000000212001986 */ /* 0x0001e2000c101118 */
[C---:B------:R-:W-:Y:S02]  /*13fbb0*/  LOP3.LUT P4, RZ, R23.reuse, 0x20000, RZ, 0xc0, !PT ;  /* 0x0002000017ff7812 */ /* 0x040fe4000788c0ff */
[----:B------:R-:W-:Y:S02]  /*13fbc0*/  LOP3.LUT P5, RZ, R23, 0x40000, RZ, 0xc0, !PT ;  /* 0x0004000017ff7812 */ /* 0x000fe400078ac0ff */
[----:B0-----:R-:W-:-:S05]  /*13fbd0*/  PRMT R2, R17, 0x7773, RZ ;  /* 0x0000777311027816 */ /* 0x001fca00000000ff */
[----:B------:R3:W-:Y:S01]  /*13fbe0*/  @P2 STG.E.U8 desc[UR24][R28.64], R2 ;  /* 0x000000021c002986 */ /* 0x0007e2000c101118 */
[C---:B------:R-:W-:Y:S02]  /*13fbf0*/  LOP3.LUT P6, RZ, R23.reuse, 0x80000, RZ, 0xc0, !PT ;  /* 0x0008000017ff7812 */ /* 0x040fe400078cc0ff */
        /* <DEDUP_REMOVED lines=9> */
[----:B----4-:R0:W-:Y:S04]  /*13fc90*/  @P6 STG.E.U8 desc[UR24][R8.64], R2 ;  /* 0x0000000208006986 */ /* 0x0101e8000c101118 */
[----:B------:R-:W4:Y:S01]  /*13fca0*/  LDL.LU.64 R10, [R1+0x21e8] ;  /* 0x0021e800010a7983 */ /* 0x000f220000300a00 */
[----:B0-----:R-:W-:-:S05]  /*13fcb0*/  PRMT R2, R26, 0x7770, RZ ;  /* 0x000077701a027816 */ /* 0x001fca00000000ff */
[----:B--2---:R0:W-:Y:S04]  /*13fcc0*/  @P0 STG.E.U8 desc[UR24][R14.64], R2 ;  /* 0x000000020e000986 */ /* 0x0041e8000c101118 */
[----:B0-----:R-:W2:Y:S01]  /*13fcd0*/  LDL.LU.64 R14, [R1+0x21e0] ;  /* 0x0021e000010e7983 */ /* 0x001ea20000300a00 */
[----:B------:R-:W-:Y:S02]  /*13fce0*/  LOP3.LUT R13, R13, 0xfffbffff, RZ, 0xc0, !PT ;  /* 0xfffbffff0d0d7812 */ /* 0x000fe400078ec0ff */
[C---:B------:R-:W-:Y:S02]  /*13fcf0*/  LOP3.LUT P4, RZ, R23.reuse, 0x200000, RZ, 0xc0, !PT ;  /* 0x0020000017ff7812 */ /* 0x040fe4000788c0ff */
[C---:B------:R-:W-:Y:S02]  /*13fd00*/  LOP3.LUT P5, RZ, R23.reuse, 0x400000, RZ, 0xc0, !PT ;  /* 0x0040000017ff7812 */ /* 0x040fe400078ac0ff */
[----:B------:R-:W-:Y:S01]  /*13fd10*/  PRMT R2, R26, 0x7771, RZ ;  /* 0x000077711a027816 */ /* 0x000fe200000000ff */
[----:B------:R-:W2:Y:S04]  /*13fd20*/  LDL.LU.64 R16, [R1+0x21f0] ;  /* 0x0021f00001107983 */ /* 0x000ea80000300a00 */
[----:B------:R-:W2:Y:S04]  /*13fd30*/  LDL.LU.64 R6, [R1+0x21f8] ;  /* 0x0021f80001067983 */ /* 0x000ea80000300a00 */
[----:B------:R-:W2:Y:S04]  /*13fd40*/  LDL.LU.64 R4, [R1+0x2200] ;  /* 0x0022000001047983 */ /* 0x000ea80000300a00 */
[----:B------:R-:W2:Y:S01]  /*13fd50*/  LDL.LU R9, [R1+0x98] ;  /* 0x0000980001097983 */ /* 0x000ea20000300800 */
[----:B------:R-:W-:-:S02]  /*13fd60*/  LOP3.LUT P6, RZ, R23, 0x800000, RZ, 0xc0, !PT ;  /* 0x0080000017ff7812 */ /* 0x000fc400078cc0ff */
[----:B------:R-:W-:Y:S02]  /*13fd70*/  LOP3.LUT P0, RZ, R23, 0x1000000, RZ, 0xc0, !PT ;  /* 0x0100000017ff7812 */ /* 0x000fe4000780c0ff */
        /* <DEDUP_REMOVED lines=19> */
[----:B----4-:R0:W-:Y:S10]  /*13feb0*/  @P4 STG.E.U8 desc[UR24][R10.64], R2 ;  /* 0x000000020a004986 */ /* 0x0101f4000c101118 */
[----:B------:R-:W-:-:S02]  /*13fec0*/  @P1 LOP3.LUT R13, R13, 0x1000000, RZ, 0xfc, !PT ;  /* 0x010000000d0d1812 */ /* 0x000fc400078efcff */
[----:B------:R-:W-:Y:S02]  /*13fed0*/  LOP3.LUT P1, RZ, R23, 0x4000000, RZ, 0xc0, !PT ;  /* 0x0400000017ff7812 */ /* 0x000fe4000782c0ff */
[----:B0-----:R-:W-:Y:S02]  /*13fee0*/  PRMT R2, R26, 0x7772, RZ ;  /* 0x000077721a027816 */ /* 0x001fe400000000ff */
[----:B------:R-:W-:Y:S01]  /*13fef0*/  LOP3.LUT R13, R13, 0xfdffffff, RZ, 0xc0, !PT ;  /* 0xfdffffff0d0d7812 */ /* 0x000fe200078ec0ff */
[----:B------:R-:W3:Y:S04]  /*13ff00*/  LDL.LU.64 R10, [R1+0x2210] ;  /* 0x00221000010a7983 */ /* 0x000ee80000300a00 */
[----:B------:R-:W4:Y:S04]  /*13ff10*/  LDL.LU R28, [R1+0x88] ;  /* 0x00008800011c7983 */ /* 0x000f280000300800 */
[----:B--2---:R0:W-:Y:S01]  /*13ff20*/  @P5 STG.E.U8 desc[UR24][R14.64], R2 ;  /* 0x000000020e005986 */ /* 0x0041e2000c101118 */
[----:B------:R-:W-:-:S02]  /*13ff30*/  @P1 LOP3.LUT R13, R13, 0x2000000, RZ, 0xfc, !PT ;  /* 0x020000000d0d1812 */ /* 0x000fc400078efcff */
[----:B------:R-:W-:Y:S01]  /*13ff40*/  LOP3.LUT P1, RZ, R23, 0x2000000, RZ, 0xc0, !PT ;  /* 0x0200000017ff7812 */ /* 0x000fe2000782c0ff */
[----:B0-----:R-:W2:Y:S04]  /*13ff50*/  LDL.LU.64 R14, [R1+0x2208] ;  /* 0x00220800010e7983 */ /* 0x001ea80000300a00 */
[----:B------:R-:W4:Y:S04]  /*13ff60*/  LDL.LU R29, [R1+0x78] ;  /* 0x00007800011d7983 */ /* 0x000f280000300800 */
[----:B------:R-:W3:Y:S04]  /*13ff70*/  LDL.LU.64 R22, [R1+0x2230] ;  /* 0x0022300001167983 */ /* 0x000ee80000300a00 */
[----:B---3--:R0:W-:Y:S04]  /*13ff80*/  STL.64 [R1+0x5338], R22 ;  /* 0x0053381601007387 */ /* 0x0081e80000100a00 */
[----:B0-----:R-:W3:Y:S04]  /*13ff90*/  LDL.LU.64 R22, [R1+0x2220] ;  /* 0x0022200001167983 */ /* 0x001ee80000300a00 */
[----:B---3--:R0:W-:Y:S04]  /*13ffa0*/  STL.64 [R1+0x5340], R22 ;  /* 0x0053401601007387 */ /* 0x0081e80000100a00 */
[----:B0-----:R-:W3:Y:S01]  /*13ffb0*/  LDL.LU.64 R22, [R1+0x2228] ;  /* 0x0022280001167983 */ /* 0x001ee20000300a00 */
[----:B------:R-:W-:-:S05]  /*13ffc0*/  PRMT R2, R26, 0x7773, RZ ;  /* 0x000077731a027816 */ /* 0x000fca00000000ff */
[----:B------:R0:W-:Y:S02]  /*13ffd0*/  @P6 STG.E.U8 desc[UR24][R16.64], R2 ;  /* 0x0000000210006986 */ /* 0x0001e4000c101118 */
[----:B0-----:R-:W-:-:S05]  /*13ffe0*/  PRMT R2, R9, 0x7770, RZ ;  /* 0x0000777009027816 */ /* 0x001fca00000000ff */
[----:B------:R0:W-:Y:S02]  /*13fff0*/  @P0 STG.E.U8 desc[UR24][R6.64], R2 ;  /* 0x0000000206000986 */ /* 0x0001e4000c101118 */
[----:B0-----:R-:W-:-:S05]  /*140000*/  PRMT R2, R9, 0x7771, RZ ;  /* 0x0000777109027816 */ /* 0x001fca00000000ff */
[----:B------:R-:W-:Y:S04]  /*140010*/  @P1 STG.E.U8 desc[UR24][R4.64], R2 ;  /* 0x0000000204001986 */ /* 0x000fe8000c101118 */
[----:B---3--:R0:W-:Y:S04]  /*140020*/  STL.64 [R1+0x5348], R22 ;  /* 0x0053481601007387 */ /* 0x0081e80000100a00 */
[----:B0-----:R-:W3:Y:S01]  /*140030*/  LDL.LU.64 R22, [R1+0x2218] ;  /* 0x0022180001167983 */ /* 0x001ee20000300a00 */
[----:B------:R-:W-:Y:S02]  /*140040*/  LOP3.LUT P1, RZ, R13, 0x2000000, RZ, 0xc0, !PT ;  /* 0x020000000dff7812 */ /* 0x000fe4000782c0ff */
[----:B------:R-:W-:Y:S01]  /*140050*/  PRMT R2, R9, 0x7772, RZ ;  /* 0x0000777209027816 */ /* 0x000fe200000000ff */
[----:B------:R-:W3:Y:S04]  /*140060*/  LDL.LU.64 R20, [R1+0x2238] ;  /* 0x0022380001147983 */ /* 0x000ee80000300a00 */
[----:B------:R-:W3:Y:S04]  /*140070*/  LDL.LU.64 R18, [R1+0x2240] ;  /* 0x0022400001127983 */ /* 0x000ee80000300a00 */
[----:B------:R-:W3:Y:S04]  /*140080*/  LDL.LU.64 R16, [R1+0x2250] ;  /* 0x0022500001107983 */ /* 0x000ee80000300a00 */
[----:B------:R-:W3:Y:S04]  /*140090*/  LDL.LU.64 R6, [R1+0x2248] ;  /* 0x0022480001067983 */ /* 0x000ee80000300a00 */
[----:B------:R-:W3:Y:S04]  /*1400a0*/  LDL.LU R26, [R1+0xac] ;  /* 0x0000ac00011a7983 */ /* 0x000ee80000300800 */
[----:B------:R-:W3:Y:S04]  /*1400b0*/  LDL.LU.64 R4, [R1+0x2258] ;  /* 0x0022580001047983 */ /* 0x000ee80000300a00 */
[----:B------:R0:W-:Y:S01]  /*1400c0*/  @P1 STG.E.U8 desc[UR24][R10.64], R2 ;  /* 0x000000020a001986 */ /* 0x0001e2000c101118 */
[----:B------:R-:W-:-:S02]  /*1400d0*/  LOP3.LUT P1, RZ, R13, 0x1000000, RZ, 0xc0, !PT ;  /* 0x010000000dff7812 */ /* 0x000fc4000782c0ff */
[----:B0-----:R-:W-:Y:S01]  /*1400e0*/  PRMT R2, R9, 0x7773, RZ ;  /* 0x0000777309027816 */ /* 0x001fe200000000ff */
[----:B------:R-:W3:Y:S04]  /*1400f0*/  LDL.LU.64 R10, [R1+0x2268] ;  /* 0x00226800010a7983 */ /* 0x000ee80000300a00 */
[----:B------:R-:W3:Y:S06]  /*140100*/  LDL.LU.64 R8, [R1+0x2260] ;  /* 0x0022600001087983 */ /* 0x000eec0000300a00 */
[----:B--2---:R4:W-:Y:S01]  /*140110*/  @P1 STG.E.U8 desc[UR24][R14.64], R2 ;  /* 0x000000020e001986 */ /* 0x0049e2000c101118 */
[----:B------:R-:W-:-:S02]  /*140120*/  LOP3.LUT P1, RZ, R13, 0x800000, RZ, 0xc0, !PT ;  /* 0x008000000dff7812 */ /* 0x000fc4000782c0ff */
[----:B----4-:R-:W-:Y:S01]  /*140130*/  PRMT R2, R28, 0x7770, RZ ;  /* 0x000077701c027816 */ /* 0x010fe200000000ff */
        /* <DEDUP_REMOVED lines=35> */
[----:B------:R-:W3:Y:S04]  /*140370*/  LDL.LU.64 R10, [R1+0x2278] ;  /* 0x00227800010a7983 */ /* 0x000ee80000300a00 */
[----:B------:R0:W-:Y:S02]  /*140380*/  @P6 STG.E.U8 desc[UR24][R8.64], R2 ;  /* 0x0000000208006986 */ /* 0x0001e4000c101118 */
[----:B0-----:R-:W-:-:S02]  /*140390*/  PRMT R2, R26, 0x7773, RZ ;  /* 0x000077731a027816 */ /* 0x001fc400000000ff */
[----:B------:R-:W4:Y:S04]  /*1403a0*/  LDL.LU.64 R8, [R1+0x2280] ;  /* 0x0022800001087983 */ /* 0x000f280000300a00 */
[----:B------:R-:W4:Y:S04]  /*1403b0*/  LDL.LU.64 R28, [R1+0x2290] ;  /* 0x00229000011c7983 */ /* 0x000f280000300a00 */
[----:B--2---:R0:W-:Y:S04]  /*1403c0*/  @P0 STG.E.U8 desc[UR24][R14.64], R2 ;  /* 0x000000020e000986 */ /* 0x0041e8000c101118 */
[----:B0-----:R-:W2:Y:S01]  /*1403d0*/  LDL.LU R14, [R1+0x9c] ;  /* 0x00009c00010e7983 */ /* 0x001ea20000300800 */
[----:B------:R-:W-:-:S02]  /*1403e0*/  LOP3.LUT P4, RZ, R24, 0x100, RZ, 0xc0, !PT ;  /* 0x0000010018ff7812 */ /* 0x000fc4000788c0ff */
[----:B------:R-:W-:Y:S01]  /*1403f0*/  LOP3.LUT P5, RZ, R24, 0x200, RZ, 0xc0, !PT ;  /* 0x0000020018ff7812 */ /* 0x000fe200078ac0ff */
[----:B------:R-:W4:Y:S04]  /*140400*/  LDL.LU.64 R6, [R1+0x2288] ;  /* 0x0022880001067983 */ /* 0x000f280000300a00 */
[----:B------:R-:W4:Y:S04]  /*140410*/  LDL.LU.64 R4, [R1+0x2298] ;  /* 0x0022980001047983 */ /* 0x000f280000300a00 */
[----:B------:R-:W4:Y:S01]  /*140420*/  LDL.LU R15, [R1+0x8c] ;  /* 0x00008c00010f7983 */ /* 0x000f220000300800 */
[----:B--2---:R-:W-:-:S05]  /*140430*/  PRMT R2, R14, 0x7770, RZ ;  /* 0x000077700e027816 */ /* 0x004fca00000000ff */
[----:B---3--:R0:W-:Y:S02]  /*140440*/  @P4 STG.E.U8 desc[UR24][R10.64], R2 ;  /* 0x000000020a004986 */ /* 0x0081e4000c101118 */
[----:B0-----:R-:W-:Y:S02]  /*140450*/  PRMT R2, R14, 0x7771, RZ ;  /* 0x000077710e027816 */ /* 0x001fe400000000ff */
[----:B------:R-:W2:Y:S04]  /*140460*/  LDL.LU.64 R10, [R1+0x22a8] ;  /* 0x0022a800010a7983 */ /* 0x000ea80000300a00 */
[----:B----4-:R0:W-:Y:S04]  /*140470*/  @P5 STG.E.U8 desc[UR24][R8.64], R2 ;  /* 0x0000000208005986 */ /* 0x0101e8000c101118 */
[----:B0-----:R-:W3:Y:S04]  /*140480*/  LDL.LU.64 R8, [R1+0x22a0] ;  /* 0x0022a00001087983 */ /* 0x001ee80000300a00 */
[----:B------:R-:W4:Y:S04]  /*140490*/  LDL.LU R26, [R1+0x7c] ;  /* 0x00007c00011a7983 */ /* 0x000f280000300800 */
        /* <DEDUP_REMOVED lines=26> */
[C---:B------:R-:W-:Y:S02]  /*140640*/  LOP3.LUT P6, RZ, R24.reuse, 0x400, RZ, 0xc0, !PT ;  /* 0x0000040018ff7812 */ /* 0x040fe400078cc0ff */
[----:B------:R-:W-:Y:S02]  /*140650*/  LOP3.LUT P0, RZ, R24, 0x800, RZ, 0xc0, !PT ;  /* 0x0000080018ff7812 */ /* 0x000fe4000780c0ff */
[----:B------:R-:W-:Y:S02]  /*140660*/  LOP3.LUT R13, R13, 0xfffeffff, RZ, 0xc0, !PT ;  /* 0xfffeffff0d0d7812 */ /* 0x000fe400078ec0ff */
[----:B------:R-:W-:Y:S01]  /*140670*/  PRMT R2, R14, 0x7772, RZ ;  /* 0x000077720e027816 */ /* 0x000fe200000000ff */
        /* <DEDUP_REMOVED lines=11> */
[----:B------:R-:W4:Y:S04]  /*140730*/  LDL.LU R14, [R1+0x50] ;  /* 0x00005000010e7983 */ /* 0x000f280000300800 */
[----:B------:R0:W-:Y:S02]  /*140740*/  @P0 STG.E.U8 desc[UR24][R6.64], R2 ;  /* 0x0000000206000986 */ /* 0x0001e4000c101118 */
[----:B0-----:R-:W-:-:S02]  /*140750*/  PRMT R2, R15, 0x7770, RZ ;  /* 0x000077700f027816 */ /* 0x001fc400000000ff */
[----:B------:R-:W4:Y:S04]  /*140760*/  LDL.LU.64 R6, [R1+0x22f0] ;  /* 0x0022f00001067983 */ /* 0x000f280000300a00 */
[----:B------:R0:W-:Y:S01]  /*140770*/  @P1 STG.E.U8 desc[UR24][R4.64], R2 ;  /* 0x0000000204001986 */ /* 0x0001e2000c101118 */
[----:B------:R-:W-:Y:S02]  /*140780*/  LOP3.LUT P1, RZ, R13, 0x20000, RZ, 0xc0, !PT ;  /* 0x000200000dff7812 */ /* 0x000fe4000782c0ff */
[----:B0-----:R-:W-:Y:S01]  /*140790*/  PRMT R2, R15, 0x7771, RZ ;  /* 0x000077710f027816 */ /* 0x001fe200000000ff */
[----:B------:R-:W4:Y:S10]  /*1407a0*/  LDL.LU.64 R4, [R1+0x22f8] ;  /* 0x0022f80001047983 */ /* 0x000f340000300a00 */
        /* <DEDUP_REMOVED lines=11> */
[----:B----4-:R-:W-:-:S11]  /*140860*/  PRMT R2, R26, 0x7770, RZ ;  /* 0x000077701a027816 */ /* 0x010fd600000000ff */
[----:B--2---:R0:W-:Y:S04]  /*140870*/  @P1 STG.E.U8 desc[UR24][R22.64], R2 ;  /* 0x0000000216001986 */ /* 0x0041e8000c101118 */
        /* <DEDUP_REMOVED lines=13> */
[----:B------:R-:W-:Y:S01]  /*140950*/  IMAD.MOV.U32 R15, RZ, RZ, R27 ;  /* 0x000000ffff0f7224 */ /* 0x000fe200078e001b */
        /* <DEDUP_REMOVED lines=14> */
[----:B0-----:R-:W-:-:S05]  /*140a40*/  PRMT R2, R14, 0x7770, RZ ;  /* 0x000077700e027816 */ /* 0x001fca00000000ff */
[----:B------:R0:W-:Y:S02]  /*140a50*/  @P5 STG.E.U8 desc[UR24][R4.64], R2 ;  /* 0x0000000204005986 */ /* 0x0001e4000c101118 */
[----:B0-----:R-:W-:-:S05]  /*140a60*/  PRMT R2, R14, 0x7771, RZ ;  /* 0x000077710e027816 */ /* 0x001fca00000000ff */
[----:B------:R0:W-:Y:S02]  /*140a70*/  @P6 STG.E.U8 desc[UR24][R10.64], R2 ;  /* 0x000000020a006986 */ /* 0x0001e4000c101118 */
[----:B0-----:R-:W-:Y:S02]  /*140a80*/  PRMT R2, R14, 0x7772, RZ ;  /* 0x000077720e027816 */ /* 0x001fe400000000ff */
[----:B------:R-:W4:Y:S04]  /*140a90*/  LDL.LU.64 R10, [R1+0x2308] ;  /* 0x00230800010a7983 */ /* 0x000f280000300a00 */
[----:B---3--:R0:W-:Y:S04]  /*140aa0*/  @P0 STG.E.U8 desc[UR24][R8.64], R2 ;  /* 0x0000000208000986 */ /* 0x0081e8000c101118 */
[----:B0-----:R-:W3:Y:S04]  /*140ab0*/  LDL.LU.64 R8, [R1+0x2318] ;  /* 0x0023180001087983 */ /* 0x001ee80000300a00 */
[----:B------:R-:W2:Y:S04]  /*140ac0*/  LDL.LU.64 R26, [R1+0x2328] ;  /* 0x00232800011a7983 */ /* 0x000ea80000300a00 */
[----:B------:R-:W2:Y:S04]  /*140ad0*/  LDL.LU.64 R16, [R1+0x2320] ;  /* 0x0023200001107983 */ /* 0x000ea80000300a00 */
[----:B------:R-:W3:Y:S01]  /*140ae0*/  LDL.LU R29, [R1+0x40] ;  /* 0x00004000011d7983 */ /* 0x000ee20000300800 */
[----:B------:R-:W-:-:S02]  /*140af0*/  LOP3.LUT P4, RZ, R24, 0x8000000, RZ, 0xc0, !PT ;  /* 0x0800000018ff7812 */ /* 0x000fc4000788c0ff */
[----:B------:R-:W-:Y:S02]  /*140b00*/  LOP3.LUT P5, RZ, R24, 0x10000000, RZ, 0xc0, !PT ;  /* 0x1000000018ff7812 */ /* 0x000fe400078ac0ff */
[----:B------:R-:W-:Y:S01]  /*140b10*/  PRMT R2, R14, 0x7773, RZ ;  /* 0x000077730e027816 */ /* 0x000fe200000000ff */
[----:B------:R-:W2:Y:S04]  /*140b20*/  LDL.LU.64 R6, [R1+0x2330] ;  /* 0x0023300001067983 */ /* 0x000ea80000300a00 */
[----:B------:R-:W2:Y:S04]  /*140b30*/  LDL.LU R3, [R1+0x30] ;  /* 0x0000300001037983 */ /* 0x000ea80000300800 */
[----:B------:R-:W2:Y:S04]  /*140b40*/  LDL.LU.64 R4, [R1+0x2338] ;  /* 0x0023380001047983 */ /* 0x000ea80000300a00 */
[----:B----4-:R0:W-:Y:S04]  /*140b50*/  @P4 STG.E.U8 desc[UR24][R10.64], R2 ;  /* 0x000000020a004986 */ /* 0x0101e8000c101118 */
[----:B0-----:R-:W4:Y:S01]  /*140b60*/  LDL.LU.64 R10, [R1+0x2340] ;  /* 0x00234000010a7983 */ /* 0x001f220000300a00 */
[----:B---3--:R-:W-:-:S05]  /*140b70*/  PRMT R2, R29, 0x7770, RZ ;  /* 0x000077701d027816 */ /* 0x008fca00000000ff */
[----:B------:R0:W-:Y:S02]  /*140b80*/  @P5 STG.E.U8 desc[UR24][R8.64], R2 ;  /* 0x0000000208005986 */ /* 0x0001e4000c101118 */
[----:B0-----:R-:W-:Y:S02]  /*140b90*/  IMAD.MOV.U32 R9, RZ, RZ, R15 ;  /* 0x000000ffff097224 */ /* 0x001fe400078e000f */
[----:B------:R-:W3:Y:S04]  /*140ba0*/  LDL.LU R8, [R1+0x64] ;  /* 0x0000640001087983 */ /* 0x000ee80000300800 */
[----:B------:R-:W2:Y:S04]  /*140bb0*/  LDL.LU.64 R14, [R1+0x2358] ;  /* 0x00235800010e7983 */ /* 0x000ea80000300a00 */
        /* <DEDUP_REMOVED lines=22> */
[----:B------:R-:W-:Y:S02]  /*140d20*/  LOP3.LUT P1, RZ, R25, 0x2, RZ, 0xc0, !PT ;  /* 0x0000000219ff7812 */ /* 0x000fe4000782c0ff */
[----:B------:R-:W-:Y:S02]  /*140d30*/  LOP3.LUT R13, R13, 0xfffffeff, RZ, 0xc0, !PT ;  /* 0xfffffeff0d0d7812 */ /* 0x000fe400078ec0ff */
[----:B------:R-:W-:-:S09]  /*140d40*/  LOP3.LUT P6, RZ, R24, 0x20000000, RZ, 0xc0, !PT ;  /* 0x2000000018ff7812 */ /* 0x000fd200078cc0ff */
[----:B------:R-:W-:Y:S02]  /*140d50*/  @P1 LOP3.LUT R13, R13, 0x100, RZ, 0xfc, !PT ;  /* 0x000001000d0d1812 */ /* 0x000fe400078efcff */
[----:B------:R-:W-:Y:S02]  /*140d60*/  LOP3.LUT P1, RZ, R25, 0x1, RZ, 0xc0, !PT ;  /* 0x0000000119ff7812 */ /* 0x000fe4000782c0ff */
[----:B------:R-:W-:Y:S02]  /*140d70*/  LOP3.LUT P0, RZ, R24, 0x40000000, RZ, 0xc0, !PT ;  /* 0x4000000018ff7812 */ /* 0x000fe4000780c0ff */
[----:B------:R-:W-:Y:S02]  /*140d80*/  PRMT R2, R29, 0x7771, RZ ;  /* 0x000077711d027816 */ /* 0x000fe400000000ff */
[----:B------:R-:W-:-:S03]  /*140d90*/  LOP3.LUT R13, R13, 0xfffffdff, RZ, 0xc0, !PT ;  /* 0xfffffdff0d0d7812 */ /* 0x000fc600078ec0ff */
[----:B------:R0:W-:Y:S04]  /*140da0*/  @P6 STG.E.U8 desc[UR24][R26.64], R2 ;  /* 0x000000021a006986 */ /* 0x0001e8000c101118 */
[----:B------:R-:W-:Y:S02]  /*140db0*/  @P1 LOP3.LUT R13, R13, 0x200, RZ, 0xfc, !PT ;  /* 0x000002000d0d1812 */ /* 0x000fe400078efcff */
[----:B------:R-:W-:Y:S02]  /*140dc0*/  LOP3.LUT P1, RZ, R24, 0x80000000, RZ, 0xc0, !PT ;  /* 0x8000000018ff7812 */ /* 0x000fe4000782c0ff */
[C---:B0-----:R-:W-:Y:S01]  /*140dd0*/  PRMT R2, R29.reuse, 0x7772, RZ ;  /* 0x000077721d027816 */ /* 0x041fe200000000ff */
[----:B------:R-:W3:Y:S04]  /*140de0*/  LDL.LU.64 R26, [R1+0x2368] ;  /* 0x00236800011a7983 */ /* 0x000ee80000300a00 */
[----:B------:R-:W3:Y:S04]  /*140df0*/  LDL.LU.64 R22, [R1+0x2360] ;  /* 0x0023600001167983 */ /* 0x000ee80000300a00 */
[----:B------:R-:W3:Y:S04]  /*140e00*/  LDL.LU.64 R20, [R1+0x2370] ;  /* 0x0023700001147983 */ /* 0x000ee80000300a00 */
[----:B------:R-:W3:Y:S04]  /*140e10*/  LDL.LU.64 R18, [R1+0x2378] ;  /* 0x0023780001127983 */ /* 0x000ee80000300a00 */
[----:B------:R0:W-:Y:S02]  /*140e20*/  @P0 STG.E.U8 desc[UR24][R16.64], R2 ;  /* 0x0000000210000986 */ /* 0x0001e4000c101118 */
[----:B0-----:R-:W-:-:S02]  /*140e30*/  PRMT R2, R29, 0x7773, RZ ;  /* 0x000077731d027816 */ /* 0x001fc400000000ff */
[----:B------:R-:W3:Y:S04]  /*140e40*/  LDL.LU.64 R16, [R1+0x2380] ;  /* 0x0023800001107983 */ /* 0x000ee80000300a00 */
[----:B------:R-:W3:Y:S04]  /*140e50*/  LDL.LU.64 R28, [R1+0x2390] ;  /* 0x00239000011c7983 */ /* 0x000ee80000300a00 */
[----:B------:R0:W-:Y:S01]  /*140e60*/  @P1 STG.E.U8 desc[UR24][R6.64], R2 ;  /* 0x0000000206001986 */ /* 0x0001e2000c101118 */
[----:B------:R-:W-:Y:S02]  /*140e70*/  LOP3.LUT P1, RZ, R13, 0x200, RZ, 0xc0, !PT ;  /* 0x000002000dff7812 */ /* 0x000fe4000782c0ff */
        /* <DEDUP_REMOVED lines=17> */
[----:B---3--:R-:W-:Y:S02]  /*140f90*/  PRMT R2, R8, 0x7770, RZ ;  /* 0x0000777008027816 */ /* 0x008fe400000000ff */
[----:B------:R-:W-:-:S09]  /*140fa0*/  LOP3.LUT P2, RZ, R25, 0x100, RZ, 0xc0, !PT ;  /* 0x0000010019ff7812 */ /* 0x000fd2000784c0ff */
[----:B--2---:R0:W-:Y:S01]  /*140fb0*/  @P1 STG.E.U8 desc[UR24][R14.64], R2 ;  /* 0x000000020e001986 */ /* 0x0041e2000c101118 */
[----:B------:R-:W-:-:S03]  /*140fc0*/  LOP3.LUT P1, RZ, R13, 0x10, RZ, 0xc0, !PT ;  /* 0x000000100dff7812 */ /* 0x000fc6000782c0ff */
[----:B0-----:R-:W2:Y:S01]  /*140fd0*/  LDL.LU.64 R14, [R1+0x5300] ;  /* 0x00530000010e7983 */ /* 0x001ea20000300a00 */
[----:B------:R-:W-:-:S09]  /*140fe0*/  PRMT R2, R8, 0x7771, RZ ;  /* 0x0000777108027816 */ /* 0x000fd200000000ff */
        /* <DEDUP_REMOVED lines=10> */
[C---:B------:R-:W-:Y:S02]  /*141090*/  LOP3.LUT P5, RZ, R25.reuse, 0x800, RZ, 0xc0, !PT ;  /* 0x0000080019ff7812 */ /* 0x040fe400078ac0ff */
[C---:B------:R-:W-:Y:S02]  /*1410a0*/  LOP3.LUT P6, RZ, R25.reuse, 0x1000, RZ, 0xc0, !PT ;  /* 0x0000100019ff7812 */ /* 0x040fe400078cc0ff */
        /* <DEDUP_REMOVED lines=10> */
[----:B---3--:R-:W-:-:S02]  /*141150*/  PRMT R2, R26, 0x7770, RZ ;  /* 0x000077701a027816 */ /* 0x008fc400000000ff */
[----:B------:R-:W3:Y:S04]  /*141160*/  LDL.LU.64 R6, [R1+0x23a8] ;  /* 0x0023a80001067983 */ /* 0x000ee80000300a00 */
[----:B------:R0:W-:Y:S02]  /*141170*/  @P6 STG.E.U8 desc[UR24][R4.64], R2 ;  /* 0x0000000204006986 */ /* 0x0001e4000c101118 */
[----:B0-----:R-:W-:Y:S02]  /*141180*/  PRMT R2, R26, 0x7771, RZ ;  /* 0x000077711a027816 */ /* 0x001fe400000000ff */
[----:B------:R-:W2:Y:S04]  /*141190*/  LDL.LU.64 R4, [R1+0x23b0] ;  /* 0x0023b00001047983 */ /* 0x000ea80000300a00 */
[----:B------:R-:W2:Y:S04]  /*1411a0*/  LDL.LU.64 R18, [R1+0x23b8] ;  /* 0x0023b80001127983 */ /* 0x000ea80000300a00 */
[----:B------:R-:W2:Y:S04]  /*1411b0*/  LDL.LU.64 R16, [R1+0x23c0] ;  /* 0x0023c00001107983 */ /* 0x000ea80000300a00 */
[----:B------:R-:W2:Y:S04]  /*1411c0*/  LDL.LU.64 R28, [R1+0x23d0] ;  /* 0x0023d000011c7983 */ /* 0x000ea80000300a00 */
[----:B----4-:R0:W-:Y:S04]  /*1411d0*/  @P0 STG.E.U8 desc[UR24][R10.64], R2 ;  /* 0x000000020a000986 */ /* 0x0101e8000c101118 */
[----:B0-----:R-:W4:Y:S01]  /*1411e0*/  LDL.LU R10, [R1+0x34] ;  /* 0x00003400010a7983 */ /* 0x001f220000300800 */
[----:B------:R-:W-:-:S02]  /*1411f0*/  LOP3.LUT P4, RZ, R25, 0x4000, RZ, 0xc0, !PT ;  /* 0x0000400019ff7812 */ /* 0x000fc4000788c0ff */
[C---:B------:R-:W-:Y:S02]  /*141200*/  LOP3.LUT P5, RZ, R25.reuse, 0x8000, RZ, 0xc0, !PT ;  /* 0x0000800019ff7812 */ /* 0x040fe400078ac0ff */
[----:B------:R-:W-:Y:S02]  /*141210*/  PRMT R2, R26, 0x7772, RZ ;  /* 0x000077721a027816 */ /* 0x000fe400000000ff */
[C---:B------:R-:W-:Y:S02]  /*141220*/  LOP3.LUT P6, RZ, R25.reuse, 0x10000, RZ, 0xc0, !PT ;  /* 0x0001000019ff7812 */ /* 0x040fe400078cc0ff */
[----:B------:R-:W-:-:S05]  /*141230*/  LOP3.LUT P0, RZ, R25, 0x20000, RZ, 0xc0, !PT ;  /* 0x0002000019ff7812 */ /* 0x000fca000780c0ff */
[----:B---3--:R0:W-:Y:S02]  /*141240*/  @P4 STG.E.U8 desc[UR24][R6.64], R2 ;  /* 0x0000000206004986 */ /* 0x0081e4000c101118 */
[----:B0-----:R-:W-:Y:S02]  /*141250*/  PRMT R2, R26, 0x7773, RZ ;  /* 0x000077731a027816 */ /* 0x001fe400000000ff */
[----:B------:R-:W3:Y:S04]  /*141260*/  LDL.LU.64 R6, [R1+0x23c8] ;  /* 0x0023c80001067983 */ /* 0x000ee80000300a00 */
[----:B------:R-:W3:Y:S04]  /*141270*/  LDL.LU R3, [R1+0x68] ;  /* 0x0000680001037983 */ /* 0x000ee80000300800 */
[----:B------:R-:W3:Y:S04]  /*141280*/  LDL.LU R26, [R1+0x52f0] ;  /* 0x0052f000011a7983 */ /* 0x000ee80000300800 */
[----:B--2---:R0:W-:Y:S04]  /*141290*/  @P5 STG.E.U8 desc[UR24][R4.64], R2 ;  /* 0x0000000204005986 */ /* 0x0041e8000c101118 */
[----:B0-----:R-:W2:Y:S04]  /*1412a0*/  LDL.LU.64 R4, [R1+0x23d8] ;  /* 0x0023d80001047983 */ /* 0x001ea80000300a00 */
[----:B------:R-:W2:Y:S01]  /*1412b0*/  LDL.LU R11, [R1+0x58] ;  /* 0x00005800010b7983 */ /* 0x000ea20000300800 */
[----:B----4-:R-:W-:-:S05]  /*1412c0*/  PRMT R2, R10, 0x7770, RZ ;  /* 0x000077700a027816 */ /* 0x010fca00000000ff */
[----:B------:R0:W-:Y:S02]  /*1412d0*/  @P6 STG.E.U8 desc[UR24][R18.64], R2 ;  /* 0x0000000212006986 */ /* 0x0001e4000c101118 */
[----:B0-----:R-:W-:-:S05]  /*1412e0*/  PRMT R2, R10, 0x7771, RZ ;  /* 0x000077710a027816 */ /* 0x001fca00000000ff */
[----:B------:R0:W-:Y:S04]  /*1412f0*/  @P0 STG.E.U8 desc[UR24][R16.64], R2 ;  /* 0x0000000210000986 */ /* 0x0001e8000c101118 */
[----:B0-----:R-:W4:Y:S04]  /*141300*/  LDL.LU.64 R16, [R1+0x23f8] ;  /* 0x0023f80001107983 */ /* 0x001f280000300a00 */
        /* <DEDUP_REMOVED lines=24> */
[----:B------:R-:W-:Y:S02]  /*141490*/  LOP3.LUT P1, RZ, R25, 0x100000, RZ, 0xc0, !PT ;  /* 0x0010000019ff7812 */ /* 0x000fe4000782c0ff */
[----:B------:R-:W-:-:S11]  /*1414a0*/  LOP3.LUT R13, R13, 0xfffffffe, RZ, 0xc0, !PT ;  /* 0xfffffffe0d0d7812 */ /* 0x000fd600078ec0ff */
[----:B------:R-:W-:Y:S02]  /*1414b0*/  @P1 LOP3.LUT R13, R13, 0x1, RZ, 0xfc, !PT ;  /* 0x000000010d0d1812 */ /* 0x000fe400078efcff */
[----:B------:R-:W-:Y:S02]  /*1414c0*/  LOP3.LUT P1, RZ, R25, 0x80000, RZ, 0xc0, !PT ;  /* 0x0008000019ff7812 */ /* 0x000fe4000782c0ff */
[----:B------:R-:W-:Y:S02]  /*1414d0*/  LOP3.LUT R13, R13, 0xfffffffd, RZ, 0xc0, !PT ;  /* 0xfffffffd0d0d7812 */ /* 0x000fe400078ec0ff */
[----:B------:R-:W-:-:S09]  /*1414e0*/  PRMT R2, R10, 0x7772, RZ ;  /* 0x000077720a027816 */ /* 0x000fd200000000ff */
[----:B------:R-:W-:Y:S02]  /*1414f0*/  @P1 LOP3.LUT R13, R13, 0x2, RZ, 0xfc, !PT ;  /* 0x000000020d0d1812 */ /* 0x000fe400078efcff */
[----:B------:R-:W-:-:S13]  /*141500*/  LOP3.LUT P1, RZ, R25, 0x40000, RZ, 0xc0, !PT ;  /* 0x0004000019ff7812 */ /* 0x000fda000782c0ff */
[----:B------:R0:W-:Y:S01]  /*141510*/  @P1 STG.E.U8 desc[UR24][R28.64], R2 ;  /* 0x000000021c001986 */ /* 0x0001e2000c101118 */
[----:B------:R-:W-:Y:S02]  /*141520*/  LOP3.LUT P1, RZ, R13, 0x2, RZ, 0xc0, !PT ;  /* 0x000000020dff7812 */ /* 0x000fe4000782c0ff */
[----:B0-----:R-:W-:-:S11]  /*141530*/  PRMT R2, R10, 0x7773, RZ ;  /* 0x000077730a027816 */ /* 0x001fd600000000ff */
[----:B---3--:R0:W-:Y:S01]  /*141540*/  @P1 STG.E.U8 desc[UR24][R6.64], R2 ;  /* 0x0000000206001986 */ /* 0x0081e2000c101118 */
[----:B------:R-:W-:Y:S02]  /*141550*/  LOP3.LUT P1, RZ, R13, 0x1, RZ, 0xc0, !PT ;  /* 0x000000010dff7812 */ /* 0x000fe4000782c0ff */
[C---:B------:R-:W-:Y:S02]  /*141560*/  LOP3.LUT P2, RZ, R25.reuse, 0x8000000, RZ, 0xc0, !PT ;  /* 0x0800000019ff7812 */ /* 0x040fe4000784c0ff */
[----:B------:R-:W-:Y:S02]  /*141570*/  LOP3.LUT P3, RZ, R25, 0x10000000, RZ, 0xc0, !PT ;  /* 0x1000000019ff7812 */ /* 0x000fe4000786c0ff */
[----:B0-----:R-:W-:Y:S02]  /*141580*/  PRMT R2, R3, 0x7770, RZ ;  /* 0x0000777003027816 */ /* 0x001fe400000000ff */
[----:B------:R-:W-:-:S05]  /*141590*/  LOP3.LUT P4, RZ, R25, 0x20000000, RZ, 0xc0, !PT ;  /* 0x2000000019ff7812 */ /* 0x000fca000788c0ff */
[----:B--2---:R0:W-:Y:S01]  /*1415a0*/  @P1 STG.E.U8 desc[UR24][R4.64], R2 ;  /* 0x0000000204001986 */ /* 0x0041e2000c101118 */
[----:B------:R-:W-:Y:S02]  /*1415b0*/  LOP3.LUT P1, RZ, R14, 0x80000000, RZ, 0xc0, !PT ;  /* 0x800000000eff7812 */ /* 0x000fe4000782c0ff */
[C---:B------:R-:W-:Y:S02]  /*1415c0*/  LOP3.LUT P5, RZ, R25.reuse, 0x40000000, RZ, 0xc0, !PT ;  /* 0x4000000019ff7812 */ /* 0x040fe400078ac0ff */
[----:B------:R-:W-:Y:S02]  /*1415d0*/  LOP3.LUT P6, RZ, R25, 0x80000000, RZ, 0xc0, !PT ;  /* 0x8000000019ff7812 */ /* 0x000fe400078cc0ff */
[----:B------:R-:W2:Y:S04]  /*1415e0*/  LDL.LU.64 R24, [R1+0x2410] ;  /* 0x0024100001187983 */ /* 0x000ea80000300a00 */
[----:B------:R-:W3:Y:S04]  /*1415f0*/  LDL.LU R8, [R1+0x48] ;  /* 0x0000480001087983 */ /* 0x000ee80000300800 */
[----:B------:R-:W3:Y:S04]  /*141600*/  LDL.LU.64 R22, [R1+0x2408] ;  /* 0x0024080001167983 */ /* 0x000ee80000300a00 */
[----:B------:R-:W3:Y:S04]  /*141610*/  LDL.LU.64 R20, [R1+0x2418] ;  /* 0x0024180001147983 */ /* 0x000ee80000300a00 */
[----:B------:R-:W3:Y:S04]  /*141620*/  LDL.LU.64 R18, [R1+0x2428] ;  /* 0x0024280001127983 */ /* 0x000ee80000300a00 */
[----:B------:R-:W3:Y:S04]  /*141630*/  LDL.LU.64 R28, [R1+0x2420] ;  /* 0x00242000011c7983 */ /* 0x000ee80000300a00 */
[----:B------:R-:W3:Y:S01]  /*141640*/  LDL.LU.64 R6, [R1+0x2430] ;  /* 0x0024300001067983 */ /* 0x000ee20000300a00 */
[----:B0-----:R-:W-:-:S03]  /*141650*/  PRMT R2, R3, 0x7771, RZ ;  /* 0x0000777103027816 */ /* 0x001fc600000000ff */
[----:B------:R-:W3:Y:S04]  /*141660*/  LDL.LU R10, [R1+0x38] ;  /* 0x00003800010a7983 */ /* 0x000ee80000300800 */
[----:B------:R-:W2:Y:S04]  /*141670*/  LDL.LU.64 R12, [R1+0x2400] ;  /* 0x00240000010c7983 */ /* 0x000ea80000300a00 */
[----:B------:R-:W3:Y:S04]  /*141680*/  LDL.LU.64 R4, [R1+0x2438] ;  /* 0x0024380001047983 */ /* 0x000ee80000300a00 */
        /* <DEDUP_REMOVED lines=11> */
[----:B------:R-:W-:-:S11]  /*141740*/  PRMT R2, R11, 0x7770, RZ ;  /* 0x000077700b027816 */ /* 0x000fd600000000ff */
[----:B----4-:R0:W-:Y:S01]  /*141750*/  @P1 STG.E.U8 desc[UR24][R16.64], R2 ;  /* 0x0000000210001986 */ /* 0x0101e2000c101118 */
[C---:B------:R-:W-:Y:S02]  /*141760*/  LOP3.LUT P1, RZ, R14.reuse, 0x8000000, RZ, 0xc0, !PT ;  /* 0x080000000eff7812 */ /* 0x040fe4000782c0ff */
[----:B0-----:R-:W-:Y:S01]  /*141770*/  PRMT R2, R11, 0x7771, RZ ;  /* 0x000077710b027816 */ /* 0x001fe200000000ff */
[----:B------:R-:W4:Y:S10]  /*141780*/  LDL.LU R16, [R1+0x52d0] ;  /* 0x0052d00001107983 */ /* 0x000f340000300800 */
[----:B--2---:R0:W-:Y:S01]  /*141790*/  @P1 STG.E.U8 desc[UR24][R12.64], R2 ;  /* 0x000000020c001986 */ /* 0x0041e2000c101118 */
[----:B------:R-:W-:-:S02]  /*1417a0*/  LOP3.LUT P1, RZ, R14, 0x4000000, RZ, 0xc0, !PT ;  /* 0x040000000eff7812 */ /* 0x000fc4000782c0ff */
[----:B0-----:R-:W-:-:S11]  /*1417b0*/  PRMT R2, R11, 0x7772, RZ ;  /* 0x000077720b027816 */ /* 0x001fd600000000ff */
[----:B------:R0:W-:Y:S02]  /*1417c0*/  @P1 STG.E.U8 desc[UR24][R24.64], R2 ;  /* 0x0000000218001986 */ /* 0x0001e4000c101118 */
[----:B0-----:R-:W-:-:S05]  /*1417d0*/  PRMT R2, R11, 0x7773, RZ ;  /* 0x000077730b027816 */ /* 0x001fca00000000ff */
[----:B---3--:R0:W-:Y:S02]  /*1417e0*/  @P2 STG.E.U8 desc[UR24][R22.64], R2 ;  /* 0x0000000216002986 */ /* 0x0081e4000c101118 */
[----:B0-----:R-:W-:-:S05]  /*1417f0*/  PRMT R2, R8, 0x7770, RZ ;  /* 0x0000777008027816 */ /* 0x001fca00000000ff */
[----:B------:R0:W-:Y:S02]  /*141800*/  @P3 STG.E.U8 desc[UR24][R20.64], R2 ;  /* 0x0000000214003986 */ /* 0x0001e4000c101118 */
[----:B0-----:R-:W-:-:S05]  /*141810*/  PRMT R2, R8, 0x7771, RZ ;  /* 0x0000777108027816 */ /* 0x001fca00000000ff */
[----:B------:R0:W-:Y:S01]  /*141820*/  @P4 STG.E.U8 desc[UR24][R18.64], R2 ;  /* 0x0000000212004986 */ /* 0x0001e2000c101118 */
[----:B------:R-:W-:Y:S01]  /*141830*/  IMAD.MOV.U32 R11, RZ, RZ, R9 ;  /* 0x000000ffff0b7224 */ /* 0x000fe200078e0009 */
[----:B0-----:R-:W-:-:S05]  /*141840*/  PRMT R2, R8, 0x7772, RZ ;  /* 0x0000777208027816 */ /* 0x001fca00000000ff */
[----:B------:R0:W-:Y:S02]  /*141850*/  @P5 STG.E.U8 desc[UR24][R28.64], R2 ;  /* 0x000000021c005986 */ /* 0x0001e4000c101118 */
[----:B0-----:R-:W-:Y:S02]  /*141860*/  PRMT R2, R8, 0x7773, RZ ;  /* 0x0000777308027816 */ /* 0x001fe400000000ff */
[----:B------:R-:W2:Y:S01]  /*141870*/  LDL.LU.64 R8, [R1+0x2440] ;  /* 0x0024400001087983 */ /* 0x000ea20000300a00 */
[C---:B------:R-:W-:Y:S02]  /*141880*/  LOP3.LUT P0, RZ, R26.reuse, 0x1, RZ, 0xc0, !PT ;  /* 0x000000011aff7812 */ /* 0x040fe4000780c0ff */
[----:B------:R-:W-:Y:S01]  /*141890*/  LOP3.LUT P4, RZ, R26, 0x2, RZ, 0xc0, !PT ;  /* 0x000000021aff7812 */ /* 0x000fe2000788c0ff */
[----:B------:R0:W-:Y:S04]  /*1418a0*/  @P6 STG.E.U8 desc[UR24][R6.64], R2 ;  /* 0x0000000206006986 */ /* 0x0001e8000c101118 */
[----:B------:R-:W3:Y:S04]  /*1418b0*/  LDL.LU.64 R20, [R1+0x2450] ;  /* 0x0024500001147983 */ /* 0x000ee80000300a00 */
[----:B------:R-:W4:Y:S04]  /*1418c0*/  LDL.LU.64 R18, [R1+0x2460] ;  /* 0x0024600001127983 */ /* 0x000f280000300a00 */
[----:B------:R-:W4:Y:S01]  /*1418d0*/  LDL.LU.64 R28, [R1+0x2448] ;  /* 0x00244800011c7983 */ /* 0x000f220000300a00 */
[----:B0-----:R-:W-:-:S03]  /*1418e0*/  PRMT R2, R10, 0x7770, RZ ;  /* 0x000077700a027816 */ /* 0x001fc600000000ff */
[----:B------:R-:W4:Y:S04]  /*1418f0*/  LDL.LU.64 R6, [R1+0x2458] ;  /* 0x0024580001067983 */ /* 0x000f280000300a00 */
[----:B------:R0:W-:Y:S02]  /*141900*/  @P0 STG.E.U8 desc[UR24][R4.64], R2 ;  /* 0x0000000204000986 */ /* 0x0001e4000c101118 */
[----:B0-----:R-:W-:Y:S02]  /*141910*/  PRMT R2, R10, 0x7771, RZ ;  /* 0x000077710a027816 */ /* 0x001fe400000000ff */
[----:B------:R-:W4:Y:S04]  /*141920*/  LDL.LU.64 R4, [R1+0x2468] ;  /* 0x0024680001047983 */ /* 0x000f280000300a00 */
[----:B--2---:R0:W-:Y:S04]  /*141930*/  @P4 STG.E.U8 desc[UR24][R8.64], R2 ;  /* 0x0000000208004986 */ /* 0x0041e8000c101118 */
[----:B0-----:R-:W2:Y:S04]  /*141940*/  LDL.LU.64 R8, [R1+0x2470] ;  /* 0x0024700001087983 */ /* 0x001ea80000300a00 */
[----:B------:R-:W2:Y:S04]  /*141950*/  LDL.LU R3, [R1+0x5c] ;  /* 0x00005c0001037983 */ /* 0x000ea80000300800 */
        /* <DEDUP_REMOVED lines=24> */
[C---:B------:R-:W-:Y:S02]  /*141ae0*/  LOP3.LUT P5, RZ, R26.reuse, 0x4, RZ, 0xc0, !PT ;  /* 0x000000041aff7812 */ /* 0x040fe400078ac0ff */
[----:B------:R-:W-:Y:S02]  /*141af0*/  LOP3.LUT P6, RZ, R26, 0x8, RZ, 0xc0, !PT ;  /* 0x000000081aff7812 */ /* 0x000fe400078cc0ff */
[----:B------:R-:W-:Y:S02]  /*141b00*/  LOP3.LUT R14, R14, 0xfeffffff, RZ, 0xc0, !PT ;  /* 0xfeffffff0e0e7812 */ /* 0x000fe400078ec0ff */
[----:B------:R-:W-:Y:S02]  /*141b10*/  PRMT R2, R10, 0x7772, RZ ;  /* 0x000077720a027816 */ /* 0x000fe400000000ff */
[----:B------:R-:W-:Y:S01]  /*141b20*/  LOP3.LUT P0, RZ, R26, 0x10, RZ, 0xc0, !PT ;  /* 0x000000101aff7812 */ /* 0x000fe2000780c0ff */
[----:B------:R-:W3:Y:S04]  /*141b30*/  LDL.LU.64 R24, [R1+0x24a0] ;  /* 0x0024a00001187983 */ /* 0x000ee80000300a00 */
[----:B------:R-:W3:Y:S04]  /*141b40*/  LDL.LU R17, [R1+0x4c] ;  /* 0x00004c0001117983 */ /* 0x000ee80000300800 */
[----:B------:R-:W3:Y:S01]  /*141b50*/  LDL.LU.64 R22, [R1+0x2488] ;  /* 0x0024880001167983 */ /* 0x000ee20000300a00 */
[----:B------:R-:W-:-:S02]  /*141b60*/  @P1 LOP3.LUT R14, R14, 0x1000000, RZ, 0xfc, !PT ;  /* 0x010000000e0e1812 */ /* 0x000fc400078efcff */
[----:B------:R-:W-:Y:S01]  /*141b70*/  LOP3.LUT P1, RZ, R26, 0x40, RZ, 0xc0, !PT ;  /* 0x000000401aff7812 */ /* 0x000fe2000782c0ff */
[----:B------:R0:W-:Y:S01]  /*141b80*/  @P5 STG.E.U8 desc[UR24][R20.64], R2 ;  /* 0x0000000214005986 */ /* 0x0001e2000c101118 */
[----:B------:R-:W-:Y:S02]  /*141b90*/  LOP3.LUT R14, R14, 0xfdffffff, RZ, 0xc0, !PT ;  /* 0xfdffffff0e0e7812 */ /* 0x000fe400078ec0ff */
[----:B0-----:R-:W-:-:S09]  /*141ba0*/  PRMT R2, R10, 0x7773, RZ ;  /* 0x000077730a027816 */ /* 0x001fd200000000ff */
[----:B------:R-:W-:Y:S02]  /*141bb0*/  @P1 LOP3.LUT R14, R14, 0x2000000, RZ, 0xfc, !PT ;  /* 0x020000000e0e1812 */ /* 0x000fe400078efcff */
[----:B------:R-:W-:Y:S01]  /*141bc0*/  LOP3.LUT P1, RZ, R26, 0x20, RZ, 0xc0, !PT ;  /* 0x000000201aff7812 */ /* 0x000fe2000782c0ff */
[----:B------:R-:W3:Y:S04]  /*141bd0*/  LDL.LU.64 R20, [R1+0x2498] ;  /* 0x0024980001147983 */ /* 0x000ee80000300a00 */
[----:B----4-:R0:W-:Y:S02]  /*141be0*/  @P6 STG.E.U8 desc[UR24][R18.64], R2 ;  /* 0x0000000212006986 */ /* 0x0101e4000c101118 */
[C---:B0-----:R-:W-:Y:S02]  /*141bf0*/  PRMT R2, R11.reuse, 0x7770, RZ ;  /* 0x000077700b027816 */ /* 0x041fe400000000ff */
[----:B------:R-:W4:Y:S04]  /*141c00*/  LDL.LU.64 R18, [R1+0x24a8] ;  /* 0x0024a80001127983 */ /* 0x000f280000300a00 */
[----:B------:R0:W-:Y:S02]  /*141c10*/  @P0 STG.E.U8 desc[UR24][R28.64], R2 ;  /* 0x000000021c000986 */ /* 0x0001e4000c101118 */
[----:B0-----:R-:W-:-:S02]  /*141c20*/  PRMT R2, R11, 0x7771, RZ ;  /* 0x000077710b027816 */ /* 0x001fc400000000ff */
[----:B------:R-:W4:Y:S04]  /*141c30*/  LDL.LU.64 R28, [R1+0x24b0] ;  /* 0x0024b000011c7983 */ /* 0x000f280000300a00 */
[----:B------:R0:W-:Y:S01]  /*141c40*/  @P1 STG.E.U8 desc[UR24][R6.64], R2 ;  /* 0x0000000206001986 */ /* 0x0001e2000c101118 */
[C---:B------:R-:W-:Y:S02]  /*141c50*/  LOP3.LUT P1, RZ, R14.reuse, 0x2000000, RZ, 0xc0, !PT ;  /* 0x020000000eff7812 */ /* 0x040fe4000782c0ff */
[----:B0-----:R-:W-:Y:S01]  /*141c60*/  PRMT R2, R11, 0x7772, RZ ;  /* 0x000077720b027816 */ /* 0x001fe200000000ff */
[----:B------:R-:W4:Y:S10]  /*141c70*/  LDL.LU.64 R6, [R1+0x24b8] ;  /* 0x0024b80001067983 */ /* 0x000f340000300a00 */
[----:B------:R0:W-:Y:S01]  /*141c80*/  @P1 STG.E.U8 desc[UR24][R4.64], R2 ;  /* 0x0000000204001986 */ /* 0x0001e2000c101118 */
[----:B------:R-:W-:Y:S01]  /*141c90*/  LOP3.LUT P1, RZ, R14, 0x1000000, RZ, 0xc0, !PT ;  /* 0x010000000eff7812 */ /* 0x000fe2000782c0ff */
[----:B0-----:R-:W-:-:S02]  /*141ca0*/  IMAD.MOV.U32 R2, RZ, RZ, R11 ;  /* 0x000000ffff027224 */ /* 0x001fc400078e000b */
[----:B------:R-:W4:Y:S04]  /*141cb0*/  LDL.LU.64 R4, [R1+0x24c0] ;  /* 0x0024c00001047983 */ /* 0x000f280000300a00 */
[----:B------:R-:W4:Y:S01]  /*141cc0*/  LDL.LU.64 R10, [R1+0x24d0] ;  /* 0x0024d000010a7983 */ /* 0x000f220000300a00 */
[----:B------:R-:W-:-:S05]  /*141cd0*/  PRMT R2, R2, 0x7773, RZ ;  /* 0x0000777302027816 */ /* 0x000fca00000000ff */
[----:B--2---:R0:W-:Y:S01]  /*141ce0*/  @P1 STG.E.U8 desc[UR24][R8.64], R2 ;  /* 0x0000000208001986 */ /* 0x0041e2000c101118 */
[C---:B------:R-:W-:Y:S02]  /*141cf0*/  LOP3.LUT P1, RZ, R14.reuse, 0x800000, RZ, 0xc0, !PT ;  /* 0x008000000eff7812 */ /* 0x040fe4000782c0ff */
        /* <DEDUP_REMOVED lines=27> */
[----:B----4-:R0:W-:Y:S02]  /*141eb0*/  @P2 STG.E.U8 desc[UR24][R18.64], R2 ;  /* 0x0000000212002986 */ /* 0x0101e4000c101118 */
        /* <DEDUP_REMOVED lines=9> */
[----:B------:R-:W3:Y:S04]  /*141f50*/  LDL.LU R27, [R1+0x52b8] ;  /* 0x0052b800011b7983 */ /* 0x000ee80000300800 */
[----:B--2---:R0:W-:Y:S04]  /*141f60*/  @P0 STG.E.U8 desc[UR24][R8.64], R2 ;  /* 0x0000000208000986 */ /* 0x0041e8000c101118 */
[----:B------:R-:W2:Y:S04]  /*141f70*/  LDL.LU.64 R10, [R1+0x24c8] ;  /* 0x0024c800010a7983 */ /* 0x000ea80000300a00 */
[----:B0-----:R-:W4:Y:S04]  /*141f80*/  LDL.LU.64 R8, [R1+0x24d8] ;  /* 0x0024d80001087983 */ /* 0x001f280000300a00 */
[----:B------:R-:W3:Y:S04]  /*141f90*/  LDL.LU.64 R20, [R1+0x24e8] ;  /* 0x0024e80001147983 */ /* 0x000ee80000300a00 */
[----:B------:R-:W2:Y:S01]  /*141fa0*/  LDL.LU R5, [R1+0x20] ;  /* 0x0000200001057983 */ /* 0x000ea20000300800 */
[----:B------:R-:W-:-:S02]  /*141fb0*/  LOP3.LUT P4, RZ, R26, 0x100000, RZ, 0xc0, !PT ;  /* 0x001000001aff7812 */ /* 0x000fc4000788c0ff */
[C---:B------:R-:W-:Y:S02]  /*141fc0*/  LOP3.LUT P5, RZ, R26.reuse, 0x200000, RZ, 0xc0, !PT ;  /* 0x002000001aff7812 */ /* 0x040fe400078ac0ff */
[----:B------:R-:W-:Y:S01]  /*141fd0*/  LOP3.LUT P6, RZ, R26, 0x400000, RZ, 0xc0, !PT ;  /* 0x004000001aff7812 */ /* 0x000fe200078cc0ff */
[----:B------:R-:W3:Y:S04]  /*141fe0*/  LDL.LU.64 R18, [R1+0x24f0] ;  /* 0x0024f00001127983 */ /* 0x000ee80000300a00 */
[----:B------:R-:W3:Y:S04]  /*141ff0*/  LDL.LU.64 R28, [R1+0x24f8] ;  /* 0x0024f800011c7983 */ /* 0x000ee80000300a00 */
[----:B------:R-:W3:Y:S04]  /*142000*/  LDL.LU.64 R6, [R1+0x2500] ;  /* 0x0025000001067983 */ /* 0x000ee80000300a00 */
[----:B------:R-:W3:Y:S01]  /*142010*/  LDL.LU R3, [R1+0x10] ;  /* 0x0000100001037983 */ /* 0x000ee20000300800 */
[----:B--2---:R-:W-:-:S05]  /*142020*/  PRMT R2, R5, 0x7770, RZ ;  /* 0x0000777005027816 */ /* 0x004fca00000000ff */
[----:B------:R0:W-:Y:S02]  /*142030*/  @P4 STG.E.U8 desc[UR24][R10.64], R2 ;  /* 0x000000020a004986 */ /* 0x0001e4000c101118 */
[C---:B0-----:R-:W-:Y:S02]  /*142040*/  PRMT R2, R5.reuse, 0x7771, RZ ;  /* 0x0000777105027816 */ /* 0x041fe400000000ff */
[----:B------:R-:W2:Y:S04]  /*142050*/  LDL.LU.64 R10, [R1+0x2510] ;  /* 0x00251000010a7983 */ /* 0x000ea80000300a00 */
[----:B----4-:R0:W-:Y:S02]  /*142060*/  @P5 STG.E.U8 desc[UR24][R8.64], R2 ;  /* 0x0000000208005986 */ /* 0x0101e4000c101118 */
[----:B0-----:R-:W-:-:S02]  /*142070*/  PRMT R2, R5, 0x7772, RZ ;  /* 0x0000777205027816 */ /* 0x001fc400000000ff */
[----:B------:R-:W4:Y:S04]  /*142080*/  LDL.LU.64 R8, [R1+0x2520] ;  /* 0x0025200001087983 */ /* 0x000f280000300a00 */
[----:B---3--:R0:W-:Y:S02]  /*142090*/  @P6 STG.E.U8 desc[UR24][R20.64], R2 ;  /* 0x0000000214006986 */ /* 0x0081e4000c101118 */
[----:B0-----:R-:W-:Y:S02]  /*1420a0*/  PRMT R2, R5, 0x7773, RZ ;  /* 0x0000777305027816 */ /* 0x001fe400000000ff */
[----:B------:R-:W3:Y:S01]  /*1420b0*/  LDL.LU.64 R4, [R1+0x2528] ;  /* 0x0025280001047983 */ /* 0x000ee20000300a00 */
        /* <DEDUP_REMOVED lines=24> */
[----:B------:R-:W-:Y:S02]  /*142240*/  LOP3.LUT P1, RZ, R26, 0x2000000, RZ, 0xc0, !PT ;  /* 0x020000001aff7812 */ /* 0x000fe4000782c0ff */
[----:B------:R-:W-:Y:S01]  /*142250*/  LOP3.LUT R14, R14, 0xfffdffff, RZ, 0xc0, !PT ;  /* 0xfffdffff0e0e7812 */ /* 0x000fe200078ec0ff */
[----:B------:R0:W-:Y:S10]  /*142260*/  @P0 STG.E.U8 desc[UR24][R18.64], R2 ;  /* 0x0000000212000986 */ /* 0x0001f4000c101118 */
[----:B------:R-:W-:-:S02]  /*142270*/  @P1 LOP3.LUT R14, R14, 0x20000, RZ, 0xfc, !PT ;  /* 0x000200000e0e1812 */ /* 0x000fc400078efcff */
        /* <DEDUP_REMOVED lines=8> */
[----:B--2---:R0:W-:Y:S01]  /*142300*/  @P1 STG.E.U8 desc[UR24][R10.64], R2 ;  /* 0x000000020a001986 */ /* 0x0041e2000c101118 */
[----:B------:R-:W-:Y:S02]  /*142310*/  LOP3.LUT P1, RZ, R14, 0x8000, RZ, 0xc0, !PT ;  /* 0x000080000eff7812 */ /* 0x000fe4000782c0ff */
[----:B0-----:R-:W-:-:S11]  /*142320*/  PRMT R2, R3, 0x7773, RZ ;  /* 0x0000777303027816 */ /* 0x001fd600000000ff */
[----:B----4-:R-:W-:Y:S04]  /*142330*/  @P1 STG.E.U8 desc[UR24][R8.64], R2 ;  /* 0x0000000208001986 */ /* 0x010fe8000c101118 */
[----:B---3--:R0:W-:Y:S04]  /*142340*/  STL.64 [R1+0x52a8], R4 ;  /* 0x0052a80401007387 */ /* 0x0081e80000100a00 */
[----:B0-----:R-:W2:Y:S04]  /*142350*/  LDL.LU.64 R4, [R1+0x2508] ;  /* 0x0025080001047983 */ /* 0x001ea80000300a00 */
[----:B------:R-:W3:Y:S04]  /*142360*/  LDL.LU.64 R12, [R1+0x2530] ;  /* 0x00253000010c7983 */ /* 0x000ee80000300a00 */
[----:B------:R-:W4:Y:S04]  /*142370*/  LDL.LU.64 R24, [R1+0x2538] ;  /* 0x0025380001187983 */ /* 0x000f280000300a00 */
[----:B------:R-:W4:Y:S04]  /*142380*/  LDL.LU.64 R22, [R1+0x2540] ;  /* 0x0025400001167983 */ /* 0x000f280000300a00 */
[----:B------:R-:W4:Y:S04]  /*142390*/  LDL.LU.64 R20, [R1+0x2550] ;  /* 0x0025500001147983 */ /* 0x000f280000300a00 */
[----:B------:R-:W4:Y:S04]  /*1423a0*/  LDL.LU.64 R18, [R1+0x2560] ;  /* 0x0025600001127983 */ /* 0x000f280000300a00 */
[----:B------:R-:W4:Y:S04]  /*1423b0*/  LDL.LU R17, [R1+0x24] ;  /* 0x0000240001117983 */ /* 0x000f280000300800 */
[----:B------:R-:W4:Y:S04]  /*1423c0*/  LDL.LU.64 R28, [R1+0x2548] ;  /* 0x00254800011c7983 */ /* 0x000f280000300a00 */
[----:B------:R-:W4:Y:S04]  /*1423d0*/  LDL.LU.64 R6, [R1+0x2558] ;  /* 0x0025580001067983 */ /* 0x000f280000300a00 */
[----:B------:R-:W4:Y:S04]  /*1423e0*/  LDL.LU.64 R10, [R1+0x2568] ;  /* 0x00256800010a7983 */ /* 0x000f280000300a00 */
[----:B------:R-:W2:Y:S01]  /*1423f0*/  LDL.LU.64 R8, [R1+0x52b0] ;  /* 0x0052b00001087983 */ /* 0x000ea20000300a00 */
        /* <DEDUP_REMOVED lines=9> */
[C---:B------:R-:W-:Y:S02]  /*142490*/  PRMT R2, R8.reuse, 0x7772, RZ ;  /* 0x0000777208027816 */ /* 0x040fe400000000ff */
[----:B------:R-:W-:-:S09]  /*1424a0*/  PRMT R8, R8, 0x7773, RZ ;  /* 0x0000777308087816 */ /* 0x000fd200000000ff */
[----:B--2---:R0:W-:Y:S04]  /*1424b0*/  @P1 STG.E.U8 desc[UR24][R4.64], R2 ;  /* 0x0000000204001986 */ /* 0x0041e8000c101118 */
[----:B0-----:R-:W2:Y:S01]  /*1424c0*/  LDL.LU.64 R4, [R1+0x5298] ;  /* 0x0052980001047983 */ /* 0x001ea20000300a00 */
[----:B------:R-:W-:Y:S02]  /*1424d0*/  LOP3.LUT P1, RZ, R14, 0x800, RZ, 0xc0, !PT ;  /* 0x000008000eff7812 */ /* 0x000fe4000782c0ff */
[----:B------:R-:W-:-:S11]  /*1424e0*/  LOP3.LUT P2, RZ, R27, 0x2, RZ, 0xc0, !PT ;  /* 0x000000021bff7812 */ /* 0x000fd6000784c0ff */
[----:B---3--:R-:W-:Y:S01]  /*1424f0*/  @P1 STG.E.U8 desc[UR24][R12.64], R8 ;  /* 0x000000080c001986 */ /* 0x008fe2000c101118 */
[----:B------:R-:W-:Y:S02]  /*142500*/  LOP3.LUT P1, RZ, R14, 0x400, RZ, 0xc0, !PT ;  /* 0x000004000eff7812 */ /* 0x000fe4000782c0ff */
[C---:B------:R-:W-:Y:S02]  /*142510*/  LOP3.LUT P3, RZ, R27.reuse, 0x4, RZ, 0xc0, !PT ;  /* 0x000000041bff7812 */ /* 0x040fe4000786c0ff */
[C---:B------:R-:W-:Y:S02]  /*142520*/  LOP3.LUT P4, RZ, R27.reuse, 0x8, RZ, 0xc0, !PT ;  /* 0x000000081bff7812 */ /* 0x040fe4000788c0ff */
[C---:B------:R-:W-:Y:S02]  /*142530*/  LOP3.LUT P5, RZ, R27.reuse, 0x10, RZ, 0xc0, !PT ;  /* 0x000000101bff7812 */ /* 0x040fe400078ac0ff */
[C---:B------:R-:W-:Y:S02]  /*142540*/  LOP3.LUT P6, RZ, R27.reuse, 0x20, RZ, 0xc0, !PT ;  /* 0x000000201bff7812 */ /* 0x040fe400078cc0ff */
[----:B------:R-:W-:-:S02]  /*142550*/  LOP3.LUT P0, RZ, R27, 0x40, RZ, 0xc0, !PT ;  /* 0x000000401bff7812 */ /* 0x000fc4000780c0ff */
[----:B------:R-:W-:Y:S02]  /*142560*/  LOP3.LUT R14, R14, 0xfffffffb, RZ, 0xc0, !PT ;  /* 0xfffffffb0e0e7812 */ /* 0x000fe400078ec0ff */
[----:B--2---:R-:W-:-:S05]  /*142570*/  PRMT R2, R4, 0x7770, RZ ;  /* 0x0000777004027816 */ /* 0x004fca00000000ff */
[----:B----4-:R0:W-:Y:S04]  /*142580*/  @P1 STG.E.U8 desc[UR24][R24.64], R2 ;  /* 0x0000000218001986 */ /* 0x0101e8000c101118 */
[----:B------:R-:W-:Y:S01]  /*142590*/  STL [R1+0x5290], R5 ;  /* 0x0052900501007387 */ /* 0x000fe20000100800 */
[----:B0-----:R-:W-:-:S03]  /*1425a0*/  PRMT R2, R4, 0x7771, RZ ;  /* 0x0000777104027816 */ /* 0x001fc600000000ff */
[----:B------:R-:W2:Y:S04]  /*1425b0*/  LDL.LU.64 R24, [R1+0x2570] ;  /* 0x0025700001187983 */ /* 0x000ea80000300a00 */
[----:B------:R0:W-:Y:S02]  /*1425c0*/  @P2 STG.E.U8 desc[UR24][R22.64], R2 ;  /* 0x0000000216002986 */ /* 0x0001e4000c101118 */
[C---:B0-----:R-:W-:Y:S02]  /*1425d0*/  PRMT R2, R4.reuse, 0x7772, RZ ;  /* 0x0000777204027816 */ /* 0x041fe400000000ff */
[----:B------:R-:W-:-:S03]  /*1425e0*/  PRMT R4, R4, 0x7773, RZ ;  /* 0x0000777304047816 */ /* 0x000fc600000000ff */
[----:B------:R0:W-:Y:S04]  /*1425f0*/  @P3 STG.E.U8 desc[UR24][R20.64], R2 ;  /* 0x0000000214003986 */ /* 0x0001e8000c101118 */
[----:B------:R-:W-:Y:S01]  /*142600*/  @P4 STG.E.U8 desc[UR24][R18.64], R4 ;  /* 0x0000000412004986 */ /* 0x000fe2000c101118 */
[----:B0-----:R-:W-:-:S05]  /*142610*/  PRMT R2, R17, 0x7770, RZ ;  /* 0x0000777011027816 */ /* 0x001fca00000000ff */
[----:B------:R0:W-:Y:S02]  /*142620*/  @P5 STG.E.U8 desc[UR24][R28.64], R2 ;  /* 0x000000021c005986 */ /* 0x0001e4000c101118 */
[C---:B0-----:R-:W-:Y:S02]  /*142630*/  PRMT R2, R17.reuse, 0x7771, RZ ;  /* 0x0000777111027816 */ /* 0x041fe400000000ff */
[----:B------:R-:W3:Y:S04]  /*142640*/  LDL.LU.64 R28, [R1+0x2578] ;  /* 0x00257800011c7983 */ /* 0x000ee80000300a00 */
[----:B------:R0:W-:Y:S02]  /*142650*/  @P6 STG.E.U8 desc[UR24][R6.64], R2 ;  /* 0x0000000206006986 */ /* 0x0001e4000c101118 */
[----:B0-----:R-:W-:-:S02]  /*142660*/  PRMT R2, R17, 0x7772, RZ ;  /* 0x0000777211027816 */ /* 0x001fc400000000ff */
[----:B------:R-:W4:Y:S04]  /*142670*/  LDL.LU.64 R6, [R1+0x2580] ;  /* 0x0025800001067983 */ /* 0x000f280000300a00 */
[----:B------:R0:W-:Y:S04]  /*142680*/  @P0 STG.E.U8 desc[UR24][R10.64], R2 ;  /* 0x000000020a000986 */ /* 0x0001e8000c101118 */
[----:B0-----:R-:W4:Y:S04]  /*142690*/  LDL.LU.64 R10, [R1+0x2590] ;  /* 0x00259000010a7983 */ /* 0x001f280000300a00 */
[----:B------:R-:W4:Y:S04]  /*1426a0*/  LDL.LU.64 R22, [R1+0x25a0] ;  /* 0x0025a00001167983 */ /* 0x000f280000300a00 */
[----:B------:R-:W4:Y:S04]  /*1426b0*/  LDL.LU.64 R20, [R1+0x2588] ;  /* 0x0025880001147983 */ /* 0x000f280000300a00 */
[----:B------:R-:W4:Y:S04]  /*1426c0*/  LDL.LU.64 R18, [R1+0x2598] ;  /* 0x0025980001127983 */ /* 0x000f280000300a00 */
[----:B------:R-:W4:Y:S01]  /*1426d0*/  LDL.LU.64 R4, [R1+0x25a8] ;  /* 0x0025a80001047983 */ /* 0x000f220000300a00 */
        /* <DEDUP_REMOVED lines=14> */
[C---:B------:R-:W-:Y:S02]  /*1427c0*/  LOP3.LUT P1, RZ, R27.reuse, 0x4000, RZ, 0xc0, !PT ;  /* 0x000040001bff7812 */ /* 0x040fe4000782c0ff */
[----:B------:R-:W-:Y:S02]  /*1427d0*/  LOP3.LUT R14, R14, 0xffffff7f, RZ, 0xc0, !PT ;  /* 0xffffff7f0e0e7812 */ /* 0x000fe400078ec0ff */
[----:B------:R-:W-:-:S09]  /*1427e0*/  LOP3.LUT P4, RZ, R27, 0x80, RZ, 0xc0, !PT ;  /* 0x000000801bff7812 */ /* 0x000fd2000788c0ff */
[----:B------:R-:W-:Y:S02]  /*1427f0*/  @P1 LOP3.LUT R14, R14, 0x80, RZ, 0xfc, !PT ;  /* 0x000000800e0e1812 */ /* 0x000fe400078efcff */
[C---:B------:R-:W-:Y:S02]  /*142800*/  LOP3.LUT P1, RZ, R27.reuse, 0x2000, RZ, 0xc0, !PT ;  /* 0x000020001bff7812 */ /* 0x040fe4000782c0ff */
[----:B------:R-:W-:Y:S02]  /*142810*/  LOP3.LUT P5, RZ, R27, 0x100, RZ, 0xc0, !PT ;  /* 0x000001001bff7812 */ /* 0x000fe400078ac0ff */
[----:B------:R-:W-:Y:S02]  /*142820*/  LOP3.LUT R14, R14, 0xfffffeff, RZ, 0xc0, !PT ;  /* 0xfffffeff0e0e7812 */ /* 0x000fe400078ec0ff */
[----:B------:R-:W-:Y:S02]  /*142830*/  PRMT R2, R17, 0x7773, RZ ;  /* 0x0000777311027816 */ /* 0x000fe400000000ff */
[----:B------:R-:W-:-:S05]  /*142840*/  LOP3.LUT P6, RZ, R27, 0x200, RZ, 0xc0, !PT ;  /* 0x000002001bff7812 */ /* 0x000fca00078cc0ff */
[----:B------:R-:W-:Y:S02]  /*142850*/  @P1 LOP3.LUT R14, R14, 0x100, RZ, 0xfc, !PT ;  /* 0x000001000e0e1812 */ /* 0x000fe400078efcff */
[C---:B------:R-:W-:Y:S02]  /*142860*/  LOP3.LUT P1, RZ, R27.reuse, 0x1000, RZ, 0xc0, !PT ;  /* 0x000010001bff7812 */ /* 0x040fe4000782c0ff */
[----:B------:R-:W-:Y:S02]  /*142870*/  LOP3.LUT P0, RZ, R27, 0x400, RZ, 0xc0, !PT ;  /* 0x000004001bff7812 */ /* 0x000fe4000780c0ff */
[----:B------:R-:W-:-:S09]  /*142880*/  LOP3.LUT R14, R14, 0xfffffdff, RZ, 0xc0, !PT ;  /* 0xfffffdff0e0e7812 */ /* 0x000fd200078ec0ff */
[----:B------:R-:W-:Y:S02]  /*142890*/  @P1 LOP3.LUT R14, R14, 0x200, RZ, 0xfc, !PT ;  /* 0x000002000e0e1812 */ /* 0x000fe400078efcff */
[----:B------:R-:W-:Y:S01]  /*1428a0*/  LOP3.LUT P1, RZ, R27, 0x800, RZ, 0xc0, !PT ;  /* 0x000008001bff7812 */ /* 0x000fe2000782c0ff */
[----:B--2---:R0:W-:Y:S02]  /*1428b0*/  @P4 STG.E.U8 desc[UR24][R24.64], R2 ;  /* 0x0000000218004986 */ /* 0x0041e4000c101118 */
[----:B0-----:R-:W-:-:S05]  /*1428c0*/  PRMT R2, R15, 0x7770, RZ ;  /* 0x000077700f027816 */ /* 0x001fca00000000ff */
[----:B---3--:R0:W-:Y:S02]  /*1428d0*/  @P5 STG.E.U8 desc[UR24][R28.64], R2 ;  /* 0x000000021c005986 */ /* 0x0081e4000c101118 */
[C---:B0-----:R-:W-:Y:S02]  /*1428e0*/  PRMT R2, R15.reuse, 0x7771, RZ ;  /* 0x000077710f027816 */ /* 0x041fe400000000ff */
[----:B------:R-:W2:Y:S04]  /*1428f0*/  LDL.LU.64 R28, [R1+0x25b8] ;  /* 0x0025b800011c7983 */ /* 0x000ea80000300a00 */
[----:B----4-:R0:W-:Y:S02]  /*142900*/  @P6 STG.E.U8 desc[UR24][R6.64], R2 ;  /* 0x0000000206006986 */ /* 0x0101e4000c101118 */
[----:B0-----:R-:W-:-:S02]  /*142910*/  PRMT R2, R15, 0x7772, RZ ;  /* 0x000077720f027816 */ /* 0x001fc400000000ff */
[----:B------:R-:W3:Y:S04]  /*142920*/  LDL.LU.64 R6, [R1+0x25c0] ;  /* 0x0025c00001067983 */ /* 0x000ee80000300a00 */
[----:B------:R0:W-:Y:S02]  /*142930*/  @P0 STG.E.U8 desc[UR24][R10.64], R2 ;  /* 0x000000020a000986 */ /* 0x0001e4000c101118 */
[----:B0-----:R-:W-:Y:S02]  /*142940*/  PRMT R2, R15, 0x7773, RZ ;  /* 0x000077730f027816 */ /* 0x001fe400000000ff */
[----:B------:R-:W4:Y:S04]  /*142950*/  LDL.LU.64 R10, [R1+0x25d0] ;  /* 0x0025d000010a7983 */ /* 0x000f280000300a00 */
[----:B------:R-:W4:Y:S04]  /*142960*/  LDL.LU R15, [R1+0x5294] ;  /* 0x00529400010f7983 */ /* 0x000f280000300800 */
[----:B------:R-:W4:Y:S04]  /*142970*/  LDL.LU.64 R12, [R1+0x26f8] ;  /* 0x0026f800010c7983 */ /* 0x000f280000300a00 */
[----:B------:R-:W4:Y:S04]  /*142980*/  LDL.LU.64 R24, [R1+0x26f0] ;  /* 0x0026f00001187983 */ /* 0x000f280000300a00 */
[----:B------:R0:W-:Y:S01]  /*142990*/  @P1 STG.E.U8 desc[UR24][R22.64], R2 ;  /* 0x0000000216001986 */ /* 0x0001e2000c101118 */
[----:B------:R-:W-:-:S03]  /*1429a0*/  LOP3.LUT P1, RZ, R14, 0x200, RZ, 0xc0, !PT ;  /* 0x000002000eff7812 */ /* 0x000fc6000782c0ff */
[----:B------:R-:W4:Y:S01]  /*1429b0*/  LDL.LU R17, [R1+0x18] ;  /* 0x0000180001117983 */ /* 0x000f220000300800 */
[----:B0-----:R-:W-:-:S03]  /*1429c0*/  PRMT R2, R9, 0x7770, RZ ;  /* 0x0000777009027816 */ /* 0x001fc600000000ff */
[----:B------:R-:W4:Y:S06]  /*1429d0*/  LDL.LU.64 R22, [R1+0x26e8] ;  /* 0x0026e80001167983 */ /* 0x000f2c0000300a00 */
[----:B------:R0:W-:Y:S01]  /*1429e0*/  @P1 STG.E.U8 desc[UR24][R20.64], R2 ;  /* 0x0000000214001986 */ /* 0x0001e2000c101118 */
[C---:B------:R-:W-:Y:S02]  /*1429f0*/  LOP3.LUT P1, RZ, R14.reuse, 0x100, RZ, 0xc0, !PT ;  /* 0x000001000eff7812 */ /* 0x040fe4000782c0ff */
[----:B0-----:R-:W-:Y:S01]  /*142a00*/  PRMT R2, R9, 0x7771, RZ ;  /* 0x0000777109027816 */ /* 0x001fe200000000ff */
[----:B------:R-:W4:Y:S10]  /*142a10*/  LDL.LU.64 R20, [R1+0x26e0] ;  /* 0x0026e00001147983 */ /* 0x000f340000300a00 */
[----:B------:R0:W-:Y:S01]  /*142a20*/  @P1 STG.E.U8 desc[UR24][R18.64], R2 ;  /* 0x0000000212001986 */ /* 0x0001e2000c101118 */
[----:B------:R-:W-:-:S02]  /*142a30*/  LOP3.LUT P1, RZ, R14, 0x80, RZ, 0xc0, !PT ;  /* 0x000000800eff7812 */ /* 0x000fc4000782c0ff */
[----:B0-----:R-:W-:Y:S01]  /*142a40*/  PRMT R2, R9, 0x7772, RZ ;  /* 0x0000777209027816 */ /* 0x001fe200000000ff */
[----:B------:R-:W4:Y:S10]  /*142a50*/  LDL.LU.64 R18, [R1+0x26d8] ;  /* 0x0026d80001127983 */ /* 0x000f340000300a00 */
[----:B------:R0:W-:Y:S04]  /*142a60*/  @P1 STG.E.U8 desc[UR24][R4.64], R2 ;  /* 0x0000000204001986 */ /* 0x0001e8000c101118 */
[----:B0-----:R-:W2:Y:S04]  /*142a70*/  LDL.LU R5, [R1+0x5290] ;  /* 0x0052900001057983 */ /* 0x001ea80000300800 */
[----:B------:R-:W3:Y:S01]  /*142a80*/  LDL.LU.64 R2, [R1+0x25b0] ;  /* 0x0025b00001027983 */ /* 0x000ee20000300a00 */
[----:B------:R-:W-:-:S02]  /*142a90*/  LOP3.LUT P1, RZ, R14, 0x40, RZ, 0xc0, !PT ;  /* 0x000000400eff7812 */ /* 0x000fc4000782c0ff */
[----:B------:R-:W-:-:S11]  /*142aa0*/  PRMT R9, R9, 0x7773, RZ ;  /* 0x0000777309097816 */ /* 0x000fd600000000ff */
[----:B---3--:R2:W-:Y:S01]  /*142ab0*/  @P1 STG.E.U8 desc[UR24][R2.64], R9 ;  /* 0x0000000902001986 */ /* 0x0085e2000c101118 */
[C---:B------:R-:W-:Y:S02]  /*142ac0*/  LOP3.LUT P1, RZ, R14.reuse, 0x20, RZ, 0xc0, !PT ;  /* 0x000000200eff7812 */ /* 0x040fe4000782c0ff */
[----:B--2---:R-:W-:Y:S01]  /*142ad0*/  PRMT R2, R5, 0x7770, RZ ;  /* 0x0000777005027816 */ /* 0x004fe200000000ff */
[----:B------:R-:W2:Y:S10]  /*142ae0*/  LDL.LU.64 R8, [R1+0x25c8] ;  /* 0x0025c80001087983 */ /* 0x000eb40000300a00 */
[----:B------:R0:W-:Y:S01]  /*142af0*/  @P1 STG.E.U8 desc[UR24][R28.64], R2 ;  /* 0x000000021c001986 */ /* 0x0001e2000c101118 */
[----:B------:R-:W-:-:S02]  /*142b00*/  LOP3.LUT P1, RZ, R14, 0x10, RZ, 0xc0, !PT ;  /* 0x000000100eff7812 */ /* 0x000fc4000782c0ff */
[----:B0-----:R-:W-:Y:S01]  /*142b10*/  PRMT R2, R5, 0x7771, RZ ;  /* 0x0000777105027816 */ /* 0x001fe200000000ff */
[----:B------:R-:W3:Y:S10]  /*142b20*/  LDL.LU.64 R28, [R1+0x5288] ;  /* 0x00528800011c7983 */ /* 0x000ef40000300a00 */
[----:B------:R0:W-:Y:S01]  /*142b30*/  @P1 STG.E.U8 desc[UR24][R6.64], R2 ;  /* 0x0000000206001986 */ /* 0x0001e2000c101118 */
[----:B------:R-:W-:-:S02]  /*142b40*/  LOP3.LUT P1, RZ, R14, 0x8, RZ, 0xc0, !PT ;  /* 0x000000080eff7812 */ /* 0x000fc4000782c0ff */
[----:B0-----:R-:W-:Y:S01]  /*142b50*/  PRMT R2, R5, 0x7772, RZ ;  /* 0x0000777205027816 */ /* 0x001fe200000000ff */
[----:B------:R-:W2:Y:S10]  /*142b60*/  LDL.LU.64 R6, [R1+0x5280] ;  /* 0x0052800001067983 */ /* 0x000eb40000300a00 */
[----:B----4-:R0:W-:Y:S04]  /*142b70*/  @P1 STG.E.U8 desc[UR24][R10.64], R2 ;  /* 0x000000020a001986 */ /* 0x0101e8000c101118 */
[----:B0-----:R-:W4:Y:S04]  /*142b80*/  LDL.LU.64 R10, [R1+0x5278] ;  /* 0x00527800010a7983 */ /* 0x001f280000300a00 */
[----:B------:R-:W3:Y:S01]  /*142b90*/  LDL.LU.64 R2, [R1+0x25d8] ;  /* 0x0025d80001027983 */ /* 0x000ee20000300a00 */
[----:B------:R-:W-:-:S02]  /*142ba0*/  LOP3.LUT P1, RZ, R14, 0x4, RZ, 0xc0, !PT ;  /* 0x000000040eff7812 */ /* 0x000fc4000782c0ff */
[----:B------:R-:W-:Y:S02]  /*142bb0*/  LOP3.LUT P2, RZ, R27, 0x100000, RZ, 0xc0, !PT ;  /* 0x001000001bff7812 */ /* 0x000fe4000784c0ff */
[----:B------:R-:W-:Y:S02]  /*142bc0*/  PRMT R5, R5, 0x7773, RZ ;  /* 0x0000777305057816 */ /* 0x000fe400000000ff */
[C---:B------:R-:W-:Y:S02]  /*142bd0*/  LOP3.LUT P3, RZ, R27.reuse, 0x200000, RZ, 0xc0, !PT ;  /* 0x002000001bff7812 */ /* 0x040fe4000786c0ff */
[C---:B------:R-:W-:Y:S02]  /*142be0*/  LOP3.LUT P4, RZ, R27.reuse, 0x400000, RZ, 0xc0, !PT ;  /* 0x004000001bff7812 */ /* 0x040fe4000788c0ff */
[C---:B------:R-:W-:Y:S02]  /*142bf0*/  LOP3.LUT P5, RZ, R27.reuse, 0x800000, RZ, 0xc0, !PT ;  /* 0x008000001bff7812 */ /* 0x040fe400078ac0ff */
[----:B------:R-:W-:-:S02]  /*142c00*/  LOP3.LUT P6, RZ, R27, 0x1000000, RZ, 0xc0, !PT ;  /* 0x010000001bff7812 */ /* 0x000fc400078cc0ff */
[----:B------:R-:W-:Y:S01]  /*142c10*/  LOP3.LUT P0, RZ, R27, 0x2000000, RZ, 0xc0, !PT ;  /* 0x020000001bff7812 */ /* 0x000fe2000780c0ff */
[----:B---3--:R0:W-:Y:S02]  /*142c20*/  @P1 STG.E.U8 desc[UR24][R2.64], R5 ;  /* 0x0000000502001986 */ /* 0x0081e4000c101118 */
[----:B0-----:R-:W-:-:S05]  /*142c30*/  PRMT R2, R28, 0x7770, RZ ;  /* 0x000077701c027816 */ /* 0x001fca00000000ff */
[----:B--2---:R0:W-:Y:S02]  /*142c40*/  @P2 STG.E.U8 desc[UR24][R8.64], R2 ;  /* 0x0000000208002986 */ /* 0x0041e4000c101118 */
        /* <DEDUP_REMOVED lines=9> */
[----:B0-----:R-:W-:Y:S02]  /*142ce0*/  PRMT R2, R17, 0x7771, RZ ;  /* 0x0000777111027816 */ /* 0x001fe400000000ff */
[----:B------:R-:W3:Y:S04]  /*142cf0*/  LDL.LU.64 R20, [R1+0x26d0] ;  /* 0x0026d00001147983 */ /* 0x000ee80000300a00 */
[----:B------:R0:W-:Y:S04]  /*142d00*/  @P0 STG.E.U8 desc[UR24][R18.64], R2 ;  /* 0x0000000212000986 */ /* 0x0001e8000c101118 */
[----:B0-----:R-:W4:Y:S01]  /*142d10*/  LDL.LU.64 R18, [R1+0x26c8] ;  /* 0x0026c80001127983 */ /* 0x001f220000300a00 */
[----:B------:R-:W-:-:S02]  /*142d20*/  LOP3.LUT R15, R15, 0xfbffffff, RZ, 0xc0, !PT ;  /* 0xfbffffff0f0f7812 */ /* 0x000fc400078ec0ff */
[C---:B------:R-:W-:Y:S02]  /*142d30*/  LOP3.LUT P4, RZ, R27.reuse, 0x4000000, RZ, 0xc0, !PT ;  /* 0x040000001bff7812 */ /* 0x040fe4000788c0ff */
[----:B------:R-:W-:Y:S02]  /*142d40*/  LOP3.LUT R14, R14, 0xfffffffe, RZ, 0xc0, !PT ;  /* 0xfffffffe0e0e7812 */ /* 0x000fe400078ec0ff */
[----:B------:R-:W-:Y:S02]  /*142d50*/  LOP3.LUT P5, RZ, R27, 0x8000000, RZ, 0xc0, !PT ;  /* 0x080000001bff7812 */ /* 0x000fe400078ac0ff */
[----:B------:R-:W-:Y:S01]  /*142d60*/  PRMT R2, R17, 0x7772, RZ ;  /* 0x0000777211027816 */ /* 0x000fe200000000ff */
[----:B------:R-:W4:Y:S04]  /*142d70*/  LDL.LU.64 R12, [R1+0x26c0] ;  /* 0x0026c000010c7983 */ /* 0x000f280000300a00 */
[----:B------:R-:W4:Y:S04]  /*142d80*/  LDL.LU.64 R24, [R1+0x26b8] ;  /* 0x0026b80001187983 */ /* 0x000f280000300a00 */
[----:B------:R-:W4:Y:S01]  /*142d90*/  LDL.LU.64 R22, [R1+0x26b0] ;  /* 0x0026b00001167983 */ /* 0x000f220000300a00 */
[----:B------:R-:W-:-:S02]  /*142da0*/  LOP3.LUT P6, RZ, R27, 0x10000000, RZ, 0xc0, !PT ;  /* 0x100000001bff7812 */ /* 0x000fc400078cc0ff */
[----:B------:R-:W-:Y:S02]  /*142db0*/  LOP3.LUT P0, RZ, R27, 0x20000000, RZ, 0xc0, !PT ;  /* 0x200000001bff7812 */ /* 0x000fe4000780c0ff */
        /* <DEDUP_REMOVED lines=17> */
[----:B------:R-:W-:Y:S01]  /*142ed0*/  LOP3.LUT P1, RZ, R28, 0x1, RZ, 0xc0, !PT ;  /* 0x000000011cff7812 */ /* 0x000fe2000782c0ff */
[----:B---3--:R0:W-:-:S12]  /*142ee0*/  @P4 STG.E.U8 desc[UR24][R20.64], R2 ;  /* 0x0000000214004986 */ /* 0x0081d8000c101118 */
[----:B------:R-:W-:Y:S02]  /*142ef0*/  @P1 LOP3.LUT R14, R14, 0x1, RZ, 0xfc, !PT ;  /* 0x000000010e0e1812 */ /* 0x000fe400078efcff */
[----:B------:R-:W-:Y:S02]  /*142f00*/  LOP3.LUT P1, RZ, R27, 0x80000000, RZ, 0xc0, !PT ;  /* 0x800000001bff7812 */ /* 0x000fe4000782c0ff */
[----:B0-----:R-:W-:Y:S01]  /*142f10*/  PRMT R2, R17, 0x7773, RZ ;  /* 0x0000777311027816 */ /* 0x001fe200000000ff */
[----:B------:R-:W2:Y:S01]  /*142f20*/  LDL.LU.64 R20, [R1+0x26a8] ;  /* 0x0026a80001147983 */ /* 0x000ea20000300a00 */
[----:B------:R-:W-:-:S03]  /*142f30*/  LOP3.LUT R14, R14, 0xfffffffd, RZ, 0xc0, !PT ;  /* 0xfffffffd0e0e7812 */ /* 0x000fc600078ec0ff */
[----:B----4-:R0:W-:Y:S06]  /*142f40*/  @P5 STG.E.U8 desc[UR24][R18.64], R2 ;  /* 0x0000000212005986 */ /* 0x0101ec000c101118 */
[----:B------:R-:W-:Y:S02]  /*142f50*/  @P1 LOP3.LUT R14, R14, 0x2, RZ, 0xfc, !PT ;  /* 0x000000020e0e1812 */ /* 0x000fe400078efcff */
[----:B------:R-:W-:Y:S01]  /*142f60*/  LOP3.LUT P1, RZ, R27, 0x40000000, RZ, 0xc0, !PT ;  /* 0x400000001bff7812 */ /* 0x000fe2000782c0ff */
[----:B0-----:R-:W3:Y:S04]  /*142f70*/  LDL.LU.64 R18, [R1+0x26a0] ;  /* 0x0026a00001127983 */ /* 0x001ee80000300a00 */
[----:B------:R-:W4:Y:S04]  /*142f80*/  LDL.LU R3, [R1+0x2c] ;  /* 0x00002c0001037983 */ /* 0x000f280000300800 */
[----:B------:R-:W2:Y:S04]  /*142f90*/  LDL.LU.64 R26, [R1+0x2678] ;  /* 0x00267800011a7983 */ /* 0x000ea80000300a00 */
[----:B--2---:R0:W-:Y:S04]  /*142fa0*/  STL.64 [R1+0x5250], R26 ;  /* 0x0052501a01007387 */ /* 0x0041e80000100a00 */
[----:B0-----:R-:W2:Y:S04]  /*142fb0*/  LDL.LU.64 R26, [R1+0x2680] ;  /* 0x00268000011a7983 */ /* 0x001ea80000300a00 */
[----:B--2---:R0:W-:Y:S04]  /*142fc0*/  STL.64 [R1+0x5258], R26 ;  /* 0x0052581a01007387 */ /* 0x0041e80000100a00 */
[----:B0-----:R-:W2:Y:S04]  /*142fd0*/  LDL.LU.64 R26, [R1+0x2688] ;  /* 0x00268800011a7983 */ /* 0x001ea80000300a00 */
        /* <DEDUP_REMOVED lines=11> */
[----:B------:R-:W-:-:S02]  /*143090*/  PRMT R10, R10, 0x7773, RZ ;  /* 0x000077730a0a7816 */ /* 0x000fc400000000ff */
[----:B------:R-:W-:Y:S01]  /*1430a0*/  PRMT R2, R6, 0x7770, RZ ;  /* 0x0000777006027816 */ /* 0x000fe200000000ff */
[----:B------:R-:W4:Y:S04]  /*1430b0*/  LDL.LU.64 R4, [R1+0x2670] ;  /* 0x0026700001047983 */ /* 0x000f280000300a00 */
[----:B------:R-:W4:Y:S04]  /*1430c0*/  LDL.LU R17, [R1+0x1c] ;  /* 0x00001c0001117983 */ /* 0x000f280000300800 */
[----:B------:R-:W4:Y:S04]  /*1430d0*/  LDL.LU.64 R8, [R1+0x2668] ;  /* 0x0026680001087983 */ /* 0x000f280000300a00 */
[----:B------:R-:W4:Y:S04]  /*1430e0*/  LDL.LU.64 R12, [R1+0x2660] ;  /* 0x00266000010c7983 */ /* 0x000f280000300a00 */
[----:B------:R-:W4:Y:S04]  /*1430f0*/  LDL.LU.64 R24, [R1+0x2658] ;  /* 0x0026580001187983 */ /* 0x000f280000300a00 */
[----:B------:R-:W4:Y:S04]  /*143100*/  LDL.LU.64 R22, [R1+0x2650] ;  /* 0x0026500001167983 */ /* 0x000f280000300a00 */
[----:B------:R0:W-:Y:S01]  /*143110*/  @P1 STG.E.U8 desc[UR24][R20.64], R10 ;  /* 0x0000000a14001986 */ /* 0x0001e2000c101118 */
[----:B------:R-:W-:-:S03]  /*143120*/  LOP3.LUT P1, RZ, R14, 0x1, RZ, 0xc0, !PT ;  /* 0x000000010eff7812 */ /* 0x000fc6000782c0ff */
[----:B0-----:R-:W4:Y:S10]  /*143130*/  LDL.LU.64 R20, [R1+0x2648] ;  /* 0x0026480001147983 */ /* 0x001f340000300a00 */
[----:B---3--:R0:W-:Y:S01]  /*143140*/  @P1 STG.E.U8 desc[UR24][R18.64], R2 ;  /* 0x0000000212001986 */ /* 0x0081e2000c101118 */
[----:B------:R-:W-:-:S02]  /*143150*/  LOP3.LUT P1, RZ, R15, 0x80000000, RZ, 0xc0, !PT ;  /* 0x800000000fff7812 */ /* 0x000fc4000782c0ff */
[----:B0-----:R-:W-:Y:S01]  /*143160*/  PRMT R2, R6, 0x7771, RZ ;  /* 0x0000777106027816 */ /* 0x001fe200000000ff */
[----:B------:R-:W3:Y:S10]  /*143170*/  LDL.LU.64 R18, [R1+0x2640] ;  /* 0x0026400001127983 */ /* 0x000ef40000300a00 */
[----:B--2---:R0:W-:Y:S04]  /*143180*/  @P1 STG.E.U8 desc[UR24][R26.64], R2 ;  /* 0x000000021a001986 */ /* 0x0041e8000c101118 */
[----:B0-----:R-:W2:Y:S01]  /*143190*/  LDL.LU.64 R26, [R1+0x5268] ;  /* 0x00526800011a7983 */ /* 0x001ea20000300a00 */
[----:B------:R-:W-:-:S02]  /*1431a0*/  LOP3.LUT P1, RZ, R15, 0x40000000, RZ, 0xc0, !PT ;  /* 0x400000000fff7812 */ /* 0x000fc4000782c0ff */
[C---:B------:R-:W-:Y:S02]  /*1431b0*/  PRMT R2, R6.reuse, 0x7772, RZ ;  /* 0x0000777206027816 */ /* 0x040fe400000000ff */
[----:B------:R-:W-:-:S09]  /*1431c0*/  PRMT R6, R6, 0x7773, RZ ;  /* 0x0000777306067816 */ /* 0x000fd200000000ff */
[----:B--2---:R0:W-:Y:S04]  /*1431d0*/  @P1 STG.E.U8 desc[UR24][R26.64], R2 ;  /* 0x000000021a001986 */ /* 0x0041e8000c101118 */
[----:B0-----:R-:W2:Y:S01]  /*1431e0*/  LDL.LU.64 R26, [R1+0x5260] ;  /* 0x00526000011a7983 */ /* 0x001ea20000300a00 */
[----:B------:R-:W-:Y:S02]  /*1431f0*/  LOP3.LUT P1, RZ, R15, 0x20000000, RZ, 0xc0, !PT ;  /* 0x200000000fff7812 */ /* 0x000fe4000782c0ff */
[----:B----4-:R-:W-:-:S11]  /*143200*/  PRMT R2, R3, 0x7770, RZ ;  /* 0x0000777003027816 */ /* 0x010fd600000000ff */
[----:B--2---:R0:W-:Y:S04]  /*143210*/  @P1 STG.E.U8 desc[UR24][R26.64], R6 ;  /* 0x000000061a001986 */ /* 0x0041e8000c101118 */
[----:B0-----:R-:W2:Y:S01]  /*143220*/  LDL.LU.64 R26, [R1+0x5258] ;  /* 0x00525800011a7983 */ /* 0x001ea20000300a00 */
[----:B------:R-:W-:-:S13]  /*143230*/  LOP3.LUT P1, RZ, R15, 0x10000000, RZ, 0xc0, !PT ;  /* 0x100000000fff7812 */ /* 0x000fda000782c0ff */
        /* <DEDUP_REMOVED lines=25> */
[----:B---3--:R0:W-:Y:S04]  /*1433d0*/  @P0 STG.E.U8 desc[UR24][R18.64], R2 ;  /* 0x0000000212000986 */ /* 0x0081e8000c101118 */
[----:B0-----:R-:W2:Y:S04]  /*1433e0*/  LDL.LU.64 R18, [R1+0x2638] ;  /* 0x0026380001127983 */ /* 0x001ea80000300a00 */
[----:B------:R-:W3:Y:S04]  /*1433f0*/  LDL.LU.64 R8, [R1+0x2630] ;  /* 0x0026300001087983 */ /* 0x000ee80000300a00 */
[----:B------:R-:W4:Y:S01]  /*143400*/  LDL.LU.64 R12, [R1+0x2628] ;  /* 0x00262800010c7983 */ /* 0x000f220000300a00 */
[----:B------:R-:W-:-:S02]  /*143410*/  LOP3.LUT P4, RZ, R28, 0x2000, RZ, 0xc0, !PT ;  /* 0x000020001cff7812 */ /* 0x000fc4000788c0ff */
[C---:B------:R-:W-:Y:S02]  /*143420*/  LOP3.LUT P5, RZ, R28.reuse, 0x4000, RZ, 0xc0, !PT ;  /* 0x000040001cff7812 */ /* 0x040fe400078ac0ff */
[----:B------:R-:W-:Y:S02]  /*143430*/  LOP3.LUT P6, RZ, R28, 0x8000, RZ, 0xc0, !PT ;  /* 0x000080001cff7812 */ /* 0x000fe400078cc0ff */
[C---:B------:R-:W-:Y:S01]  /*143440*/  PRMT R2, R11.reuse, 0x7771, RZ ;  /* 0x000077710b027816 */ /* 0x040fe200000000ff */
[----:B------:R-:W4:Y:S04]  /*143450*/  LDL.LU.64 R24, [R1+0x2620] ;  /* 0x0026200001187983 */ /* 0x000f280000300a00 */
[----:B------:R-:W4:Y:S04]  /*143460*/  LDL.LU.64 R22, [R1+0x2618] ;  /* 0x0026180001167983 */ /* 0x000f280000300a00 */
[----:B------:R-:W4:Y:S04]  /*143470*/  LDL.LU.64 R20, [R1+0x2610] ;  /* 0x0026100001147983 */ /* 0x000f280000300a00 */
[----:B--2---:R0:W-:Y:S02]  /*143480*/  @P4 STG.E.U8 desc[UR24][R18.64], R2 ;  /* 0x0000000212004986 */ /* 0x0041e4000c101118 */
[----:B0-----:R-:W-:-:S02]  /*143490*/  PRMT R2, R11, 0x7772, RZ ;  /* 0x000077720b027816 */ /* 0x001fc400000000ff */
[----:B------:R-:W-:Y:S01]  /*1434a0*/  PRMT R11, R11, 0x7773, RZ ;  /* 0x000077730b0b7816 */ /* 0x000fe200000000ff */
[----:B------:R-:W2:Y:S04]  /*1434b0*/  LDL.LU.64 R18, [R1+0x2608] ;  /* 0x0026080001127983 */ /* 0x000ea80000300a00 */
[----:B---3--:R-:W-:Y:S04]  /*1434c0*/  @P5 STG.E.U8 desc[UR24][R8.64], R2 ;  /* 0x0000000208005986 */ /* 0x008fe8000c101118 */
        /* <DEDUP_REMOVED lines=28> */
[----:B------:R-:W4:Y:S04]  /*143690*/  LDL.LU R3, [R1+0x2e0] ;  /* 0x0002e00001037983 */ /* 0x000f280000300800 */
[----:B------:R-:W4:Y:S04]  /*1436a0*/  LDL.LU.64 R26, [R1+0x25e0] ;  /* 0x0025e000011a7983 */ /* 0x000f280000300a00 */
[----:B------:R-:W4:Y:S04]  /*1436b0*/  LDL.LU.64 R4, [R1+0x15b8] ;  /* 0x0015b80001047983 */ /* 0x000f280000300a00 */
[----:B------:R-:W4:Y:S04]  /*1436c0*/  LDL.LU R17, [R1+0x2b0] ;  /* 0x0002b00001117983 */ /* 0x000f280000300800 */
        /* <DEDUP_REMOVED lines=9> */
[----:B------:R-:W4:Y:S10]  /*143760*/  LDL.LU.64 R24, [R1+0x1598] ;  /* 0x0015980001187983 */ /* 0x000f340000300a00 */
[----:B------:R0:W-:Y:S01]  /*143770*/  @P1 STG.E.U8 desc[UR24][R22.64], R2 ;  /* 0x0000000216001986 */ /* 0x0001e2000c101118 */
[----:B------:R-:W-:-:S02]  /*143780*/  LOP3.LUT P1, RZ, R15, 0x2000000, RZ, 0xc0, !PT ;  /* 0x020000000fff7812 */ /* 0x000fc4000782c0ff */
[----:B0-----:R-:W-:Y:S01]  /*143790*/  PRMT R2, R7, 0x7772, RZ ;  /* 0x0000777207027816 */ /* 0x001fe200000000ff */
[----:B------:R-:W4:Y:S10]  /*1437a0*/  LDL.LU.64 R22, [R1+0x1590] ;  /* 0x0015900001167983 */ /* 0x000f340000300a00 */
[----:B------:R0:W-:Y:S01]  /*1437b0*/  @P1 STG.E.U8 desc[UR24][R20.64], R2 ;  /* 0x0000000214001986 */ /* 0x0001e2000c101118 */
[----:B------:R-:W-:-:S02]  /*1437c0*/  LOP3.LUT P1, RZ, R15, 0x1000000, RZ, 0xc0, !PT ;  /* 0x010000000fff7812 */ /* 0x000fc4000782c0ff */
[----:B------:R-:W-:Y:S02]  /*1437d0*/  PRMT R7, R7, 0x7773, RZ ;  /* 0x0000777307077816 */ /* 0x000fe400000000ff */
[----:B0-----:R-:W-:Y:S01]  /*1437e0*/  PRMT R2, R29, 0x7770, RZ ;  /* 0x000077701d027816 */ /* 0x001fe200000000ff */
[----:B------:R-:W4:Y:S08]  /*1437f0*/  LDL.LU.64 R20, [R1+0x1588] ;  /* 0x0015880001147983 */ /* 0x000f300000300a00 */
[----:B--2---:R0:W-:Y:S01]  /*143800*/  @P1 STG.E.U8 desc[UR24][R18.64], R7 ;  /* 0x0000000712001986 */ /* 0x0041e2000c101118 */
[----:B------:R-:W-:-:S03]  /*143810*/  LOP3.LUT P1, RZ, R15, 0x800000, RZ, 0xc0, !PT ;  /* 0x008000000fff7812 */ /* 0x000fc6000782c0ff */
[----:B0-----:R-:W2:Y:S04]  /*143820*/  LDL.LU.64 R6, [R1+0x25f0] ;  /* 0x0025f00001067983 */ /* 0x001ea80000300a00 */
        /* <DEDUP_REMOVED lines=9> */
[----:B--2---:R0:W-:Y:S01]  /*1438c0*/  @P1 STG.E.U8 desc[UR24][R6.64], R2 ;  /* 0x0000000206001986 */ /* 0x0041e2000c101118 */
[----:B------:R-:W-:Y:S02]  /*1438d0*/  LOP3.LUT P1, RZ, R15, 0x100000, RZ, 0xc0, !PT ;  /* 0x001000000fff7812 */ /* 0x000fe4000782c0ff */
[----:B0-----:R-:W-:Y:S02]  /*1438e0*/  PRMT R2, R29, 0x7773, RZ ;  /* 0x000077731d027816 */ /* 0x001fe400000000ff */
[C---:B------:R-:W-:Y:S02]  /*1438f0*/  LOP3.LUT P2, RZ, R28.reuse, 0x4000000, RZ, 0xc0, !PT ;  /* 0x040000001cff7812 */ /* 0x040fe4000784c0ff */
[C---:B------:R-:W-:Y:S02]  /*143900*/  LOP3.LUT P3, RZ, R28.reuse, 0x8000000, RZ, 0xc0, !PT ;  /* 0x080000001cff7812 */ /* 0x040fe4000786c0ff */
[C---:B------:R-:W-:Y:S02]  /*143910*/  LOP3.LUT P4, RZ, R28.reuse, 0x10000000, RZ, 0xc0, !PT ;  /* 0x100000001cff7812 */ /* 0x040fe4000788c0ff */
[----:B------:R-:W-:-:S02]  /*143920*/  LOP3.LUT P5, RZ, R28, 0x20000000, RZ, 0xc0, !PT ;  /* 0x200000001cff7812 */ /* 0x000fc400078ac0ff */
[C---:B------:R-:W-:Y:S01]  /*143930*/  LOP3.LUT P6, RZ, R28.reuse, 0x40000000, RZ, 0xc0, !PT ;  /* 0x400000001cff7812 */ /* 0x040fe200078cc0ff */
[----:B------:R-:W2:Y:S01]  /*143940*/  LDL.LU R29, [R1+0x5238] ;  /* 0x00523800011d7983 */ /* 0x000ea20000300800 */
[----:B------:R-:W-:-:S03]  /*143950*/  LOP3.LUT P0, RZ, R28, 0x80000000, RZ, 0xc0, !PT ;  /* 0x800000001cff7812 */ /* 0x000fc6000780c0ff */
[----:B---3--:R4:W-:Y:S01]  /*143960*/  @P1 STG.E.U8 desc[UR24][R10.64], R2 ;  /* 0x000000020a001986 */ /* 0x0089e2000c101118 */
[----:B------:R-:W-:Y:S02]  /*143970*/  LOP3.LUT P1, RZ, R15, 0x80000, RZ, 0xc0, !PT ;  /* 0x000800000fff7812 */ /* 0x000fe4000782c0ff */
[----:B----4-:R-:W-:-:S11]  /*143980*/  PRMT R2, R3, 0x7770, RZ ;  /* 0x0000777003027816 */ /* 0x010fd600000000ff */
        /* <DEDUP_REMOVED lines=16> */
[----:B------:R-:W4:Y:S04]  /*143a90*/  LDL.LU.64 R20, [R1+0x1578] ;  /* 0x0015780001147983 */ /* 0x000f280000300a00 */
[----:B------:R0:W-:Y:S04]  /*143aa0*/  @P0 STG.E.U8 desc[UR24][R18.64], R2 ;  /* 0x0000000212000986 */ /* 0x0001e8000c101118 */
[----:B0-----:R-:W4:Y:S01]  /*143ab0*/  LDL.LU.64 R18, [R1+0x1570] ;  /* 0x0015700001127983 */ /* 0x001f220000300a00 */
[----:B--2---:R-:W-:-:S02]  /*143ac0*/  LOP3.LUT P3, RZ, R29, 0x1, RZ, 0xc0, !PT ;  /* 0x000000011dff7812 */ /* 0x004fc4000786c0ff */
[----:B------:R-:W-:Y:S01]  /*143ad0*/  LOP3.LUT P4, RZ, R29, 0x2, RZ, 0xc0, !PT ;  /* 0x000000021dff7812 */ /* 0x000fe2000788c0ff */
[----:B------:R-:W2:Y:S04]  /*143ae0*/  LDL.LU.64 R8, [R1+0x1468] ;  /* 0x0014680001087983 */ /* 0x000ea80000300a00 */
[----:B------:R-:W2:Y:S04]  /*143af0*/  LDL.LU.64 R12, [R1+0x1460] ;  /* 0x00146000010c7983 */ /* 0x000ea80000300a00 */
[----:B------:R-:W2:Y:S04]  /*143b00*/  LDL.LU.64 R24, [R1+0x1458] ;  /* 0x0014580001187983 */ /* 0x000ea80000300a00 */
[----:B------:R-:W2:Y:S04]  /*143b10*/  LDL.LU R14, [R1+0x2f4] ;  /* 0x0002f400010e7983 */ /* 0x000ea80000300800 */
[----:B------:R-:W2:Y:S01]  /*143b20*/  LDL.LU.64 R22, [R1+0x1450] ;  /* 0x0014500001167983 */ /* 0x000ea20000300a00 */
[----:B---3--:R-:W-:-:S05]  /*143b30*/  PRMT R2, R17, 0x7770, RZ ;  /* 0x0000777011027816 */ /* 0x008fca00000000ff */
[----:B----4-:R0:W-:Y:S02]  /*143b40*/  @P3 STG.E.U8 desc[UR24][R20.64], R2 ;  /* 0x0000000214003986 */ /* 0x0101e4000c101118 */
[----:B0-----:R-:W-:Y:S02]  /*143b50*/  PRMT R2, R17, 0x7771, RZ ;  /* 0x0000777111027816 */ /* 0x001fe400000000ff */
[----:B------:R-:W3:Y:S04]  /*143b60*/  LDL.LU.64 R20, [R1+0x1448] ;  /* 0x0014480001147983 */ /* 0x000ee80000300a00 */
[----:B------:R-:W4:Y:S04]  /*143b70*/  LDL.LU R10, [R1+0x2e4] ;  /* 0x0002e400010a7983 */ /* 0x000f280000300800 */
[----:B------:R0:W-:Y:S04]  /*143b80*/  @P4 STG.E.U8 desc[UR24][R18.64], R2 ;  /* 0x0000000212004986 */ /* 0x0001e8000c101118 */
[----:B0-----:R-:W4:Y:S04]  /*143b90*/  LDL.LU.64 R18, [R1+0x1440] ;  /* 0x0014400001127983 */ /* 0x001f280000300a00 */
        /* <DEDUP_REMOVED lines=19> */
[----:B------:R-:W-:Y:S01]  /*143cd0*/  LOP3.LUT P5, RZ, R29, 0x4, RZ, 0xc0, !PT ;  /* 0x000000041dff7812 */ /* 0x000fe200078ac0ff */
[----:B--2---:R0:W-:Y:S04]  /*143ce0*/  STL.64 [R1+0x5230], R6 ;  /* 0x0052300601007387 */ /* 0x0041e80000100a00 */
[----:B0-----:R-:W2:Y:S01]  /*143cf0*/  LDL.LU.64 R6, [R1+0x1438] ;  /* 0x0014380001067983 */ /* 0x001ea20000300a00 */
[----:B------:R-:W-:-:S02]  /*143d00*/  LOP3.LUT R15, R15, 0xfffeffff, RZ, 0xc0, !PT ;  /* 0xfffeffff0f0f7812 */ /* 0x000fc400078ec0ff */
[----:B------:R-:W-:Y:S02]  /*143d10*/  LOP3.LUT P6, RZ, R29, 0x8, RZ, 0xc0, !PT ;  /* 0x000000081dff7812 */ /* 0x000fe400078cc0ff */
[----:B------:R-:W-:Y:S02]  /*143d20*/  PRMT R2, R17, 0x7772, RZ ;  /* 0x0000777211027816 */ /* 0x000fe400000000ff */
[----:B------:R-:W-:Y:S02]  /*143d30*/  LOP3.LUT P0, RZ, R29, 0x10, RZ, 0xc0, !PT ;  /* 0x000000101dff7812 */ /* 0x000fe4000780c0ff */
[----:B------:R-:W-:Y:S02]  /*143d40*/  @P1 LOP3.LUT R15, R15, 0x10000, RZ, 0xfc, !PT ;  /* 0x000100000f0f1812 */ /* 0x000fe400078efcff */
[----:B------:R-:W-:Y:S01]  /*143d50*/  LOP3.LUT P1, RZ, R29, 0x40, RZ, 0xc0, !PT ;  /* 0x000000401dff7812 */ /* 0x000fe2000782c0ff */
[----:B------:R-:W2:Y:S04]  /*143d60*/  LDL.LU.64 R26, [R1+0x1420] ;  /* 0x00142000011a7983 */ /* 0x000ea80000300a00 */
[----:B------:R0:W-:Y:S01]  /*143d70*/  @P5 STG.E.U8 desc[UR24][R8.64], R2 ;  /* 0x0000000208005986 */ /* 0x0001e2000c101118 */
[----:B------:R-:W-:-:S03]  /*143d80*/  LOP3.LUT R15, R15, 0xfffdffff, RZ, 0xc0, !PT ;  /* 0xfffdffff0f0f7812 */ /* 0x000fc600078ec0ff */
[----:B------:R-:W2:Y:S04]  /*143d90*/  LDL.LU R3, [R1+0x2b4] ;  /* 0x0002b40001037983 */ /* 0x000ea80000300800 */
[----:B------:R-:W2:Y:S01]  /*143da0*/  LDL.LU.64 R4, [R1+0x1418] ;  /* 0x0014180001047983 */ /* 0x000ea20000300a00 */
[----:B0-----:R-:W-:Y:S02]  /*143db0*/  PRMT R2, R17, 0x7773, RZ ;  /* 0x0000777311027816 */ /* 0x001fe400000000ff */
[----:B------:R-:W-:Y:S02]  /*143dc0*/  @P1 LOP3.LUT R15, R15, 0x20000, RZ, 0xfc, !PT ;  /* 0x000200000f0f1812 */ /* 0x000fe400078efcff */
[----:B------:R-:W-:Y:S01]  /*143dd0*/  LOP3.LUT P1, RZ, R29, 0x20, RZ, 0xc0, !PT ;  /* 0x000000201dff7812 */ /* 0x000fe2000782c0ff */
[----:B------:R-:W2:Y:S04]  /*143de0*/  LDL.LU.64 R8, [R1+0x1410] ;  /* 0x0014100001087983 */ /* 0x000ea80000300a00 */
[----:B------:R0:W-:Y:S02]  /*143df0*/  @P6 STG.E.U8 desc[UR24][R12.64], R2 ;  /* 0x000000020c006986 */ /* 0x0001e4000c101118 */
[----:B0-----:R-:W-:-:S02]  /*143e00*/  PRMT R2, R14, 0x7770, RZ ;  /* 0x000077700e027816 */ /* 0x001fc400000000ff */
[----:B------:R-:W2:Y:S04]  /*143e10*/  LDL.LU.64 R12, [R1+0x1408] ;  /* 0x00140800010c7983 */ /* 0x000ea80000300a00 */
[----:B------:R0:W-:Y:S02]  /*143e20*/  @P0 STG.E.U8 desc[UR24][R24.64], R2 ;  /* 0x0000000218000986 */ /* 0x0001e4000c101118 */
[----:B0-----:R-:W-:Y:S02]  /*143e30*/  PRMT R2, R14, 0x7771, RZ ;  /* 0x000077710e027816 */ /* 0x001fe400000000ff */
[----:B------:R-:W2:Y:S04]  /*143e40*/  LDL.LU.64 R24, [R1+0x1400] ;  /* 0x0014000001187983 */ /* 0x000ea80000300a00 */
[----:B------:R-:W2:Y:S04]  /*143e50*/  LDL.LU R17, [R1+0x2d4] ;  /* 0x0002d40001117983 */ /* 0x000ea80000300800 */
[----:B------:R0:W-:Y:S01]  /*143e60*/  @P1 STG.E.U8 desc[UR24][R22.64], R2 ;  /* 0x0000000216001986 */ /* 0x0001e2000c101118 */
[----:B------:R-:W-:-:S02]  /*143e70*/  LOP3.LUT P1, RZ, R15, 0x20000, RZ, 0xc0, !PT ;  /* 0x000200000fff7812 */ /* 0x000fc4000782c0ff */
[----:B0-----:R-:W-:Y:S01]  /*143e80*/  PRMT R2, R14, 0x7772, RZ ;  /* 0x000077720e027816 */ /* 0x001fe200000000ff */
[----:B------:R-:W2:Y:S10]  /*143e90*/  LDL.LU.64 R22, [R1+0x13f8] ;  /* 0x0013f80001167983 */ /* 0x000eb40000300a00 */
        /* <DEDUP_REMOVED lines=25> */
[----:B------:R0:W-:Y:S01]  /*144030*/  @P1 STG.E.U8 desc[UR24][R26.64], R2 ;  /* 0x000000021a001986 */ /* 0x0001e2000c101118 */
[----:B------:R-:W-:Y:S02]  /*144040*/  LOP3.LUT P1, RZ, R15, 0x800, RZ, 0xc0, !PT ;  /* 0x000008000fff7812 */ /* 0x000fe4000782c0ff */
[C---:B0-----:R-:W-:Y:S01]  /*144050*/  PRMT R2, R3.reuse, 0x7770, RZ ;  /* 0x0000777003027816 */ /* 0x041fe200000000ff */
[----:B------:R-:W2:Y:S10]  /*144060*/  LDL.LU R26, [R1+0x2f8] ;  /* 0x0002f800011a7983 */ /* 0x000eb40000300800 */
[----:B------:R0:W-:Y:S02]  /*144070*/  @P1 STG.E.U8 desc[UR24][R4.64], R2 ;  /* 0x0000000204001986 */ /* 0x0001e4000c101118 */
[----:B0-----:R-:W-:-:S02]  /*144080*/  PRMT R2, R3, 0x7771, RZ ;  /* 0x0000777103027816 */ /* 0x001fc400000000ff */
[----:B------:R-:W2:Y:S04]  /*144090*/  LDL.LU.64 R4, [R1+0x13e0] ;  /* 0x0013e00001047983 */ /* 0x000ea80000300a00 */
[----:B------:R0:W-:Y:S02]  /*1440a0*/  @P2 STG.E.U8 desc[UR24][R8.64], R2 ;  /* 0x0000000208002986 */ /* 0x0001e4000c101118 */
[----:B0-----:R-:W-:-:S05]  /*1440b0*/  PRMT R2, R3, 0x7772, RZ ;  /* 0x0000777203027816 */ /* 0x001fca00000000ff */
[----:B------:R0:W-:Y:S02]  /*1440c0*/  @P3 STG.E.U8 desc[UR24][R12.64], R2 ;  /* 0x000000020c003986 */ /* 0x0001e4000c101118 */
[----:B0-----:R-:W-:Y:S02]  /*1440d0*/  PRMT R2, R3, 0x7773, RZ ;  /* 0x0000777303027816 */ /* 0x001fe400000000ff */
[----:B------:R-:W2:Y:S04]  /*1440e0*/  LDL.LU.64 R12, [R1+0x13d8] ;  /* 0x0013d800010c7983 */ /* 0x000ea80000300a00 */
[----:B------:R0:W-:Y:S02]  /*1440f0*/  @P4 STG.E.U8 desc[UR24][R24.64], R2 ;  /* 0x0000000218004986 */ /* 0x0001e4000c101118 */
[----:B0-----:R-:W-:-:S02]  /*144100*/  PRMT R2, R17, 0x7770, RZ ;  /* 0x0000777011027816 */ /* 0x001fc400000000ff */
[----:B------:R-:W2:Y:S04]  /*144110*/  LDL.LU.64 R24, [R1+0x13d0] ;  /* 0x0013d00001187983 */ /* 0x000ea80000300a00 */
[----:B------:R0:W-:Y:S02]  /*144120*/  @P5 STG.E.U8 desc[UR24][R22.64], R2 ;  /* 0x0000000216005986 */ /* 0x0001e4000c101118 */
[----:B0-----:R-:W-:-:S05]  /*144130*/  PRMT R2, R17, 0x7771, RZ ;  /* 0x0000777111027816 */ /* 0x001fca00000000ff */
[----:B---3--:R0:W-:Y:S04]  /*144140*/  @P6 STG.E.U8 desc[UR24][R20.64], R2 ;  /* 0x0000000214006986 */ /* 0x0081e8000c101118 */
[----:B0-----:R-:W3:Y:S01]  /*144150*/  LDL.LU.64 R20, [R1+0x13c8] ;  /* 0x0013c80001147983 */ /* 0x001ee20000300a00 */
[----:B------:R-:W-:-:S05]  /*144160*/  PRMT R2, R17, 0x7772, RZ ;  /* 0x0000777211027816 */ /* 0x000fca00000000ff */
[----:B----4-:R0:W-:Y:S04]  /*144170*/  @P0 STG.E.U8 desc[UR24][R18.64], R2 ;  /* 0x0000000212000986 */ /* 0x0101e8000c101118 */
[----:B0-----:R-:W4:Y:S04]  /*144180*/  LDL.LU.64 R18, [R1+0x13c0] ;  /* 0x0013c00001127983 */ /* 0x001f280000300a00 */
[----:B------:R-:W4:Y:S04]  /*144190*/  LDL.LU.64 R10, [R1+0x13b8] ;  /* 0x0013b800010a7983 */ /* 0x000f280000300a00 */
[----:B------:R-:W4:Y:S04]  /*1441a0*/  LDL.LU.64 R8, [R1+0x13b0] ;  /* 0x0013b00001087983 */ /* 0x000f280000300a00 */
[----:B------:R-:W4:Y:S04]  /*1441b0*/  LDL.LU.64 R22, [R1+0x13a8] ;  /* 0x0013a80001167983 */ /* 0x000f280000300a00 */
[----:B------:R-:W4:Y:S01]  /*1441c0*/  LDL.LU R3, [R1+0x2e8] ;  /* 0x0002e80001037983 */ /* 0x000f220000300800 */
[----:B------:R-:W-:-:S02]  /*1441d0*/  LOP3.LUT P4, RZ, R29, 0x800000, RZ, 0xc0, !PT ;  /* 0x008000001dff7812 */ /* 0x000fc4000788c0ff */
[----:B------:R-:W-:Y:S02]  /*1441e0*/  LOP3.LUT P5, RZ, R29, 0x2000000, RZ, 0xc0, !PT ;  /* 0x020000001dff7812 */ /* 0x000fe400078ac0ff */
[----:B------:R-:W-:Y:S02]  /*1441f0*/  LOP3.LUT R15, R15, 0xfffffbff, RZ, 0xc0, !PT ;  /* 0xfffffbff0f0f7812 */ /* 0x000fe400078ec0ff */
[----:B------:R-:W-:-:S07]  /*144200*/  LOP3.LUT P0, RZ, R29, 0x80000000, RZ, 0xc0, !PT ;  /* 0x800000001dff7812 */ /* 0x000fce000780c0ff */
[----:B------:R-:W-:-:S04]  /*144210*/  @P4 LOP3.LUT R15, R15, 0x400, RZ, 0xfc, !PT ;  /* 0x000004000f0f4812 */ /* 0x000fc800078efcff */
[----:B------:R-:W-:-:S04]  /*144220*/  LOP3.LUT R15, R15, 0xfffffdff, RZ, 0xc0, !PT ;  /* 0xfffffdff0f0f7812 */ /* 0x000fc800078ec0ff */
[----:B------:R-:W-:-:S04]  /*144230*/  @P5 LOP3.LUT R15, R15, 0x200, RZ, 0xfc, !PT ;  /* 0x000002000f0f5812 */ /* 0x000fc800078efcff */
[----:B------:R-:W-:-:S04]  /*144240*/  LOP3.LUT R15, R15, 0xffffffdf, RZ, 0xc0, !PT ;  /* 0xffffffdf0f0f7812 */ /* 0x000fc800078ec0ff */
        /* <DEDUP_REMOVED lines=8> */
[----:B------:R-:W-:Y:S02]  /*1442d0*/  LOP3.LUT R15, R15, 0xffffff7f, RZ, 0xc0, !PT ;  /* 0xffffff7f0f0f7812 */ /* 0x000fe400078ec0ff */
[C---:B------:R-:W-:Y:S02]  /*1442e0*/  LOP3.LUT P3, RZ, R29.reuse, 0x200000, RZ, 0xc0, !PT ;  /* 0x002000001dff7812 */ /* 0x040fe4000786c0ff */
[----:B------:R-:W-:-:S05]  /*1442f0*/  LOP3.LUT P4, RZ, R29, 0x400000, RZ, 0xc0, !PT ;  /* 0x004000001dff7812 */ /* 0x000fca000788c0ff */
[----:B------:R-:W-:Y:S02]  /*144300*/  @P0 LOP3.LUT R15, R15, 0x80, RZ, 0xfc, !PT ;  /* 0x000000800f0f0812 */ /* 0x000fe400078efcff */
[----:B------:R-:W-:Y:S02]  /*144310*/  LOP3.LUT P0, RZ, R29, 0x10000000, RZ, 0xc0, !PT ;  /* 0x100000001dff7812 */ /* 0x000fe4000780c0ff */
[----:B------:R-:W-:-:S11]  /*144320*/  LOP3.LUT R15, R15, 0xfffffeff, RZ, 0xc0, !PT ;  /* 0xfffffeff0f0f7812 */ /* 0x000fd600078ec0ff */
[----:B------:R-:W-:Y:S02]  /*144330*/  @P0 LOP3.LUT R15, R15, 0x100, RZ, 0xfc, !PT ;  /* 0x000001000f0f0812 */ /* 0x000fe400078efcff */
[C---:B------:R-:W-:Y:S02]  /*144340*/  LOP3.LUT P5, RZ, R29.reuse, 0x1000000, RZ, 0xc0, !PT ;  /* 0x010000001dff7812 */ /* 0x040fe400078ac0ff */
[----:B------:R-:W-:Y:S01]  /*144350*/  LOP3.LUT P6, RZ, R29, 0x4000000, RZ, 0xc0, !PT ;  /* 0x040000001dff7812 */ /* 0x000fe200078cc0ff */
[----:B--2---:R0:W-:Y:S02]  /*144360*/  @P1 STG.E.U8 desc[UR24][R4.64], R2 ;  /* 0x0000000204001986 */ /* 0x0041e4000c101118 */
[----:B0-----:R-:W-:-:S05]  /*144370*/  PRMT R2, R26, 0x7770, RZ ;  /* 0x000077701a027816 */ /* 0x001fca00000000ff */
[----:B------:R0:W-:Y:S02]  /*144380*/  @P2 STG.E.U8 desc[UR24][R12.64], R2 ;  /* 0x000000020c002986 */ /* 0x0001e4000c101118 */
[C---:B0-----:R-:W-:Y:S02]  /*144390*/  PRMT R2, R26.reuse, 0x7771, RZ ;  /* 0x000077711a027816 */ /* 0x041fe400000000ff */
[----:B------:R-:W2:Y:S04]  /*1443a0*/  LDL.LU.64 R12, [R1+0x13a0] ;  /* 0x0013a000010c7983 */ /* 0x000ea80000300a00 */
[----:B------:R-:W2:Y:S04]  /*1443b0*/  LDL.LU R17, [R1+0x2b8] ;  /* 0x0002b80001117983 */ /* 0x000ea80000300800 */
[----:B------:R-:W2:Y:S04]  /*1443c0*/  LDL.LU.64 R4, [R1+0x1398] ;  /* 0x0013980001047983 */ /* 0x000ea80000300a00 */
[----:B------:R0:W-:Y:S02]  /*1443d0*/  @P3 STG.E.U8 desc[UR24][R24.64], R2 ;  /* 0x0000000218003986 */ /* 0x0001e4000c101118 */
[----:B0-----:R-:W-:-:S02]  /*1443e0*/  PRMT R2, R26, 0x7772, RZ ;  /* 0x000077721a027816 */ /* 0x001fc400000000ff */
[----:B------:R-:W2:Y:S04]  /*1443f0*/  LDL.LU.64 R24, [R1+0x1390] ;  /* 0x0013900001187983 */ /* 0x000ea80000300a00 */
[----:B---3--:R0:W-:Y:S01]  /*144400*/  @P4 STG.E.U8 desc[UR24][R20.64], R2 ;  /* 0x0000000214004986 */ /* 0x0081e2000c101118 */
[----:B------:R-:W-:Y:S02]  /*144410*/  LOP3.LUT P4, RZ, R15, 0x400, RZ, 0xc0, !PT ;  /* 0x000004000fff7812 */ /* 0x000fe4000788c0ff */
[----:B0-----:R-:W-:Y:S01]  /*144420*/  PRMT R2, R26, 0x7773, RZ ;  /* 0x000077731a027816 */ /* 0x001fe200000000ff */
[----:B------:R-:W3:Y:S10]  /*144430*/  LDL.LU.64 R20, [R1+0x1388] ;  /* 0x0013880001147983 */ /* 0x000ef40000300a00 */
[----:B----4-:R0:W-:Y:S02]  /*144440*/  @P4 STG.E.U8 desc[UR24][R18.64], R2 ;  /* 0x0000000212004986 */ /* 0x0101e4000c101118 */
[----:B0-----:R-:W-:-:S02]  /*144450*/  PRMT R2, R3, 0x7770, RZ ;  /* 0x0000777003027816 */ /* 0x001fc400000000ff */
[----:B------:R-:W4:Y:S04]  /*144460*/  LDL.LU.64 R18, [R1+0x1378] ;  /* 0x0013780001127983 */ /* 0x000f280000300a00 */
[----:B------:R-:W4:Y:S04]  /*144470*/  LDL.LU R26, [R1+0x1c38] ;  /* 0x001c3800011a7983 */ /* 0x000f280000300800 */
[----:B------:R0:W-:Y:S01]  /*144480*/  @P5 STG.E.U8 desc[UR24][R10.64], R2 ;  /* 0x000000020a005986 */ /* 0x0001e2000c101118 */
[----:B------:R-:W-:Y:S02]  /*144490*/  LOP3.LUT P5, RZ, R15, 0x200, RZ, 0xc0, !PT ;  /* 0x000002000fff7812 */ /* 0x000fe400078ac0ff */
[----:B0-----:R-:W-:-:S11]  /*1444a0*/  PRMT R2, R3, 0x7771, RZ ;  /* 0x0000777103027816 */ /* 0x001fd600000000ff */
[----:B------:R0:W-:Y:S02]  /*1444b0*/  @P5 STG.E.U8 desc[UR24][R8.64], R2 ;  /* 0x0000000208005986 */ /* 0x0001e4000c101118 */
[----:B0-----:R-:W-:-:S05]  /*1444c0*/  PRMT R2, R3, 0x7772, RZ ;  /* 0x0000777203027816 */ /* 0x001fca00000000ff */
[----:B------:R0:W-:Y:S04]  /*1444d0*/  @P6 STG.E.U8 desc[UR24][R22.64], R2 ;  /* 0x0000000216006986 */ /* 0x0001e8000c101118 */
[----:B0-----:R-:W4:Y:S04]  /*1444e0*/  LDL.LU R23, [R1+0x2d8] ;  /* 0x0002d80001177983 */ /* 0x001f280000300800 */
[----:B------:R-:W3:Y:S01]  /*1444f0*/  LDL.LU R10, [R1+0x202c] ;  /* 0x00202c00010a7983 */ /* 0x000ee20000300800 */
[----:B------:R-:W-:Y:S02]  /*144500*/  LOP3.LUT P0, RZ, R29, 0x8000000, RZ, 0xc0, !PT ;  /* 0x080000001dff7812 */ /* 0x000fe4000780c0ff */
[----:B------:R-:W-:-:S11]  /*144510*/  PRMT R2, R3, 0x7773, RZ ;  /* 0x0000777303027816 */ /* 0x000fd600000000ff */
[----:B--2---:R0:W-:Y:S01]  /*144520*/  @P0 STG.E.U8 desc[UR24][R12.64], R2 ;  /* 0x000000020c000986 */ /* 0x0041e2000c101118 */
[----:B------:R-:W-:Y:S02]  /*144530*/  LOP3.LUT P0, RZ, R15, 0x100, RZ, 0xc0, !PT ;  /* 0x000001000fff7812 */ /* 0x000fe4000780c0ff */
[----:B0-----:R-:W-:-:S11]  /*144540*/  PRMT R2, R17, 0x7770, RZ ;  /* 0x0000777011027816 */ /* 0x001fd600000000ff */
[----:B------:R0:W-:Y:S01]  /*144550*/  @P0 STG.E.U8 desc[UR24][R4.64], R2 ;  /* 0x0000000204000986 */ /* 0x0001e2000c101118 */
[----:B------:R-:W-:Y:S02]  /*144560*/  LOP3.LUT P0, RZ, R15, 0x80, RZ, 0xc0, !PT ;  /* 0x000000800fff7812 */ /* 0x000fe4000780c0ff */
[----:B0-----:R-:W-:-:S11]  /*144570*/  PRMT R2, R17, 0x7771, RZ ;  /* 0x0000777111027816 */ /* 0x001fd600000000ff */
[----:B------:R-:W-:Y:S04]  /*144580*/  @P0 STG.E.U8 desc[UR24][R24.64], R2 ;  /* 0x0000000218000986 */ /* 0x000fe8000c101118 */
[----:B---3--:R0:W-:Y:S04]  /*144590*/  STL [R1+0x5220], R10 ;  /* 0x0052200a01007387 */ /* 0x0081e80000100800 */
[----:B0-----:R-:W2:Y:S04]  /*1445a0*/  LDL.LU.64 R10, [R1+0x1380] ;  /* 0x00138000010a7983 */ /* 0x001ea80000300a00 */
[----:B------:R-:W3:Y:S04]  /*1445b0*/  LDL.LU.64 R8, [R1+0x1358] ;  /* 0x0013580001087983 */ /* 0x000ee80000300a00 */
[----:B------:R-:W3:Y:S04]  /*1445c0*/  LDL.LU R13, [R1+0x2028] ;  /* 0x00202800010d7983 */ /* 0x000ee80000300800 */
[----:B------:R-:W3:Y:S04]  /*1445d0*/  LDL.LU.64 R24, [R1+0x1368] ;  /* 0x0013680001187983 */ /* 0x000ee80000300a00 */
[----:B------:R-:W3:Y:S04]  /*1445e0*/  LDL.LU R12, [R1+0x2024] ;  /* 0x00202400010c7983 */ /* 0x000ee80000300800 */
[----:B------:R-:W3:Y:S04]  /*1445f0*/  LDL.LU R27, [R1+0x2fc] ;  /* 0x0002fc00011b7983 */ /* 0x000ee80000300800 */
[----:B------:R-:W2:Y:S01]  /*144600*/  LDL.LU.64 R6, [R1+0x1350] ;  /* 0x0013500001067983 */ /* 0x000ea20000300a00 */
[----:B------:R-:W-:-:S02]  /*144610*/  LOP3.LUT P0, RZ, R15, 0x40, RZ, 0xc0, !PT ;  /* 0x000000400fff7812 */ /* 0x000fc4000780c0ff */
[----:B------:R-:W-:Y:S02]  /*144620*/  PRMT R2, R17, 0x7772, RZ ;  /* 0x0000777211027816 */ /* 0x000fe400000000ff */
[----:B------:R-:W-:-:S09]  /*144630*/  LOP3.LUT P1, RZ, R15, 0x1, RZ, 0xc0, !PT ;  /* 0x000000010fff7812 */ /* 0x000fd2000782c0ff */
[----:B------:R0:W-:Y:S01]  /*144640*/  @P0 STG.E.U8 desc[UR24][R20.64], R2 ;  /* 0x0000000214000986 */ /* 0x0001e2000c101118 */
[C---:B------:R-:W-:Y:S02]  /*144650*/  LOP3.LUT P0, RZ, R15.reuse, 0x20, RZ, 0xc0, !PT ;  /* 0x000000200fff7812 */ /* 0x040fe4000780c0ff */
[C---:B------:R-:W-:Y:S02]  /*144660*/  LOP3.LUT P2, RZ, R15.reuse, 0x2, RZ, 0xc0, !PT ;  /* 0x000000020fff7812 */ /* 0x040fe4000784c0ff */
[C---:B------:R-:W-:Y:S02]  /*144670*/  LOP3.LUT P3, RZ, R15.reuse, 0x4, RZ, 0xc0, !PT ;  /* 0x000000040fff7812 */ /* 0x040fe4000786c0ff */
[----:B------:R-:W-:Y:S02]  /*144680*/  LOP3.LUT P4, RZ, R15, 0x8, RZ, 0xc0, !PT ;  /* 0x000000080fff7812 */ /* 0x000fe4000788c0ff */
[----:B0-----:R-:W-:-:S05]  /*144690*/  PRMT R2, R17, 0x7773, RZ ;  /* 0x0000777311027816 */ /* 0x001fca00000000ff */
[----:B----4-:R0:W-:Y:S01]  /*1446a0*/  @P0 STG.E.U8 desc[UR24][R18.64], R2 ;  /* 0x0000000212000986 */ /* 0x0101e2000c101118 */
[----:B------:R-:W-:Y:S02]  /*1446b0*/  LOP3.LUT P0, RZ, R15, 0x10, RZ, 0xc0, !PT ;  /* 0x000000100fff7812 */ /* 0x000fe4000780c0ff */
[C---:B0-----:R-:W-:Y:S01]  /*1446c0*/  PRMT R2, R23.reuse, 0x7770, RZ ;  /* 0x0000777017027816 */ /* 0x041fe200000000ff */
[----:B--2---:R0:W-:Y:S04]  /*1446d0*/  STL.64 [R1+0x5218], R6 ;  /* 0x0052180601007387 */ /* 0x0041e80000100a00 */
[----:B------:R1:W-:Y:S04]  /*1446e0*/  @P1 STG.E.U8 desc[UR24][R10.64], R2 ;  /* 0x000000020a001986 */ /* 0x0003e8000c101118 */
[----:B0-----:R-:W2:Y:S04]  /*1446f0*/  LDL.LU.64 R6, [R1+0x1360] ;  /* 0x0013600001067983 */ /* 0x001ea80000300a00 */
[----:B------:R-:W4:Y:S04]  /*144700*/  LDL.LU.64 R28, [R1+0x1340] ;  /* 0x00134000011c7983 */ /* 0x000f280000300a00 */
[----:B------:R-:W4:Y:S04]  /*144710*/  LDL.LU.64 R20, [R1+0x1330] ;  /* 0x0013300001147983 */ /* 0x000f280000300a00 */
[----:B------:R-:W4:Y:S04]  /*144720*/  LDL.LU R22, [R1+0x2020] ;  /* 0x0020200001167983 */ /* 0x000f280000300800 */
[----:B------:R-:W4:Y:S04]  /*144730*/  LDL.LU R19, [R1+0x201c] ;  /* 0x00201c0001137983 */ /* 0x000f280000300800 */
[----:B------:R-:W4:Y:S04]  /*144740*/  LDL R17, [R1+0x2018] ;  /* 0x0020180001117983 */ /* 0x000f280000100800 */
[----:B------:R-:W2:Y:S04]  /*144750*/  LDL.LU.64 R14, [R1+0x1370] ;  /* 0x00137000010e7983 */ /* 0x000ea80000300a00 */
[----:B-1----:R-:W4:Y:S01]  /*144760*/  LDL.LU R10, [R1+0x5220] ;  /* 0x00522000010a7983 */ /* 0x002f220000300800 */
[----:B------:R-:W-:-:S02]  /*144770*/  PRMT R4, R23, 0x7771, RZ ;  /* 0x0000777117047816 */ /* 0x000fc400000000ff */
[C---:B------:R-:W-:Y:S02]  /*144780*/  LOP3.LUT P5, RZ, R16.reuse, 0x200, RZ, 0xc0, !PT ;  /* 0x0000020010ff7812 */ /* 0x040fe400078ac0ff */
[----:B------:R-:W-:Y:S01]  /*144790*/  PRMT R2, R23, 0x7772, RZ ;  /* 0x0000777217027816 */ /* 0x000fe200000000ff */
[----:B------:R-:W4:Y:S01]  /*1447a0*/  LDL.LU R18, [R1+0x2010] ;  /* 0x0020100001127983 */ /* 0x000f220000300800 */
[----:B---3--:R-:W-:Y:S02]  /*1447b0*/  PRMT R5, R27, 0x7770, RZ ;  /* 0x000077701b057816 */ /* 0x008fe400000000ff */
[----:B------:R-:W-:Y:S01]  /*1447c0*/  LOP3.LUT P6, RZ, R16, 0x400, RZ, 0xc0, !PT ;  /* 0x0000040010ff7812 */ /* 0x000fe200078cc0ff */
[----:B--2---:R-:W-:Y:S04]  /*1447d0*/  @P2 STG.E.U8 desc[UR24][R14.64], R4 ;  /* 0x000000040e002986 */ /* 0x004fe8000c101118 */
[----:B------:R0:W-:Y:S01]  /*1447e0*/  @P3 STG.E.U8 desc[UR24][R8.64], R2 ;  /* 0x0000000208003986 */ /* 0x0001e2000c101118 */
[----:B----4-:R-:W-:-:S02]  /*1447f0*/  ISETP.LT.AND P3, PT, R10, UR42, !P0 ;  /* 0x0000002a0a007c0c */ /* 0x010fc4000c761270 */
[----:B0-----:R-:W-:Y:S02]  /*144800*/  PRMT R2, R23, 0x7773, RZ ;  /* 0x0000777317027816 */ /* 0x001fe400000000ff */
[----:B------:R-:W2:Y:S04]  /*144810*/  LDL.LU R23, [R1+0x2ec] ;  /* 0x0002ec0001177983 */ /* 0x000ea80000300800 */
[----:B------:R0:W-:Y:S04]  /*144820*/  STL [R1+0x5210], R10 ;  /* 0x0052100a01007387 */ /* 0x0001e80000100800 */
[----:B------:R-:W3:Y:S04]  /*144830*/  LDL.LU.64 R8, [R1+0x1348] ;  /* 0x0013480001087983 */ /* 0x000ee80000300a00 */
[----:B------:R1:W-:Y:S04]  /*144840*/  @P4 STG.E.U8 desc[UR24][R24.64], R2 ;  /* 0x0000000218004986 */ /* 0x0003e8000c101118 */
[----:B------:R4:W-:Y:S04]  /*144850*/  @P5 STG.E.U8 desc[UR24][R6.64], R5 ;  /* 0x0000000506005986 */ /* 0x0009e8000c101118 */
[----:B0-----:R-:W3:Y:S04]  /*144860*/  LDL.LU.64 R10, [R1+0x1338] ;  /* 0x00133800010a7983 */ /* 0x001ee80000300a00 */
[----:B------:R-:W3:Y:S04]  /*144870*/  LDL.LU.64 R14, [R1+0x1328] ;  /* 0x00132800010e7983 */ /* 0x000ee80000300a00 */
[----:B-1----:R-:W3:Y:S04]  /*144880*/  LDL.LU.64 R24, [R1+0x1320] ;  /* 0x0013200001187983 */ /* 0x002ee80000300a00 */
[----:B------:R-:W3:Y:S04]  /*144890*/  LDL.LU R16, [R1+0x2014] ;  /* 0x0020140001107983 */ /* 0x000ee80000300800 */
[----:B----4-:R-:W4:Y:S01]  /*1448a0*/  LDL.LU.64 R6, [R1+0x5218] ;  /* 0x0052180001067983 */ /* 0x010f220000300a00 */
[----:B------:R-:W-:Y:S01]  /*1448b0*/  VIADD R3, R26, 0x5c ;  /* 0x0000005c1a037836 */ /* 0x000fe20000000000 */
[----:B------:R-:W-:-:S02]  /*1448c0*/  PRMT R4, R27, 0x7771, RZ ;  /* 0x000077711b047816 */ /* 0x000fc400000000ff */
[----:B------:R-:W-:Y:S02]  /*1448d0*/  ISETP.LT.AND P4, PT, R13, UR22, !P0 ;  /* 0x000000160d007c0c */ /* 0x000fe4000c781270 */
[----:B------:R-:W-:Y:S02]  /*1448e0*/  ISETP.LT.AND P5, PT, R22, UR32, !P0 ;  /* 0x0000002016007c0c */ /* 0x000fe4000c7a1270 */
[----:B------:R-:W-:Y:S01]  /*1448f0*/  ISETP.GE.AND P1, PT, R3, UR29, PT ;  /* 0x0000001d03007c0c */ /* 0x000fe2000bf26270 */
[----:B------:R-:W-:Y:S01]  /*144900*/  VIADD R3, R26, 0x5d ;  /* 0x0000005d1a037836 */ /* 0x000fe20000000000 */
[----:B------:R-:W-:Y:S01]  /*144910*/  PRMT R2, R27, 0x7773, RZ ;  /* 0x000077731b027816 */ /* 0x000fe200000000ff */
[----:B------:R-:W-:-:S03]  /*144920*/  ULDC.64 UR28, c[0x0][0x228] ;  /* 0x00008a00001c7ab9 */ /* 0x000fc60000000a00 */
[----:B------:R-:W-:Y:S02]  /*144930*/  ISETP.GE.AND P2, PT, R3, UR21, PT ;  /* 0x0000001503007c0c */ /* 0x000fe4000bf46270 */
[----:B------:R-:W-:Y:S01]  /*144940*/  PRMT R3, R27, 0x7772, RZ ;  /* 0x000077721b037816 */ /* 0x000fe200000000ff */
[----:B------:R-:W-:Y:S01]  /*144950*/  ULDC.64 UR20, c[0x0][0x228] ;  /* 0x00008a0000147ab9 */ /* 0x000fe20000000a00 */
[----:B--2---:R-:W-:Y:S01]  /*144960*/  PRMT R5, R23, 0x7770, RZ ;  /* 0x0000777017057816 */ /* 0x004fe200000000ff */
[----:B----4-:R0:W-:Y:S01]  /*144970*/  @P6 STG.E.U8 desc[UR24][R6.64], R4 ;  /* 0x0000000406006986 */ /* 0x0101e2000c101118 */
[----:B------:R-:W-:-:S03]  /*144980*/  ISETP.LT.AND P6, PT, R12, UR34, !P0 ;  /* 0x000000220c007c0c */ /* 0x000fc6000c7c1270 */
[----:B------:R1:W-:Y:S04]  /*144990*/  @P3 STG.E.U8 desc[UR24][R28.64], R3 ;  /* 0x000000031c003986 */ /* 0x0003e8000c101118 */
[----:B------:R2:W-:Y:S01]  /*1449a0*/  @P4 STG.E.U8 desc[UR24][R20.64], R2 ;  /* 0x0000000214004986 */ /* 0x0005e2000c101118 */
[----:B0-----:R-:W-:-:S03]  /*1449b0*/  PRMT R4, R23, 0x7771, RZ ;  /* 0x0000777117047816 */ /* 0x001fc600000000ff */
[----:B------:R-:W4:Y:S04]  /*1449c0*/  LDL.LU R6, [R1+0x2bc] ;  /* 0x0002bc0001067983 */ /* 0x000f280000300800 */
[----:B-1----:R-:W4:Y:S04]  /*1449d0*/  LDL.LU.64 R28, [R1+0x1310] ;  /* 0x00131000011c7983 */ /* 0x002f280000300a00 */
[----:B--2---:R-:W2:Y:S04]  /*1449e0*/  LDL.LU.64 R20, [R1+0x1318] ;  /* 0x0013180001147983 */ /* 0x004ea80000300a00 */
[----:B---3--:R0:W-:Y:S04]  /*1449f0*/  @P6 STG.E.U8 desc[UR24][R8.64], R5 ;  /* 0x0000000508006986 */ /* 0x0081e8000c101118 */
[----:B------:R1:W-:Y:S04]  /*144a00*/  @P5 STG.E.U8 desc[UR24][R10.64], R4 ;  /* 0x000000040a005986 */ /* 0x0003e8000c101118 */
[----:B0-----:R-:W3:Y:S04]  /*144a10*/  LDL.LU.64 R8, [R1+0x12f8] ;  /* 0x0012f80001087983 */ /* 0x001ee80000300a00 */
[----:B-1----:R-:W3:Y:S01]  /*144a20*/  LDL.LU R10, [R1+0x5210] ;  /* 0x00521000010a7983 */ /* 0x002ee20000300800 */
[----:B------:R-:W-:Y:S01]  /*144a30*/  VIADD R2, R26, 0x57 ;  /* 0x000000571a027836 */ /* 0x000fe20000000000 */
[----:B------:R-:W-:-:S02]  /*144a40*/  ISETP.LT.AND P4, PT, R19, UR28, !P0 ;  /* 0x0000001c13007c0c */ /* 0x000fc4000c781270 */
[----:B------:R-:W-:Y:S02]  /*144a50*/  ISETP.LT.AND P0, PT, R17, UR20, !P0 ;  /* 0x0000001411007c0c */ /* 0x000fe4000c701270 */
[C---:B------:R-:W-:Y:S01]  /*144a60*/  PRMT R3, R23.reuse, 0x7772, RZ ;  /* 0x0000777217037816 */ /* 0x040fe200000000ff */
[----:B------:R-:W3:Y:S01]  /*144a70*/  LDL.LU R27, [R1+0x2dc] ;  /* 0x0002dc00011b7983 */ /* 0x000ee20000300800 */
[----:B------:R-:W-:Y:S02]  /*144a80*/  ISETP.GE.AND P3, PT, R2, UR13, PT ;  /* 0x0000000d02007c0c */ /* 0x000fe4000bf66270 */
[----:B------:R-:W-:Y:S01]  /*144a90*/  PRMT R2, R23, 0x7773, RZ ;  /* 0x0000777317027816 */ /* 0x000fe200000000ff */
[----:B------:R-:W-:Y:S01]  /*144aa0*/  ULDC.64 UR12, c[0x0][0x228] ;  /* 0x00008a00000c7ab9 */ /* 0x000fe20000000a00 */
[----:B------:R-:W-:Y:S02]  /*144ab0*/  ISETP.LT.AND P5, PT, R18, UR40, !P3 ;  /* 0x0000002812007c0c */ /* 0x000fe4000dfa1270 */
[----:B------:R-:W-:Y:S01]  /*144ac0*/  ISETP.LT.AND P6, PT, R16, UR38, !P3 ;  /* 0x0000002610007c0c */ /* 0x000fe2000dfc1270 */
[----:B------:R-:W-:Y:S04]  /*144ad0*/  @P4 STG.E.U8 desc[UR24][R14.64], R3 ;  /* 0x000000030e004986 */ /* 0x000fe8000c101118 */
[----:B------:R0:W-:Y:S04]  /*144ae0*/  @P0 STG.E.U8 desc[UR24][R24.64], R2 ;  /* 0x0000000218000986 */ /* 0x0001e8000c101118 */
[----:B0-----:R-:W3:Y:S01]  /*144af0*/  LDL.LU.64 R24, [R1+0x1300] ;  /* 0x0013000001187983 */ /* 0x001ee20000300a00 */
[----:B----4-:R-:W-:-:S02]  /*144b00*/  PRMT R3, R6, 0x7770, RZ ;  /* 0x0000777006037816 */ /* 0x010fc400000000ff */
[----:B------:R-:W-:-:S03]  /*144b10*/  PRMT R4, R6, 0x7771, RZ ;  /* 0x0000777106047816 */ /* 0x000fc600000000ff */
[----:B------:R-:W-:Y:S04]  /*144b20*/  @P5 STG.E.U8 desc[UR24][R28.64], R3 ;  /* 0x000000031c005986 */ /* 0x000fe8000c101118 */
[----:B--2---:R-:W-:Y:S01]  /*144b30*/  @P6 STG.E.U8 desc[UR24][R20.64], R4 ;  /* 0x0000000414006986 */ /* 0x004fe2000c101118 */
[----:B---3--:R-:W-:-:S03]  /*144b40*/  ISETP.LT.AND P0, PT, R10, UR36, !P3 ;  /* 0x000000240a007c0c */ /* 0x008fc6000df01270 */
[----:B------:R0:W-:Y:S04]  /*144b50*/  STL [R1+0x520c], R10 ;  /* 0x00520c0a01007387 */ /* 0x0001e80000100800 */
[----:B0-----:R-:W2:Y:S04]  /*144b60*/  LDL.LU.64 R10, [R1+0x12f0] ;  /* 0x0012f000010a7983 */ /* 0x001ea80000300a00 */
[----:B------:R-:W3:Y:S04]  /*144b70*/  LDL.LU.64 R14, [R1+0x12e8] ;  /* 0x0012e800010e7983 */ /* 0x000ee80000300a00 */
[----:B------:R-:W4:Y:S04]  /*144b80*/  LDL.LU.64 R28, [R1+0x12e0] ;  /* 0x0012e000011c7983 */ /* 0x000f280000300a00 */
[----:B------:R-:W3:Y:S04]  /*144b90*/  LDL.LU R23, [R1+0x3a0] ;  /* 0x0003a00001177983 */ /* 0x000ee80000300800 */
[----:B------:R-:W2:Y:S01]  /*144ba0*/  LDL.LU.64 R4, [R1+0x1308] ;  /* 0x0013080001047983 */ /* 0x000ea20000300a00 */
[----:B------:R-:W-:Y:S01]  /*144bb0*/  ISETP.LT.AND P4, PT, R13, UR12, !P3 ;  /* 0x0000000c0d007c0c */ /* 0x000fe2000df81270 */
[----:B------:R-:W-:Y:S01]  /*144bc0*/  VIADD R2, R26, 0x58 ;  /* 0x000000581a027836 */ /* 0x000fe20000000000 */
[----:B------:R-:W-:-:S04]  /*144bd0*/  PRMT R3, R6, 0x7772, RZ ;  /* 0x0000777206037816 */ /* 0x000fc800000000ff */
[----:B------:R-:W-:Y:S02]  /*144be0*/  ISETP.GE.AND P5, PT, R2, UR7, PT ;  /* 0x0000000702007c0c */ /* 0x000fe4000bfa6270 */
[----:B------:R-:W-:Y:S01]  /*144bf0*/  PRMT R2, R6, 0x7773, RZ ;  /* 0x0000777306027816 */ /* 0x000fe200000000ff */
[----:B------:R-:W-:Y:S01]  /*144c00*/  ULDC.64 UR6, c[0x0][0x228] ;  /* 0x00008a0000067ab9 */ /* 0x000fe20000000a00 */
[----:B------:R-:W4:Y:S01]  /*144c10*/  LDL.LU.64 R6, [R1+0x12d8] ;  /* 0x0012d80001067983 */ /* 0x000f220000300a00 */
[----:B------:R-:W-:-:S03]  /*144c20*/  ISETP.LT.AND P6, PT, R12, UR6, !P3 ;  /* 0x000000060c007c0c */ /* 0x000fc6000dfc1270 */
[----:B------:R-:W4:Y:S01]  /*144c30*/  LDL.LU.64 R20, [R1+0x12c8] ;  /* 0x0012c80001147983 */ /* 0x000f220000300a00 */
[----:B------:R-:W-:-:S03]  /*144c40*/  ULDC UR6, c[0x0][0x228] ;  /* 0x00008a0000067ab9 */ /* 0x000fc60000000800 */
[----:B--2---:R0:W-:Y:S04]  /*144c50*/  @P0 STG.E.U8 desc[UR24][R4.64], R3 ;  /* 0x0000000304000986 */ /* 0x0041e8000c101118 */
[----:B------:R1:W-:Y:S01]  /*144c60*/  @P4 STG.E.U8 desc[UR24][R8.64], R2 ;  /* 0x0000000208004986 */ /* 0x0003e2000c101118 */
[----:B------:R-:W-:Y:S02]  /*144c70*/  ISETP.LT.AND P4, PT, R22, UR30, !P3 ;  /* 0x0000001e16007c0c */ /* 0x000fe4000df81270 */
[C---:B0-----:R-:W-:Y:S02]  /*144c80*/  PRMT R5, R27.reuse, 0x7770, RZ ;  /* 0x000077701b057816 */ /* 0x041fe400000000ff */
[C---:B------:R-:W-:Y:S01]  /*144c90*/  PRMT R4, R27.reuse, 0x7771, RZ ;  /* 0x000077711b047816 */ /* 0x040fe200000000ff */
[----:B-1----:R-:W2:Y:S04]  /*144ca0*/  LDL.LU.64 R8, [R1+0x12d0] ;  /* 0x0012d00001087983 */ /* 0x002ea80000300a00 */
[----:B------:R0:W-:Y:S01]  /*144cb0*/  @P6 STG.E.U8 desc[UR24][R24.64], R5 ;  /* 0x0000000518006986 */ /* 0x0001e2000c101118 */
[----:B------:R-:W-:-:S02]  /*144cc0*/  PRMT R3, R27, 0x7772, RZ ;  /* 0x000077721b037816 */ /* 0x000fc400000000ff */
[----:B------:R-:W-:Y:S01]  /*144cd0*/  PRMT R2, R27, 0x7773, RZ ;  /* 0x000077731b027816 */ /* 0x000fe200000000ff */
[----:B------:R1:W-:Y:S04]  /*144ce0*/  @P4 STG.E.U8 desc[UR24][R10.64], R4 ;  /* 0x000000040a004986 */ /* 0x0003e8000c101118 */
[----:B0-----:R-:W2:Y:S04]  /*144cf0*/  LDL.LU.64 R24, [R1+0x12c0] ;  /* 0x0012c00001187983 */ /* 0x001ea80000300a00 */
[----:B------:R-:W2:Y:S04]  /*144d00*/  LDL.LU R27, [R1+0x3d0] ;  /* 0x0003d000011b7983 */ /* 0x000ea80000300800 */
[----:B-1----:R-:W2:Y:S01]  /*144d10*/  LDL.LU R10, [R1+0x520c] ;  /* 0x00520c00010a7983 */ /* 0x002ea20000300800 */
[----:B------:R-:W-:-:S02]  /*144d20*/  ISETP.LT.AND P0, PT, R19, UR4, !P3 ;  /* 0x0000000413007c0c */ /* 0x000fc4000df01270 */
[----:B------:R-:W-:Y:S01]  /*144d30*/  ISETP.LT.AND P3, PT, R17, UR6, !P3 ;  /* 0x0000000611007c0c */ /* 0x000fe2000df61270 */
[----:B------:R-:W-:Y:S01]  /*144d40*/  ULDC UR4, c[0x0][0x228] ;  /* 0x00008a0000047ab9 */ /* 0x000fe20000000800 */
[----:B------:R-:W-:Y:S01]  /*144d50*/  ULDC UR6, c[0x0][0x228] ;  /* 0x00008a0000067ab9 */ /* 0x000fe20000000800 */
[----:B------:R-:W-:Y:S02]  /*144d60*/  ISETP.LT.AND P6, PT, R18, UR4, !P5 ;  /* 0x0000000412007c0c */ /* 0x000fe4000efc1270 */
[----:B------:R-:W-:Y:S01]  /*144d70*/  ISETP.LT.AND P4, PT, R16, UR6, !P5 ;  /* 0x0000000610007c0c */ /* 0x000fe2000ef81270 */
[----:B------:R-:W-:Y:S01]  /*144d80*/  ULDC UR4, c[0x0][0x228] ;  /* 0x00008a0000047ab9 */ /* 0x000fe20000000800 */
[----:B---3--:R-:W-:Y:S01]  /*144d90*/  PRMT R4, R23, 0x7772, RZ ;  /* 0x0000777217047816 */ /* 0x008fe200000000ff */
[----:B------:R-:W-:-:S03]  /*144da0*/  ULDC UR6, c[0x0][0x228] ;  /* 0x00008a0000067ab9 */ /* 0x000fc60000000800 */
[----:B------:R0:W-:Y:S04]  /*144db0*/  @P0 STG.E.U8 desc[UR24][R14.64], R3 ;  /* 0x000000030e000986 */ /* 0x0001e8000c101118 */
[----:B----4-:R1:W-:Y:S01]  /*144dc0*/  @P3 STG.E.U8 desc[UR24][R28.64], R2 ;  /* 0x000000021c003986 */ /* 0x0103e2000c101118 */
[C---:B0-----:R-:W-:Y:S02]  /*144dd0*/  PRMT R3, R23.reuse, 0x7770, RZ ;  /* 0x0000777017037816 */ /* 0x041fe400000000ff */
[C---:B-1----:R-:W-:Y:S01]  /*144de0*/  PRMT R2, R23.reuse, 0x7771, RZ ;  /* 0x0000777117027816 */ /* 0x042fe200000000ff */
[----:B------:R-:W3:Y:S04]  /*144df0*/  LDL.LU.64 R14, [R1+0x12b0] ;  /* 0x0012b000010e7983 */ /* 0x000ee80000300a00 */
[----:B------:R0:W-:Y:S04]  /*144e00*/  @P6 STG.E.U8 desc[UR24][R6.64], R3 ;  /* 0x0000000306006986 */ /* 0x0001e8000c101118 */
[----:B------:R1:W-:Y:S04]  /*144e10*/  @P4 STG.E.U8 desc[UR24][R20.64], R2 ;  /* 0x0000000214004986 */ /* 0x0003e8000c101118 */
[----:B0-----:R-:W4:Y:S04]  /*144e20*/  LDL.LU.64 R6, [R1+0x12a8] ;  /* 0x0012a80001067983 */ /* 0x001f280000300a00 */
[----:B-1----:R-:W4:Y:S04]  /*144e30*/  LDL.LU.64 R20, [R1+0x12a0] ;  /* 0x0012a00001147983 */ /* 0x002f280000300a00 */
[----:B------:R-:W4:Y:S04]  /*144e40*/  LDL.LU R11, [R1+0x3c0] ;  /* 0x0003c000010b7983 */ /* 0x000f280000300800 */
[----:B------:R-:W4:Y:S01]  /*144e50*/  LDL.LU.64 R28, [R1+0x1298] ;  /* 0x00129800011c7983 */ /* 0x000f220000300a00 */
[----:B------:R-:W-:-:S02]  /*144e60*/  PRMT R2, R23, 0x7773, RZ ;  /* 0x0000777317027816 */ /* 0x000fc400000000ff */
[----:B--2---:R-:W-:Y:S01]  /*144e70*/  ISETP.LT.AND P0, PT, R10, UR4, !P5 ;  /* 0x000000040a007c0c */ /* 0x004fe2000ef01270 */
[----:B------:R-:W-:Y:S02]  /*144e80*/  ULDC UR4, c[0x0][0x228] ;  /* 0x00008a0000047ab9 */ /* 0x000fe40000000800 */
[----:B------:R-:W-:Y:S01]  /*144e90*/  ISETP.LT.AND P3, PT, R13, UR4, !P5 ;  /* 0x000000040d007c0c */ /* 0x000fe2000ef61270 */
[----:B------:R-:W-:-:S09]  /*144ea0*/  ULDC UR4, c[0x0][0x228] ;  /* 0x00008a0000047ab9 */ /* 0x000fd20000000800 */
[----:B------:R0:W-:Y:S04]  /*144eb0*/  @P0 STG.E.U8 desc[UR24][R8.64], R4 ;  /* 0x0000000408000986 */ /* 0x0001e8000c101118 */
[----:B0-----:R-:W2:Y:S04]  /*144ec0*/  LDL.LU.64 R4, [R1+0x12b8] ;  /* 0x0012b80001047983 */ /* 0x001ea80000300a00 */
[----:B------:R-:W4:Y:S04]  /*144ed0*/  LDL.LU.64 R8, [R1+0x1288] ;  /* 0x0012880001087983 */ /* 0x000f280000300a00 */
[----:B------:R0:W-:Y:S04]  /*144ee0*/  @P3 STG.E.U8 desc[UR24][R24.64], R2 ;  /* 0x0000000218003986 */ /* 0x0001e8000c101118 */
[----:B0-----:R-:W4:Y:S01]  /*144ef0*/  LDL.LU.64 R24, [R1+0x1290] ;  /* 0x0012900001187983 */ /* 0x001f220000300a00 */
[----:B------:R-:W-:-:S02]  /*144f00*/  ISETP.LT.AND P4, PT, R12, UR4, !P5 ;  /* 0x000000040c007c0c */ /* 0x000fc4000ef81270 */
[----:B------:R-:W-:Y:S01]  /*144f10*/  ISETP.LT.AND P6, PT, R22, UR6, !P5 ;  /* 0x0000000616007c0c */ /* 0x000fe2000efc1270 */
[----:B------:R-:W-:Y:S01]  /*144f20*/  VIADD R3, R26, 0x59 ;  /* 0x000000591a037836 */ /* 0x000fe20000000000 */
[----:B------:R-:W-:Y:S01]  /*144f30*/  ULDC UR4, c[0x0][0x228] ;  /* 0x00008a0000047ab9 */ /* 0x000fe20000000800 */
[----:B------:R-:W-:Y:S02]  /*144f40*/  PRMT R2, R27, 0x7771, RZ ;  /* 0x000077711b027816 */ /* 0x000fe400000000ff */
[----:B------:R-:W-:Y:S01]  /*144f50*/  ISETP.LT.AND P3, PT, R19, UR4, !P5 ;  /* 0x0000000413007c0c */ /* 0x000fe2000ef61270 */
[----:B------:R-:W-:Y:S01]  /*144f60*/  ULDC UR4, c[0x0][0x228] ;  /* 0x00008a0000047ab9 */ /* 0x000fe20000000800 */
[----:B------:R-:W-:Y:S02]  /*144f70*/  ISETP.GE.AND P0, PT, R3, UR5, PT ;  /* 0x0000000503007c0c */ /* 0x000fe4000bf06270 */
[----:B------:R-:W-:Y:S01]  /*144f80*/  PRMT R3, R27, 0x7770, RZ ;  /* 0x000077701b037816 */ /* 0x000fe200000000ff */
[----:B------:R-:W-:Y:S01]  /*144f90*/  ULDC UR5, c[0x0][0x228] ;  /* 0x00008a0000057ab9 */ /* 0x000fe20000000800 */
[----:B------:R-:W4:Y:S01]  /*144fa0*/  LDL.LU R23, [R1+0x3b0] ;  /* 0x0003b00001177983 */ /* 0x000f220000300800 */
[----:B------:R-:W-:Y:S01]  /*144fb0*/  ISETP.LT.AND P5, PT, R17, UR5, !P5 ;  /* 0x0000000511007c0c */ /* 0x000fe2000efa1270 */
[----:B------:R-:W-:Y:S01]  /*144fc0*/  ULDC UR5, c[0x0][0x228] ;  /* 0x00008a0000057ab9 */ /* 0x000fe20000000800 */
[----:B------:R-:W-:Y:S01]  /*144fd0*/  ULDC UR6, c[0x0][0x228] ;  /* 0x00008a0000067ab9 */ /* 0x000fe20000000800 */
[----:B--2---:R0:W-:Y:S04]  /*144fe0*/  @P4 STG.E.U8 desc[UR24][R4.64], R3 ;  /* 0x0000000304004986 */ /* 0x0041e8000c101118 */
[----:B---3--:R1:W-:Y:S01]  /*144ff0*/  @P6 STG.E.U8 desc[UR24][R14.64], R2 ;  /* 0x000000020e006986 */ /* 0x0083e2000c101118 */
[----:B------:R-:W-:Y:S01]  /*145000*/  ISETP.LT.AND P6, PT, R18, UR4, !P0 ;  /* 0x0000000412007c0c */ /* 0x000fe2000c7c1270 */
[----:B------:R-:W-:-:S02]  /*145010*/  ULDC UR4, c[0x0][0x228] ;  /* 0x00008a0000047ab9 */ /* 0x000fc40000000800 */
[----:B------:R-:W-:Y:S01]  /*145020*/  ISETP.LT.AND P4, PT, R16, UR4, !P0 ;  /* 0x0000000410007c0c */ /* 0x000fe2000c781270 */
[----:B------:R-:W-:Y:S01]  /*145030*/  ULDC UR4, c[0x0][0x228] ;  /* 0x00008a0000047ab9 */ /* 0x000fe20000000800 */
[C---:B0-----:R-:W-:Y:S02]  /*145040*/  PRMT R3, R27.reuse, 0x7772, RZ ;  /* 0x000077721b037816 */ /* 0x041fe400000000ff */
[----:B-1----:R-:W-:-:S03]  /*145050*/  PRMT R2, R27, 0x7773, RZ ;  /* 0x000077731b027816 */ /* 0x002fc600000000ff */
[----:B----4-:R0:W-:Y:S01]  /*145060*/  @P3 STG.E.U8 desc[UR24][R6.64], R3 ;  /* 0x0000000306003986 */ /* 0x0101e2000c101118 */
[----:B------:R-:W-:-:S03]  /*145070*/  ISETP.LT.AND P3, PT, R10, UR4, !P0 ;  /* 0x000000040a007c0c */ /* 0x000fc6000c761270 */
[----:B------:R1:W-:Y:S01]  /*145080*/  @P5 STG.E.U8 desc[UR24][R20.64], R2 ;  /* 0x0000000214005986 */ /* 0x0003e2000c101118 */
[C---:B------:R-:W-:Y:S01]  /*145090*/  PRMT R4, R11.reuse, 0x7772, RZ ;  /* 0x000077720b047816 */ /* 0x040fe200000000ff */
[----:B------:R-:W-:Y:S01]  /*1450a0*/  ULDC UR4, c[0x0][0x228] ;  /* 0x00008a0000047ab9 */ /* 0x000fe20000000800 */
[C---:B0-----:R-:W-:Y:S01]  /*1450b0*/  PRMT R3, R11.reuse, 0x7770, RZ ;  /* 0x000077700b037816 */ /* 0x041fe200000000ff */
[----:B------:R-:W2:Y:S01]  /*1450c0*/  LDL.LU.64 R6, [R1+0x1278] ;  /* 0x0012780001067983 */ /* 0x000ea20000300a00 */
[----:B-1----:R-:W-:-:S03]  /*1450d0*/  PRMT R2, R11, 0x7771, RZ ;  /* 0x000077710b027816 */ /* 0x002fc600000000ff */
[----:B------:R-:W3:Y:S04]  /*1450e0*/  LDL.LU.64 R20, [R1+0x1270] ;  /* 0x0012700001147983 */ /* 0x000ee80000300a00 */
[----:B------:R-:W4:Y:S04]  /*1450f0*/  LDL.LU.64 R14, [R1+0x1268] ;  /* 0x00126800010e7983 */ /* 0x000f280000300a00 */
[----:B------:R-:W-:Y:S04]  /*145100*/  @P6 STG.E.U8 desc[UR24][R28.64], R3 ;  /* 0x000000031c006986 */ /* 0x000fe8000c101118 */
[----:B------:R0:W-:Y:S04]  /*145110*/  @P4 STG.E.U8 desc[UR24][R8.64], R2 ;  /* 0x0000000208004986 */ /* 0x0001e8000c101118 */
[----:B------:R1:W-:Y:S04]  /*145120*/  @P3 STG.E.U8 desc[UR24][R24.64], R4 ;  /* 0x0000000418003986 */ /* 0x0003e8000c101118 */
[----:B0-----:R-:W4:Y:S04]  /*145130*/  LDL.LU.64 R8, [R1+0x1260] ;  /* 0x0012600001087983 */ /* 0x001f280000300a00 */
[----:B------:R-:W4:Y:S04]  /*145140*/  LDL.LU R27, [R1+0x3a4] ;  /* 0x0003a400011b7983 */ /* 0x000f280000300800 */
[----:B-1----:R-:W2:Y:S01]  /*145150*/  LDL.LU.64 R4, [R1+0x1280] ;  /* 0x0012800001047983 */ /* 0x002ea20000300a00 */
[----:B------:R-:W-:Y:S01]  /*145160*/  ISETP.LT.AND P5, PT, R13, UR4, !P0 ;  /* 0x000000040d007c0c */ /* 0x000fe2000c7a1270 */
[----:B------:R-:W-:Y:S01]  /*145170*/  ULDC UR4, c[0x0][0x228] ;  /* 0x00008a0000047ab9 */ /* 0x000fe20000000800 */
[----:B------:R-:W-:-:S02]  /*145180*/  ISETP.LT.AND P6, PT, R22, UR5, !P0 ;  /* 0x0000000516007c0c */ /* 0x000fc4000c7c1270 */
[----:B------:R-:W-:Y:S01]  /*145190*/  ISETP.LT.AND P4, PT, R12, UR4, !P0 ;  /* 0x000000040c007c0c */ /* 0x000fe2000c781270 */
[----:B------:R-:W-:Y:S01]  /*1451a0*/  VIADD R3, R26, 0x5a ;  /* 0x0000005a1a037836 */ /* 0x000fe20000000000 */
[----:B------:R-:W-:Y:S01]  /*1451b0*/  PRMT R2, R11, 0x7773, RZ ;  /* 0x000077730b027816 */ /* 0x000fe200000000ff */
[----:B------:R-:W4:Y:S04]  /*1451c0*/  LDL.LU.64 R28, [R1+0x1258] ;  /* 0x00125800011c7983 */ /* 0x000f280000300a00 */
[----:B------:R-:W4:Y:S01]  /*1451d0*/  LDL.LU.64 R24, [R1+0x1248] ;  /* 0x0012480001187983 */ /* 0x000f220000300a00 */
[----:B------:R-:W-:Y:S01]  /*1451e0*/  ULDC UR4, c[0x0][0x228] ;  /* 0x00008a0000047ab9 */ /* 0x000fe20000000800 */
[----:B------:R-:W-:Y:S02]  /*1451f0*/  ISETP.GE.AND P3, PT, R3, UR9, PT ;  /* 0x0000000903007c0c */ /* 0x000fe4000bf66270 */
[C---:B------:R-:W-:Y:S01]  /*145200*/  PRMT R3, R23.reuse, 0x7770, RZ ;  /* 0x0000777017037816 */ /* 0x040fe200000000ff */
[----:B------:R-:W-:Y:S01]  /*145210*/  ULDC UR5, c[0x0][0x228] ;  /* 0x00008a0000057ab9 */ /* 0x000fe20000000800 */
[----:B--2---:R0:W-:Y:S04]  /*145220*/  @P5 STG.E.U8 desc[UR24][R4.64], R2 ;  /* 0x0000000204005986 */ /* 0x0041e8000c101118 */
[----:B------:R1:W-:Y:S01]  /*145230*/  @P4 STG.E.U8 desc[UR24][R6.64], R3 ;  /* 0x0000000306004986 */ /* 0x0003e2000c101118 */
[----:B0-----:R-:W-:-:S03]  /*145240*/  PRMT R2, R23, 0x7771, RZ ;  /* 0x0000777117027816 */ /* 0x001fc600000000ff */
[----:B-1----:R-:W2:Y:S04]  /*145250*/  LDL.LU.64 R6, [R1+0x1250] ;  /* 0x0012500001067983 */ /* 0x002ea80000300a00 */
[----:B---3--:R0:W-:Y:S04]  /*145260*/  @P6 STG.E.U8 desc[UR24][R20.64], R2 ;  /* 0x0000000214006986 */ /* 0x0081e8000c101118 */
[----:B0-----:R-:W3:Y:S01]  /*145270*/  LDL.LU R21, [R1+0x3d4] ;  /* 0x0003d40001157983 */ /* 0x001ee20000300800 */
[----:B------:R-:W-:Y:S02]  /*145280*/  ISETP.LT.AND P5, PT, R19, UR4, !P0 ;  /* 0x0000000413007c0c */ /* 0x000fe4000c7a1270 */
[----:B------:R-:W-:Y:S01]  /*145290*/  ISETP.LT.AND P0, PT, R17, UR5, !P0 ;  /* 0x0000000511007c0c */ /* 0x000fe2000c701270 */
[----:B------:R-:W-:Y:S01]  /*1452a0*/  ULDC UR4, c[0x0][0x228] ;  /* 0x00008a0000047ab9 */ /* 0x000fe20000000800 */
[----:B------:R-:W-:-:S02]  /*1452b0*/  PRMT R3, R23, 0x7772, RZ ;  /* 0x0000777217037816 */ /* 0x000fc400000000ff */
[----:B------:R-:W-:Y:S02]  /*1452c0*/  ISETP.LT.AND P6, PT, R18, UR4, !P3 ;  /* 0x0000000412007c0c */ /* 0x000fe4000dfc1270 */
[----:B------:R-:W-:Y:S01]  /*1452d0*/  PRMT R2, R23, 0x7773, RZ ;  /* 0x0000777317027816 */ /* 0x000fe200000000ff */
[----:B------:R-:W-:Y:S01]  /*1452e0*/  ULDC UR4, c[0x0][0x228] ;  /* 0x00008a0000047ab9 */ /* 0x000fe20000000800 */
[C---:B----4-:R-:W-:Y:S02]  /*1452f0*/  PRMT R4, R27.reuse, 0x7772, RZ ;  /* 0x000077721b047816 */ /* 0x050fe400000000ff */
[----:B------:R-:W-:Y:S01]  /*145300*/  ISETP.LT.AND P4, PT, R16, UR4, !P3 ;  /* 0x0000000410007c0c */ /* 0x000fe2000df81270 */
[----:B------:R-:W-:Y:S01]  /*145310*/  ULDC UR4, c[0x0][0x228] ;  /* 0x00008a0000047ab9 */ /* 0x000fe20000000800 */
[----:B------:R-:W-:Y:S01]  /*145320*/  ULDC UR5, c[0x0][0x228] ;  /* 0x00008a0000057ab9 */ /* 0x000fe20000000800 */
[----:B------:R-:W-:Y:S04]  /*145330*/  @P5 STG.E.U8 desc[UR24][R14.64], R3 ;  /* 0x000000030e005986 */ /* 0x000fe8000c101118 */
[----:B------:R-:W-:Y:S04]  /*145340*/  @P0 STG.E.U8 desc[UR24][R8.64], R2 ;  /* 0x0000000208000986 */ /* 0x000fe8000c101118 */
[----:B---3--:R0:W-:Y:S04]  /*145350*/  STL [R1+0x5208], R21 ;  /* 0x0052081501007387 */ /* 0x0081e80000100800 */
[----:B0-----:R-:W3:Y:S01]  /*145360*/  LDL.LU.64 R20, [R1+0x1240] ;  /* 0x0012400001147983 */ /* 0x001ee20000300a00 */
[----:B------:R-:W-:Y:S01]  /*145370*/  ISETP.LT.AND P0, PT, R10, UR4, !P3 ;  /* 0x000000040a007c0c */ /* 0x000fe2000df01270 */
[----:B------:R-:W-:Y:S01]  /*145380*/  ULDC UR4, c[0x0][0x228] ;  /* 0x00008a0000047ab9 */ /* 0x000fe20000000800 */
[----:B------:R-:W-:-:S02]  /*145390*/  PRMT R3, R27, 0x7770, RZ ;  /* 0x000077701b037816 */ /* 0x000fc400000000ff */
[----:B------:R-:W-:Y:S02]  /*1453a0*/  ISETP.LT.AND P5, PT, R13, UR4, !P3 ;  /* 0x000000040d007c0c */ /* 0x000fe4000dfa1270 */
[----:B------:R-:W-:Y:S01]  /*1453b0*/  PRMT R2, R27, 0x7771, RZ ;  /* 0x000077711b027816 */ /* 0x000fe200000000ff */
[----:B------:R-:W4:Y:S04]  /*1453c0*/  LDL.LU.64 R8, [R1+0x1238] ;  /* 0x0012380001087983 */ /* 0x000f280000300a00 */
[----:B------:R-:W-:Y:S04]  /*1453d0*/  @P6 STG.E.U8 desc[UR24][R28.64], R3 ;  /* 0x000000031c006986 */ /* 0x000fe8000c101118 */
[----:B------:R0:W-:Y:S04]  /*1453e0*/  @P4 STG.E.U8 desc[UR24][R24.64], R2 ;  /* 0x0000000218004986 */ /* 0x0001e8000c101118 */
[----:B------:R-:W4:Y:S01]  /*1453f0*/  LDL.LU.64 R14, [R1+0x1228] ;  /* 0x00122800010e7983 */ /* 0x000f220000300a00 */
[----:B------:R-:W-:-:S03]  /*145400*/  ULDC UR4, c[0x0][0x228] ;  /* 0x00008a0000047ab9 */ /* 0x000fc60000000800 */
[----:B--2---:R1:W-:Y:S01]  /*145410*/  @P0 STG.E.U8 desc[UR24][R6.64], R4 ;  /* 0x0000000406000986 */ /* 0x0043e2000c101118 */
[----:B0-----:R-:W-:-:S03]  /*145420*/  PRMT R2, R27, 0x7773, RZ ;  /* 0x000077731b027816 */ /* 0x001fc600000000ff */
[----:B------:R-:W2:Y:S04]  /*145430*/  LDL.LU.64 R24, [R1+0x1220] ;  /* 0x0012200001187983 */ /* 0x000ea80000300a00 */
[----:B------:R-:W2:Y:S04]  /*145440*/  LDL.LU R23, [R1+0x3c4] ;  /* 0x0003c40001177983 */ /* 0x000ea80000300800 */
[----:B-1----:R-:W2:Y:S04]  /*145450*/  LDL.LU.64 R4, [R1+0x1230] ;  /* 0x0012300001047983 */ /* 0x002ea80000300a00 */
[----:B------:R-:W2:Y:S04]  /*145460*/  LDL.LU.64 R28, [R1+0x1218] ;  /* 0x00121800011c7983 */ /* 0x000ea80000300a00 */
[----:B------:R-:W2:Y:S04]  /*145470*/  LDL.LU.64 R6, [R1+0x1208] ;  /* 0x0012080001067983 */ /* 0x000ea80000300a00 */
[----:B---3--:R0:W-:Y:S04]  /*145480*/  @P5 STG.E.U8 desc[UR24][R20.64], R2 ;  /* 0x0000000214005986 */ /* 0x0081e8000c101118 */
[----:B0-----:R-:W3:Y:S01]  /*145490*/  LDL.LU R21, [R1+0x5208] ;  /* 0x0052080001157983 */ /* 0x001ee20000300800 */
[----:B------:R-:W-:Y:S01]  /*1454a0*/  ISETP.LT.AND P4, PT, R12, UR4, !P3 ;  /* 0x000000040c007c0c */ /* 0x000fe2000df81270 */
[----:B------:R-:W-:Y:S01]  /*1454b0*/  VIADD R3, R26, 0x5b ;  /* 0x0000005b1a037836 */ /* 0x000fe20000000000 */
[----:B------:R-:W-:Y:S01]  /*1454c0*/  ISETP.LT.AND P6, PT, R22, UR5, !P3 ;  /* 0x0000000516007c0c */ /* 0x000fe2000dfc1270 */
[----:B------:R-:W-:Y:S01]  /*1454d0*/  ULDC UR4, c[0x0][0x228] ;  /* 0x00008a0000047ab9 */ /* 0x000fe20000000800 */
[----:B------:R-:W-:-:S02]  /*1454e0*/  ULDC UR5, c[0x0][0x228] ;  /* 0x00008a0000057ab9 */ /* 0x000fc40000000800 */
[----:B------:R-:W-:Y:S02]  /*1454f0*/  ISETP.GE.AND P0, PT, R3, UR11, PT ;  /* 0x0000000b03007c0c */ /* 0x000fe4000bf06270 */
[----:B------:R-:W-:Y:S01]  /*145500*/  ISETP.LT.AND P5, PT, R19, UR4, !P3 ;  /* 0x0000000413007c0c */ /* 0x000fe2000dfa1270 */
[----:B------:R-:W-:Y:S01]  /*145510*/  ULDC UR4, c[0x0][0x228] ;  /* 0x00008a0000047ab9 */ /* 0x000fe20000000800 */
[----:B------:R-:W-:Y:S01]  /*145520*/  ISETP.LT.AND P3, PT, R17, UR5, !P3 ;  /* 0x0000000511007c0c */ /* 0x000fe2000df61270 */
[----:B------:R-:W-:Y:S01]  /*145530*/  ULDC UR5, c[0x0][0x228] ;  /* 0x00008a0000057ab9 */ /* 0x000fe20000000800 */
[C---:B---3--:R-:W-:Y:S02]  /*145540*/  PRMT R3, R21.reuse, 0x7770, RZ ;  /* 0x0000777015037816 */ /* 0x048fe400000000ff */
[----:B------:R-:W-:-:S03]  /*145550*/  PRMT R2, R21, 0x7771, RZ ;  /* 0x0000777115027816 */ /* 0x000fc600000000ff */
[----:B----4-:R0:W-:Y:S04]  /*145560*/  @P4 STG.E.U8 desc[UR24][R8.64], R3 ;  /* 0x0000000308004986 */ /* 0x0101e8000c101118 */
[----:B--2---:R-:W-:Y:S01]  /*145570*/  @P6 STG.E.U8 desc[UR24][R4.64], R2 ;  /* 0x0000000204006986 */ /* 0x004fe2000c101118 */
[----:B------:R-:W-:Y:S01]  /*145580*/  ISETP.LT.AND P6, PT, R18, UR4, !P0 ;  /* 0x0000000412007c0c */ /* 0x000fe2000c7c1270 */
[----:B------:R-:W-:Y:S02]  /*145590*/  ULDC UR4, c[0x0][0x228] ;  /* 0x00008a0000047ab9 */ /* 0x000fe40000000800 */
[----:B0-----:R-:W2:Y:S04]  /*1455a0*/  LDL.LU.64 R8, [R1+0x1210] ;  /* 0x0012100001087983 */ /* 0x001ea80000300a00 */
[----:B------:R-:W3:Y:S04]  /*1455b0*/  LDL.LU R20, [R1+0x3b4] ;  /* 0x0003b40001147983 */ /* 0x000ee80000300800 */
[----:B------:R0:W-:Y:S04]  /*1455c0*/  STL.64 [R1+0x5200], R18 ;  /* 0x0052001201007387 */ /* 0x0001e80000100a00 */
[----:B0-----:R-:W4:Y:S01]  /*1455d0*/  LDL.LU.64 R18, [R1+0x1200] ;  /* 0x0012000001127983 */ /* 0x001f220000300a00 */
[----:B------:R-:W-:-:S02]  /*1455e0*/  PRMT R3, R21, 0x7772, RZ ;  /* 0x0000777215037816 */ /* 0x000fc400000000ff */
[----:B------:R-:W-:Y:S02]  /*1455f0*/  PRMT R2, R21, 0x7773, RZ ;  /* 0x0000777315027816 */ /* 0x000fe400000000ff */
[----:B------:R-:W-:Y:S01]  /*145600*/  ISETP.LT.AND P4, PT, R16, UR4, !P0 ;  /* 0x0000000410007c0c */ /* 0x000fe2000c781270 */
[----:B------:R-:W-:Y:S01]  /*145610*/  ULDC UR4, c[0x0][0x228] ;  /* 0x00008a0000047ab9 */ /* 0x000fe20000000800 */
[----:B------:R0:W-:Y:S04]  /*145620*/  @P5 STG.E.U8 desc[UR24][R14.64], R3 ;  /* 0x000000030e005986 */ /* 0x0001e8000c101118 */
[----:B------:R1:W-:Y:S01]  /*145630*/  @P3 STG.E.U8 desc[UR24][R24.64], R2 ;  /* 0x0000000218003986 */ /* 0x0003e2000c101118 */
[----:B------:R-:W-:Y:S01]  /*145640*/  ISETP.LT.AND P3, PT, R10, UR4, !P0 ;  /* 0x000000040a007c0c */ /* 0x000fe2000c761270 */
[----:B------:R-:W-:-:S02]  /*145650*/  ULDC UR4, c[0x0][0x228] ;  /* 0x00008a0000047ab9 */ /* 0x000fc40000000800 */
[----:B------:R-:W-:Y:S02]  /*145660*/  ISETP.LT.AND P5, PT, R13, UR4, !P0 ;  /* 0x000000040d007c0c */ /* 0x000fe4000c7a1270 */
[C---:B------:R-:W-:Y:S01]  /*145670*/  PRMT R4, R23.reuse, 0x7772, RZ ;  /* 0x0000777217047816 */ /* 0x040fe200000000ff */
[----:B------:R-:W-:Y:S01]  /*145680*/  ULDC UR4, c[0x0][0x228] ;  /* 0x00008a0000047ab9 */ /* 0x000fe20000000800 */
[C---:B0-----:R-:W-:Y:S02]  /*145690*/  PRMT R3, R23.reuse, 0x7770, RZ ;  /* 0x0000777017037816 */ /* 0x041fe400000000ff */
[C---:B-1----:R-:W-:Y:S01]  /*1456a0*/  PRMT R2, R23.reuse, 0x7771, RZ ;  /* 0x0000777117027816 */ /* 0x042fe200000000ff */
[----:B------:R-:W3:Y:S04]  /*1456b0*/  LDL.LU.64 R14, [R1+0x11f8] ;  /* 0x0011f800010e7983 */ /* 0x000ee80000300a00 */
[----:B------:R0:W-:Y:S04]  /*1456c0*/  @P6 STG.E.U8 desc[UR24][R28.64], R3 ;  /* 0x000000031c006986 */ /* 0x0001e8000c101118 */
[----:B------:R1:W-:Y:S04]  /*1456d0*/  @P4 STG.E.U8 desc[UR24][R6.64], R2 ;  /* 0x0000000206004986 */ /* 0x0003e8000c101118 */
[----:B------:R-:W3:Y:S04]  /*1456e0*/  LDL.LU.64 R24, [R1+0x11f0] ;  /* 0x0011f00001187983 */ /* 0x000ee80000300a00 */
[----:B0-----:R-:W3:Y:S01]  /*1456f0*/  LDL.LU.64 R28, [R1+0x11e0] ;  /* 0x0011e000011c7983 */ /* 0x001ee20000300a00 */
[----:B-1----:R-:W-:-:S03]  /*145700*/  PRMT R2, R23, 0x7773, RZ ;  /* 0x0000777317027816 */ /* 0x002fc600000000ff */
[----:B------:R-:W3:Y:S04]  /*145710*/  LDL.LU R21, [R1+0x3a8] ;  /* 0x0003a80001157983 */ /* 0x000ee80000300800 */
[----:B--2---:R0:W-:Y:S04]  /*145720*/  @P3 STG.E.U8 desc[UR24][R8.64], R4 ;  /* 0x0000000408003986 */ /* 0x0041e8000c101118 */
[----:B0-----:R-:W2:Y:S04]  /*145730*/  LDL.LU.64 R4, [R1+0x11e8] ;  /* 0x0011e80001047983 */ /* 0x001ea80000300a00 */
[----:B------:R-:W2:Y:S04]  /*145740*/  LDL.LU.64 R6, [R1+0x11d8] ;  /* 0x0011d80001067983 */ /* 0x000ea80000300a00 */
[----:B------:R-:W2:Y:S04]  /*145750*/  LDL.LU.64 R8, [R1+0x11c8] ;  /* 0x0011c80001087983 */ /* 0x000ea80000300a00 */
[----:B----4-:R0:W-:Y:S04]  /*145760*/  @P5 STG.E.U8 desc[UR24][R18.64], R2 ;  /* 0x0000000212005986 */ /* 0x0101e8000c101118 */
[----:B0-----:R-:W4:Y:S01]  /*145770*/  LDL.LU.64 R18, [R1+0x5200] ;  /* 0x0052000001127983 */ /* 0x001f220000300a00 */
[----:B------:R-:W-:-:S02]  /*145780*/  ISETP.LT.AND P4, PT, R12, UR4, !P0 ;  /* 0x000000040c007c0c */ /* 0x000fc4000c781270 */
[----:B------:R-:W-:Y:S01]  /*145790*/  ISETP.LT.AND P6, PT, R22, UR5, !P0 ;  /* 0x0000000516007c0c */ /* 0x000fe2000c7c1270 */
[----:B------:R-:W-:Y:S01]  /*1457a0*/  VIADD R3, R26, 0x5e ;  /* 0x0000005e1a037836 */ /* 0x000fe20000000000 */
[----:B------:R-:W-:Y:S01]  /*1457b0*/  ULDC UR4, c[0x0][0x228] ;  /* 0x00008a0000047ab9 */ /* 0x000fe20000000800 */
[----:B------:R-:W-:Y:S01]  /*1457c0*/  ULDC UR5, c[0x0][0x228] ;  /* 0x00008a0000057ab9 */ /* 0x000fe20000000800 */
[C---:B---3--:R-:W-:Y:S02]  /*1457d0*/  PRMT R2, R20.reuse, 0x7771, RZ ;  /* 0x0000777114027816 */ /* 0x048fe400000000ff */
[----:B------:R-:W-:Y:S02]  /*1457e0*/  ISETP.GE.AND P3, PT, R3, UR15, PT ;  /* 0x0000000f03007c0c */ /* 0x000fe4000bf66270 */
[----:B------:R-:W-:-:S05]  /*1457f0*/  PRMT R3, R20, 0x7770, RZ ;  /* 0x0000777014037816 */ /* 0x000fca00000000ff */
[----:B------:R0:W-:Y:S04]  /*145800*/  @P4 STG.E.U8 desc[UR24][R14.64], R3 ;  /* 0x000000030e004986 */ /* 0x0001e8000c101118 */
[----:B------:R1:W-:Y:S01]  /*145810*/  @P6 STG.E.U8 desc[UR24][R24.64], R2 ;  /* 0x0000000218006986 */ /* 0x0003e2000c101118 */
[C---:B0-----:R-:W-:Y:S02]  /*145820*/  PRMT R3, R20.reuse, 0x7772, RZ ;  /* 0x0000777214037816 */ /* 0x041fe400000000ff */
[----:B-1----:R-:W-:Y:S01]  /*145830*/  PRMT R2, R20, 0x7773, RZ ;  /* 0x0000777314027816 */ /* 0x002fe200000000ff */
[----:B------:R-:W3:Y:S04]  /*145840*/  LDL.LU.64 R14, [R1+0x11d0] ;  /* 0x0011d000010e7983 */ /* 0x000ee80000300a00 */
[----:B------:R-:W3:Y:S04]  /*145850*/  LDL.LU.64 R24, [R1+0x11c0] ;  /* 0x0011c00001187983 */ /* 0x000ee80000300a00 */
[----:B------:R-:W3:Y:S01]  /*145860*/  LDL.LU R20, [R1+0x3d8] ;  /* 0x0003d80001147983 */ /* 0x000ee20000300800 */
[----:B----4-:R-:W-:-:S02]  /*145870*/  ISETP.LT.AND P5, PT, R19, UR4, !P0 ;  /* 0x0000000413007c0c */ /* 0x010fc4000c7a1270 */
[----:B------:R-:W-:Y:S01]  /*145880*/  ISETP.LT.AND P0, PT, R17, UR5, !P0 ;  /* 0x0000000511007c0c */ /* 0x000fe2000c701270 */
[----:B------:R-:W-:Y:S01]  /*145890*/  ULDC UR4, c[0x0][0x228] ;  /* 0x00008a0000047ab9 */ /* 0x000fe20000000800 */
[----:B------:R-:W-:-:S09]  /*1458a0*/  ULDC UR5, c[0x0][0x228] ;  /* 0x00008a0000057ab9 */ /* 0x000fd20000000800 */
[----:B--2---:R-:W-:Y:S04]  /*1458b0*/  @P5 STG.E.U8 desc[UR24][R4.64], R3 ;  /* 0x0000000304005986 */ /* 0x004fe8000c101118 */
[----:B------:R0:W-:Y:S04]  /*1458c0*/  @P0 STG.E.U8 desc[UR24][R28.64], R2 ;  /* 0x000000021c000986 */ /* 0x0001e8000c101118 */
[----:B0-----:R-:W2:Y:S01]  /*1458d0*/  LDL.LU.64 R28, [R1+0x11b0] ;  /* 0x0011b000011c7983 */ /* 0x001ea20000300a00 */
[----:B------:R-:W-:Y:S01]  /*1458e0*/  ISETP.LT.AND P6, PT, R18, UR4, !P1 ;  /* 0x0000000412007c0c */ /* 0x000fe2000cfc1270 */
[----:B------:R-:W-:-:S02]  /*1458f0*/  ULDC UR4, c[0x0][0x228] ;  /* 0x00008a0000047ab9 */ /* 0x000fc40000000800 */
[----:B------:R-:W-:Y:S01]  /*145900*/  ISETP.LT.AND P4, PT, R16, UR4, !P1 ;  /* 0x0000000410007c0c */ /* 0x000fe2000cf81270 */
[----:B------:R-:W-:Y:S01]  /*145910*/  ULDC UR4, c[0x0][0x228] ;  /* 0x00008a0000047ab9 */ /* 0x000fe20000000800 */
[C---:B------:R-:W-:Y:S02]  /*145920*/  PRMT R3, R21.reuse, 0x7770, RZ ;  /* 0x0000777015037816 */ /* 0x040fe400000000ff */
[----:B------:R-:W-:Y:S02]  /*145930*/  ISETP.LT.AND P0, PT, R10, UR4, !P1 ;  /* 0x000000040a007c0c */ /* 0x000fe4000cf01270 */
[----:B------:R-:W-:Y:S01]  /*145940*/  PRMT R2, R21, 0x7771, RZ ;  /* 0x0000777115027816 */ /* 0x000fe200000000ff */
[----:B------:R-:W-:Y:S01]  /*145950*/  ULDC UR4, c[0x0][0x228] ;  /* 0x00008a0000047ab9 */ /* 0x000fe20000000800 */
[----:B------:R-:W-:Y:S02]  /*145960*/  ISETP.LT.AND P5, PT, R13, UR5, !P1 ;  /* 0x000000050d007c0c */ /* 0x000fe4000cfa1270 */
[----:B------:R-:W-:Y:S01]  /*145970*/  PRMT R4, R21, 0x7772, RZ ;  /* 0x0000777215047816 */ /* 0x000fe200000000ff */
[----:B------:R-:W-:Y:S01]  /*145980*/  ULDC UR5, c[0x0][0x228] ;  /* 0x00008a0000057ab9 */ /* 0x000fe20000000800 */
[----:B------:R-:W-:Y:S04]  /*145990*/  @P6 STG.E.U8 desc[UR24][R6.64], R3 ;  /* 0x0000000306006986 */ /* 0x000fe8000c101118 */
[----:B--2---:R0:W-:Y:S04]  /*1459a0*/  STL.64 [R1+0x51f8], R28 ;  /* 0x0051f81c01007387 */ /* 0x0041e80000100a00 */
[----:B0-----:R-:W2:Y:S04]  /*1459b0*/  LDL.LU.64 R28, [R1+0x11b8] ;  /* 0x0011b800011c7983 */ /* 0x001ea80000300a00 */
[----:B------:R0:W-:Y:S01]  /*1459c0*/  @P4 STG.E.U8 desc[UR24][R8.64], R2 ;  /* 0x0000000208004986 */ /* 0x0001e2000c101118 */
[----:B------:R-:W-:Y:S01]  /*1459d0*/  ISETP.LT.AND P4, PT, R12, UR4, !P1 ;  /* 0x000000040c007c0c */ /* 0x000fe2000cf81270 */
[----:B------:R-:W-:-:S02]  /*1459e0*/  VIADD R3, R26, 0x5f ;  /* 0x0000005f1a037836 */ /* 0x000fc40000000000 */
[----:B---3--:R-:W-:Y:S01]  /*1459f0*/  @P0 STG.E.U8 desc[UR24][R14.64], R4 ;  /* 0x000000040e000986 */ /* 0x008fe2000c101118 */
[----:B------:R-:W-:Y:S01]  /*145a00*/  ISETP.LT.AND P6, PT, R22, UR5, !P1 ;  /* 0x0000000516007c0c */ /* 0x000fe2000cfc1270 */
[----:B------:R-:W-:Y:S01]  /*145a10*/  ULDC UR4, c[0x0][0x228] ;  /* 0x00008a0000047ab9 */ /* 0x000fe20000000800 */
[----:B------:R-:W-:Y:S01]  /*145a20*/  ULDC UR5, c[0x0][0x228] ;  /* 0x00008a0000057ab9 */ /* 0x000fe20000000800 */
[----:B------:R-:W-:Y:S02]  /*145a30*/  ISETP.GE.AND P0, PT, R3, UR17, PT ;  /* 0x0000001103007c0c */ /* 0x000fe4000bf06270 */
[----:B------:R-:W-:Y:S01]  /*145a40*/  PRMT R3, R20, 0x7770, RZ ;  /* 0x0000777014037816 */ /* 0x000fe200000000ff */
[----:B0-----:R-:W3:Y:S04]  /*145a50*/  LDL.LU.64 R8, [R1+0x11a8] ;  /* 0x0011a80001087983 */ /* 0x001ee80000300a00 */
[----:B------:R-:W4:Y:S01]  /*145a60*/  LDL.LU.64 R6, [R1+0x11a0] ;  /* 0x0011a00001067983 */ /* 0x000f220000300a00 */
[----:B------:R-:W-:-:S03]  /*145a70*/  PRMT R2, R21, 0x7773, RZ ;  /* 0x0000777315027816 */ /* 0x000fc600000000ff */
[----:B------:R-:W4:Y:S04]  /*145a80*/  LDL.LU R23, [R1+0x3c8] ;  /* 0x0003c80001177983 */ /* 0x000f280000300800 */
[----:B------:R0:W-:Y:S04]  /*145a90*/  STL [R1+0x51f0], R26 ;  /* 0x0051f01a01007387 */ /* 0x0001e80000100800 */
[----:B------:R1:W-:Y:S04]  /*145aa0*/  @P5 STG.E.U8 desc[UR24][R24.64], R2 ;  /* 0x0000000218005986 */ /* 0x0003e8000c101118 */
[----:B0-----:R-:W4:Y:S04]  /*145ab0*/  LDL.LU.64 R26, [R1+0x1198] ;  /* 0x00119800011a7983 */ /* 0x001f280000300a00 */
[----:B------:R-:W4:Y:S04]  /*145ac0*/  LDL.LU.64 R4, [R1+0x1190] ;  /* 0x0011900001047983 */ /* 0x000f280000300a00 */
[----:B------:R-:W4:Y:S04]  /*145ad0*/  LDL.LU.64 R14, [R1+0x1188] ;  /* 0x00118800010e7983 */ /* 0x000f280000300a00 */
[----:B-1----:R-:W4:Y:S04]  /*145ae0*/  LDL.LU.64 R24, [R1+0x1178] ;  /* 0x0011780001187983 */ /* 0x002f280000300a00 */
[----:B--2---:R0:W-:Y:S04]  /*145af0*/  @P4 STG.E.U8 desc[UR24][R28.64], R3 ;  /* 0x000000031c004986 */ /* 0x0041e8000c101118 */
[----:B0-----:R-:W2:Y:S01]  /*145b00*/  LDL.LU.64 R28, [R1+0x51f8] ;  /* 0x0051f800011c7983 */ /* 0x001ea20000300a00 */
[----:B------:R-:W-:-:S03]  /*145b10*/  PRMT R2, R20, 0x7771, RZ ;  /* 0x0000777114027816 */ /* 0x000fc600000000ff */
[----:B------:R-:W4:Y:S01]  /*145b20*/  LDL.LU R21, [R1+0x3b8] ;  /* 0x0003b80001157983 */ /* 0x000f220000300800 */
[----:B------:R-:W-:Y:S02]  /*145b30*/  ISETP.LT.AND P5, PT, R19, UR4, !P1 ;  /* 0x0000000413007c0c */ /* 0x000fe4000cfa1270 */
[----:B------:R-:W-:Y:S01]  /*145b40*/  ISETP.LT.AND P1, PT, R17, UR5, !P1 ;  /* 0x0000000511007c0c */ /* 0x000fe2000cf21270 */
[----:B------:R-:W-:Y:S01]  /*145b50*/  ULDC UR4, c[0x0][0x228] ;  /* 0x00008a0000047ab9 */ /* 0x000fe20000000800 */
[----:B------:R-:W-:Y:S01]  /*145b60*/  ULDC UR5, c[0x0][0x228] ;  /* 0x00008a0000057ab9 */ /* 0x000fe20000000800 */
[----:B------:R-:W-:Y:S02]  /*145b70*/  PRMT R3, R20, 0x7772, RZ ;  /* 0x0000777214037816 */ /* 0x000fe400000000ff */
[----:B------:R-:W-:Y:S01]  /*145b80*/  ISETP.LT.AND P4, PT, R16, UR5, !P2 ;  /* 0x0000000510007c0c */ /* 0x000fe2000d781270 */
[----:B------:R-:W-:Y:S01]  /*145b90*/  ULDC UR5, c[0x0][0x228] ;  /* 0x00008a0000057ab9 */ /* 0x000fe20000000800 */
[----:B--2---:R0:W-:Y:S04]  /*145ba0*/  @P6 STG.E.U8 desc[UR24][R28.64], R2 ;  /* 0x000000021c006986 */ /* 0x0041e8000c101118 */
[----:B0-----:R-:W2:Y:S01]  /*145bb0*/  LDL.LU.64 R28, [R1+0x1180] ;  /* 0x00118000011c7983 */ /* 0x001ea20000300a00 */
[----:B------:R-:W-:-:S02]  /*145bc0*/  ISETP.LT.AND P6, PT, R18, UR4, !P2 ;  /* 0x0000000412007c0c */ /* 0x000fc4000d7c1270 */
[----:B------:R-:W-:Y:S01]  /*145bd0*/  PRMT R2, R20, 0x7773, RZ ;  /* 0x0000777314027816 */ /* 0x000fe200000000ff */
[----:B---3--:R0:W-:Y:S01]  /*145be0*/  @P5 STG.E.U8 desc[UR24][R8.64], R3 ;  /* 0x0000000308005986 */ /* 0x0081e2000c101118 */
[----:B------:R-:W-:Y:S02]  /*145bf0*/  ULDC UR4, c[0x0][0x228] ;  /* 0x00008a0000047ab9 */ /* 0x000fe40000000800 */
[----:B------:R-:W-:Y:S01]  /*145c00*/  ISETP.LT.AND P5, PT, R10, UR4, !P2 ;  /* 0x000000040a007c0c */ /* 0x000fe2000d7a1270 */
[----:B----4-:R1:W-:Y:S01]  /*145c10*/  @P1 STG.E.U8 desc[UR24][R6.64], R2 ;  /* 0x0000000206001986 */ /* 0x0103e2000c101118 */
[----:B------:R-:W-:Y:S02]  /*145c20*/  ULDC UR4, c[0x0][0x228] ;  /* 0x00008a0000047ab9 */ /* 0x000fe40000000800 */
[----:B------:R-:W-:Y:S01]  /*145c30*/  ISETP.LT.AND P1, PT, R13, UR4, !P2 ;  /* 0x000000040d007c0c */ /* 0x000fe2000d721270 */
[----:B------:R-:W-:Y:S01]  /*145c40*/  ULDC UR4, c[0x0][0x228] ;  /* 0x00008a0000047ab9 */ /* 0x000fe20000000800 */
[C---:B0-----:R-:W-:Y:S01]  /*145c50*/  PRMT R3, R23.reuse, 0x7770, RZ ;  /* 0x0000777017037816 */ /* 0x041fe200000000ff */
[----:B------:R-:W3:Y:S04]  /*145c60*/  LDL.LU.64 R8, [R1+0x1170] ;  /* 0x0011700001087983 */ /* 0x000ee80000300a00 */
[----:B-1----:R-:W4:Y:S01]  /*145c70*/  LDL.LU.64 R6, [R1+0x1160] ;  /* 0x0011600001067983 */ /* 0x002f220000300a00 */
[----:B------:R-:W-:-:S03]  /*145c80*/  PRMT R2, R23, 0x7771, RZ ;  /* 0x0000777117027816 */ /* 0x000fc600000000ff */
[----:B------:R0:W-:Y:S04]  /*145c90*/  @P6 STG.E.U8 desc[UR24][R26.64], R3 ;  /* 0x000000031a006986 */ /* 0x0001e8000c101118 */
[----:B------:R1:W-:Y:S01]  /*145ca0*/  @P4 STG.E.U8 desc[UR24][R4.64], R2 ;  /* 0x0000000204004986 */ /* 0x0003e2000c101118 */
[----:B------:R-:W-:Y:S01]  /*145cb0*/  ISETP.LT.AND P4, PT, R12, UR4, !P2 ;  /* 0x000000040c007c0c */ /* 0x000fe2000d781270 */
[----:B------:R-:W-:Y:S01]  /*145cc0*/  ULDC UR4, c[0x0][0x228] ;  /* 0x00008a0000047ab9 */ /* 0x000fe20000000800 */
[C---:B0-----:R-:W-:Y:S01]  /*145cd0*/  PRMT R3, R23.reuse, 0x7772, RZ ;  /* 0x0000777217037816 */ /* 0x041fe200000000ff */
[----:B------:R-:W4:Y:S04]  /*145ce0*/  LDL.LU R26, [R1+0x51f0] ;  /* 0x0051f000011a7983 */ /* 0x000f280000300800 */
[----:B------:R-:W4:Y:S01]  /*145cf0*/  LDL.LU R20, [R1+0x3ac] ;  /* 0x0003ac0001147983 */ /* 0x000f220000300800 */
[----:B-1----:R-:W-:-:S02]  /*145d00*/  PRMT R2, R23, 0x7773, RZ ;  /* 0x0000777317027816 */ /* 0x002fc400000000ff */
[----:B------:R-:W-:Y:S01]  /*145d10*/  PRMT R4, R21, 0x7770, RZ ;  /* 0x0000777015047816 */ /* 0x000fe200000000ff */
[----:B------:R-:W-:Y:S04]  /*145d20*/  @P5 STG.E.U8 desc[UR24][R14.64], R3 ;  /* 0x000000030e005986 */ /* 0x000fe8000c101118 */
[----:B------:R0:W-:Y:S04]  /*145d30*/  @P1 STG.E.U8 desc[UR24][R24.64], R2 ;  /* 0x0000000218001986 */ /* 0x0001e8000c101118 */
[----:B0-----:R-:W4:Y:S04]  /*145d40*/  LDL.LU.64 R24, [R1+0x1150] ;  /* 0x0011500001187983 */ /* 0x001f280000300a00 */
[----:B------:R-:W4:Y:S04]  /*145d50*/  LDL.LU.64 R14, [R1+0x1158] ;  /* 0x00115800010e7983 */ /* 0x000f280000300a00 */
[----:B--2---:R0:W-:Y:S04]  /*145d60*/  @P4 STG.E.U8 desc[UR24][R28.64], R4 ;  /* 0x000000041c004986 */ /* 0x0041e8000c101118 */
[----:B0-----:R-:W2:Y:S01]  /*145d70*/  LDL.LU.64 R4, [R1+0x1168] ;  /* 0x0011680001047983 */ /* 0x001ea20000300a00 */
[----:B------:R-:W-:-:S02]  /*145d80*/  ISETP.LT.AND P5, PT, R22, UR5, !P2 ;  /* 0x0000000516007c0c */ /* 0x000fc4000d7a1270 */
[----:B------:R-:W-:Y:S02]  /*145d90*/  ISETP.LT.AND P6, PT, R19, UR4, !P2 ;  /* 0x0000000413007c0c */ /* 0x000fe4000d7c1270 */
[----:B------:R-:W-:Y:S01]  /*145da0*/  PRMT R3, R21, 0x7771, RZ ;  /* 0x0000777115037816 */ /* 0x000fe200000000ff */
[----:B------:R-:W-:Y:S01]  /*145db0*/  ULDC UR5, c[0x0][0x228] ;  /* 0x00008a0000057ab9 */ /* 0x000fe20000000800 */
[----:B------:R-:W-:Y:S01]  /*145dc0*/  ULDC UR4, c[0x0][0x228] ;  /* 0x00008a0000047ab9 */ /* 0x000fe20000000800 */
[----:B------:R-:W-:Y:S02]  /*145dd0*/  ISETP.LT.AND P2, PT, R17, UR5, !P2 ;  /* 0x0000000511007c0c */ /* 0x000fe4000d741270 */
[----:B------:R-:W-:Y:S01]  /*145de0*/  ISETP.LT.AND P4, PT, R18, UR4, !P3 ;  /* 0x0000000412007c0c */ /* 0x000fe2000df81270 */
[----:B------:R-:W2:Y:S01]  /*145df0*/  LDL.LU.64 R28, [R1+0x1148] ;  /* 0x00114800011c7983 */ /* 0x000ea20000300a00 */
[----:B------:R-:W-:Y:S01]  /*145e00*/  ULDC UR4, c[0x0][0x228] ;  /* 0x00008a0000047ab9 */ /* 0x000fe20000000800 */
[----:B------:R-:W-:-:S02]  /*145e10*/  ULDC UR5, c[0x0][0x228] ;  /* 0x00008a0000057ab9 */ /* 0x000fc40000000800 */
[----:B---3--:R0:W-:Y:S01]  /*145e20*/  @P5 STG.E.U8 desc[UR24][R8.64], R3 ;  /* 0x0000000308005986 */ /* 0x0081e2000c101118 */
[----:B----4-:R-:W-:Y:S01]  /*145e30*/  VIADD R2, R26, 0x60 ;  /* 0x000000601a027836 */ /* 0x010fe20000000000 */
[----:B0-----:R-:W-:-:S04]  /*145e40*/  PRMT R3, R21, 0x7772, RZ ;  /* 0x0000777215037816 */ /* 0x001fc800000000ff */
[----:B------:R-:W-:Y:S01]  /*145e50*/  ISETP.GE.AND P1, PT, R2, UR19, PT ;  /* 0x0000001302007c0c */ /* 0x000fe2000bf26270 */
[----:B------:R-:W3:Y:S01]  /*145e60*/  LDL.LU.64 R8, [R1+0x1130] ;  /* 0x0011300001087983 */ /* 0x000ee20000300a00 */
[----:B------:R-:W-:-:S03]  /*145e70*/  PRMT R2, R21, 0x7773, RZ ;  /* 0x0000777315027816 */ /* 0x000fc600000000ff */
[----:B------:R-:W4:Y:S04]  /*145e80*/  LDL.LU R27, [R1+0x3dc] ;  /* 0x0003dc00011b7983 */ /* 0x000f280000300800 */
[----:B--2---:R0:W-:Y:S01]  /*145e90*/  @P6 STG.E.U8 desc[UR24][R4.64], R3 ;  /* 0x0000000304006986 */ /* 0x0041e2000c101118 */
[----:B------:R-:W-:-:S03]  /*145ea0*/  ISETP.LT.AND P6, PT, R16, UR4, !P3 ;  /* 0x0000000410007c0c */ /* 0x000fc6000dfc1270 */
[----:B------:R1:W-:Y:S01]  /*145eb0*/  @P2 STG.E.U8 desc[UR24][R6.64], R2 ;  /* 0x0000000206002986 */ /* 0x0003e2000c101118 */
[----:B------:R-:W-:Y:S02]  /*145ec0*/  ULDC UR4, c[0x0][0x228] ;  /* 0x00008a0000047ab9 */ /* 0x000fe40000000800 */
[----:B------:R-:W-:Y:S01]  /*145ed0*/  ISETP.LT.AND P5, PT, R13, UR4, !P3 ;  /* 0x000000040d007c0c */ /* 0x000fe2000dfa1270 */
[----:B------:R-:W-:Y:S01]  /*145ee0*/  ULDC UR4, c[0x0][0x228] ;  /* 0x00008a0000047ab9 */ /* 0x000fe20000000800 */
[----:B0-----:R-:W-:Y:S01]  /*145ef0*/  PRMT R3, R20, 0x7770, RZ ;  /* 0x0000777014037816 */ /* 0x001fe200000000ff */
[----:B-1----:R-:W-:Y:S01]  /*145f00*/  VIADD R2, R26, 0x61 ;  /* 0x000000611a027836 */ /* 0x002fe20000000000 */
[----:B------:R-:W-:Y:S01]  /*145f10*/  PRMT R4, R20, 0x7771, RZ ;  /* 0x0000777114047816 */ /* 0x000fe200000000ff */
[----:B------:R-:W2:Y:S04]  /*145f20*/  LDL.LU.64 R6, [R1+0x1140] ;  /* 0x0011400001067983 */ /* 0x000ea80000300a00 */
[----:B------:R0:W-:Y:S04]  /*145f30*/  @P4 STG.E.U8 desc[UR24][R24.64], R3 ;  /* 0x0000000318004986 */ /* 0x0001e8000c101118 */
[----:B------:R-:W-:Y:S01]  /*145f40*/  STL [R1+0x51e0], R26 ;  /* 0x0051e01a01007387 */ /* 0x000fe20000100800 */
[----:B------:R-:W-:-:S02]  /*145f50*/  ISETP.GE.AND P4, PT, R2, UR27, PT ;  /* 0x0000001b02007c0c */ /* 0x000fc4000bf86270 */
[----:B------:R-:W-:Y:S01]  /*145f60*/  PRMT R2, R20, 0x7773, RZ ;  /* 0x0000777314027816 */ /* 0x000fe200000000ff */
[----:B------:R-:W-:Y:S01]  /*145f70*/  @P6 STG.E.U8 desc[UR24][R14.64], R4 ;  /* 0x000000040e006986 */ /* 0x000fe2000c101118 */
[----:B------:R-:W-:Y:S02]  /*145f80*/  ISETP.LT.AND P6, PT, R12, UR4, !P3 ;  /* 0x000000040c007c0c */ /* 0x000fe4000dfc1270 */
[----:B------:R-:W-:Y:S01]  /*145f90*/  ISETP.LT.AND P2, PT, R10, UR5, !P3 ;  /* 0x000000050a007c0c */ /* 0x000fe2000df41270 */
[----:B------:R-:W-:Y:S01]  /*145fa0*/  ULDC UR4, c[0x0][0x228] ;  /* 0x00008a0000047ab9 */ /* 0x000fe20000000800 */
[----:B------:R-:W-:Y:S01]  /*145fb0*/  ULDC UR5, c[0x0][0x228] ;  /* 0x00008a0000057ab9 */ /* 0x000fe20000000800 */
[----:B0-----:R-:W2:Y:S01]  /*145fc0*/  LDL.LU.64 R24, [R1+0x1128] ;  /* 0x0011280001187983 */ /* 0x001ea20000300a00 */
[----:B------:R-:W-:-:S03]  /*145fd0*/  PRMT R3, R20, 0x7772, RZ ;  /* 0x0000777214037816 */ /* 0x000fc600000000ff */
[----:B------:R-:W2:Y:S04]  /*145fe0*/  LDL.LU.64 R20, [R1+0x1120] ;  /* 0x0011200001147983 */ /* 0x000ea80000300a00 */
[----:B------:R-:W2:Y:S04]  /*145ff0*/  LDL.LU R23, [R1+0x3cc] ;  /* 0x0003cc0001177983 */ /* 0x000ea80000300800 */
[----:B------:R0:W-:Y:S04]  /*146000*/  STL.64 [R1+0x51e8], R12 ;  /* 0x0051e80c01007387 */ /* 0x0001e80000100a00 */
[----:B0-----:R-:W2:Y:S04]  /*146010*/  LDL.LU.64 R12, [R1+0x1138] ;  /* 0x00113800010c7983 */ /* 0x001ea80000300a00 */
[----:B------:R0:W-:Y:S04]  /*146020*/  @P2 STG.E.U8 desc[UR24][R28.64], R3 ;  /* 0x000000031c002986 */ /* 0x0001e8000c101118 */
[----:B---3--:R1:W-:Y:S01]  /*146030*/  @P5 STG.E.U8 desc[UR24][R8.64], R2 ;  /* 0x0000000208005986 */ /* 0x0083e2000c101118 */
[----:B------:R-:W-:-:S02]  /*146040*/  ISETP.LT.AND P5, PT, R22, UR4, !P3 ;  /* 0x0000000416007c0c */ /* 0x000fc4000dfa1270 */
[----:B------:R-:W-:Y:S01]  /*146050*/  ISETP.LT.AND P2, PT, R19, UR5, !P3 ;  /* 0x0000000513007c0c */ /* 0x000fe2000df41270 */
[----:B------:R-:W-:Y:S01]  /*146060*/  ULDC UR4, c[0x0][0x228] ;  /* 0x00008a0000047ab9 */ /* 0x000fe20000000800 */
[----:B----4-:R-:W-:Y:S02]  /*146070*/  PRMT R4, R27, 0x7770, RZ ;  /* 0x000077701b047816 */ /* 0x010fe400000000ff */
[----:B------:R-:W-:Y:S01]  /*146080*/  ISETP.LT.AND P3, PT, R17, UR4, !P3 ;  /* 0x0000000411007c0c */ /* 0x000fe2000df61270 */
[----:B------:R-:W3:Y:S01]  /*146090*/  LDL.LU.64 R14, [R1+0x1118] ;  /* 0x00111800010e7983 */ /* 0x000ee20000300a00 */
[C---:B------:R-:W-:Y:S01]  /*1460a0*/  PRMT R5, R27.reuse, 0x7773, RZ ;  /* 0x000077731b057816 */ /* 0x040fe200000000ff */
[----:B------:R-:W-:Y:S01]  /*1460b0*/  ULDC UR5, c[0x0][0x228] ;  /* 0x00008a0000057ab9 */ /* 0x000fe20000000800 */
[----:B------:R-:W-:Y:S01]  /*1460c0*/  ULDC UR4, c[0x0][0x228] ;  /* 0x00008a0000047ab9 */ /* 0x000fe20000000800 */
[C---:B0-----:R-:W-:Y:S02]  /*1460d0*/  PRMT R3, R27.reuse, 0x7771, RZ ;  /* 0x000077711b037816 */ /* 0x041fe400000000ff */
[----:B-1----:R-:W-:Y:S01]  /*1460e0*/  PRMT R2, R27, 0x7772, RZ ;  /* 0x000077721b027816 */ /* 0x002fe200000000ff */
[----:B------:R-:W4:Y:S04]  /*1460f0*/  LDL.LU.64 R28, [R1+0x1110] ;  /* 0x00111000011c7983 */ /* 0x000f280000300a00 */
[----:B------:R-:W4:Y:S04]  /*146100*/  LDL.LU.64 R8, [R1+0x1100] ;  /* 0x0011000001087983 */ /* 0x000f280000300a00 */
[----:B------:R-:W4:Y:S04]  /*146110*/  LDL.LU R11, [R1+0x3bc] ;  /* 0x0003bc00010b7983 */ /* 0x000f280000300800 */
[----:B------:R-:W4:Y:S04]  /*146120*/  LDL.LU.64 R26, [R1+0x1108] ;  /* 0x00110800011a7983 */ /* 0x000f280000300a00 */
[----:B--2---:R-:W-:Y:S04]  /*146130*/  @P6 STG.E.U8 desc[UR24][R6.64], R4 ;  /* 0x0000000406006986 */ /* 0x004fe8000c101118 */
[----:B------:R-:W-:Y:S04]  /*146140*/  @P5 STG.E.U8 desc[UR24][R24.64], R3 ;  /* 0x0000000318005986 */ /* 0x000fe8000c101118 */
[----:B------:R0:W-:Y:S04]  /*146150*/  @P2 STG.E.U8 desc[UR24][R20.64], R2 ;  /* 0x0000000214002986 */ /* 0x0001e8000c101118 */
[----:B0-----:R-:W2:Y:S04]  /*146160*/  LDL.LU.64 R20, [R1+0x10f8] ;  /* 0x0010f80001147983 */ /* 0x001ea80000300a00 */
[----:B------:R-:W2:Y:S04]  /*146170*/  LDL.LU.64 R24, [R1+0x10f0] ;  /* 0x0010f00001187983 */ /* 0x000ea80000300a00 */
[----:B------:R0:W-:Y:S04]  /*146180*/  @P3 STG.E.U8 desc[UR24][R12.64], R5 ;  /* 0x000000050c003986 */ /* 0x0001e8000c101118 */
[----:B0-----:R-:W2:Y:S01]  /*146190*/  LDL.LU.64 R12, [R1+0x51e8] ;  /* 0x0051e800010c7983 */ /* 0x001ea20000300a00 */
[----:B------:R-:W-:-:S02]  /*1461a0*/  ISETP.LT.AND P6, PT, R18, UR5, !P0 ;  /* 0x0000000512007c0c */ /* 0x000fc4000c7c1270 */
[----:B------:R-:W-:Y:S02]  /*1461b0*/  ISETP.LT.AND P5, PT, R16, UR6, !P0 ;  /* 0x0000000610007c0c */ /* 0x000fe4000c7a1270 */
[C---:B------:R-:W-:Y:S02]  /*1461c0*/  PRMT R4, R23.reuse, 0x7770, RZ ;  /* 0x0000777017047816 */ /* 0x040fe400000000ff */
[----:B------:R-:W-:Y:S02]  /*1461d0*/  PRMT R3, R23, 0x7771, RZ ;  /* 0x0000777117037816 */ /* 0x000fe400000000ff */
[----:B------:R-:W-:Y:S01]  /*1461e0*/  ISETP.LT.AND P2, PT, R10, UR4, !P0 ;  /* 0x000000040a007c0c */ /* 0x000fe2000c741270 */
[----:B------:R-:W-:Y:S01]  /*1461f0*/  ULDC UR4, c[0x0][0x228] ;  /* 0x00008a0000047ab9 */ /* 0x000fe20000000800 */
[----:B------:R-:W-:Y:S01]  /*146200*/  ULDC UR5, c[0x0][0x228] ;  /* 0x00008a0000057ab9 */ /* 0x000fe20000000800 */
[----:B------:R-:W-:Y:S02]  /*146210*/  ULDC UR6, c[0x0][0x228] ;  /* 0x00008a0000067ab9 */ /* 0x000fe40000000800 */
[----:B---3--:R0:W-:Y:S04]  /*146220*/  @P6 STG.E.U8 desc[UR24][R14.64], R4 ;  /* 0x000000040e006986 */ /* 0x0081e8000c101118 */
[----:B----4-:R-:W-:Y:S01]  /*146230*/  @P5 STG.E.U8 desc[UR24][R28.64], R3 ;  /* 0x000000031c005986 */ /* 0x010fe2000c101118 */
[----:B------:R-:W-:-:S02]  /*146240*/  ISETP.LT.AND P6, PT, R22, UR6, !P0 ;  /* 0x0000000616007c0c */ /* 0x000fc4000c7c1270 */
[C---:B------:R-:W-:Y:S02]  /*146250*/  PRMT R2, R23.reuse, 0x7772, RZ ;  /* 0x0000777217027816 */ /* 0x040fe400000000ff */
[----:B------:R-:W-:Y:S02]  /*146260*/  PRMT R6, R23, 0x7773, RZ ;  /* 0x0000777317067816 */ /* 0x000fe400000000ff */
[----:B------:R-:W-:Y:S01]  /*146270*/  PRMT R5, R11, 0x7770, RZ ;  /* 0x000077700b057816 */ /* 0x000fe200000000ff */
[----:B------:R-:W3:Y:S04]  /*146280*/  LDL.LU R23, [R1+0x2a0] ;  /* 0x0002a00001177983 */ /* 0x000ee80000300800 */
[----:B------:R1:W-:Y:S01]  /*146290*/  @P2 STG.E.U8 desc[UR24][R8.64], R2 ;  /* 0x0000000208002986 */ /* 0x0003e2000c101118 */
[----:B------:R-:W-:-:S03]  /*1462a0*/  ULDC UR6, c[0x0][0x228] ;  /* 0x00008a0000067ab9 */ /* 0x000fc60000000800 */
[----:B0-----:R-:W4:Y:S01]  /*1462b0*/  LDL.LU.64 R14, [R1+0x10d8] ;  /* 0x0010d800010e7983 */ /* 0x001f220000300a00 */
[----:B------:R-:W-:-:S03]  /*1462c0*/  PRMT R4, R11, 0x7771, RZ ;  /* 0x000077710b047816 */ /* 0x000fc600000000ff */
[----:B-1----:R-:W4:Y:S04]  /*1462d0*/  LDL.LU.64 R8, [R1+0x10d0] ;  /* 0x0010d00001087983 */ /* 0x002f280000300a00 */
[----:B------:R-:W4:Y:S01]  /*1462e0*/  LDL.LU.64 R28, [R1+0x10c8] ;  /* 0x0010c800011c7983 */ /* 0x000f220000300a00 */
[----:B--2---:R-:W-:Y:S02]  /*1462f0*/  ISETP.LT.AND P3, PT, R13, UR4, !P0 ;  /* 0x000000040d007c0c */ /* 0x004fe4000c761270 */
[----:B------:R-:W-:Y:S01]  /*146300*/  ISETP.LT.AND P5, PT, R12, UR5, !P0 ;  /* 0x000000050c007c0c */ /* 0x000fe2000c7a1270 */
[----:B------:R-:W-:Y:S01]  /*146310*/  ULDC UR4, c[0x0][0x228] ;  /* 0x00008a0000047ab9 */ /* 0x000fe20000000800 */
[----:B------:R-:W-:-:S09]  /*146320*/  PRMT R3, R11, 0x7772, RZ ;  /* 0x000077720b037816 */ /* 0x000fd200000000ff */
[----:B------:R0:W-:Y:S04]  /*146330*/  @P3 STG.E.U8 desc[UR24][R26.64], R6 ;  /* 0x000000061a003986 */ /* 0x0001e8000c101118 */
[----:B------:R1:W-:Y:S04]  /*146340*/  @P5 STG.E.U8 desc[UR24][R20.64], R5 ;  /* 0x0000000514005986 */ /* 0x0003e8000c101118 */
[----:B------:R2:W-:Y:S01]  /*146350*/  @P6 STG.E.U8 desc[UR24][R24.64], R4 ;  /* 0x0000000418006986 */ /* 0x0005e2000c101118 */
[----:B------:R-:W-:-:S03]  /*146360*/  ULDC UR5, c[0x0][0x228] ;  /* 0x00008a0000057ab9 */ /* 0x000fc60000000800 */
[----:B0-----:R-:W4:Y:S04]  /*146370*/  LDL.LU R26, [R1+0x51e0] ;  /* 0x0051e000011a7983 */ /* 0x001f280000300800 */
[----:B------:R-:W3:Y:S04]  /*146380*/  LDL.LU.64 R6, [R1+0x10e0] ;  /* 0x0010e00001067983 */ /* 0x000ee80000300a00 */
[----:B-1----:R-:W4:Y:S04]  /*146390*/  LDL.LU.64 R20, [R1+0x10c0] ;  /* 0x0010c00001147983 */ /* 0x002f280000300a00 */
[----:B--2---:R-:W2:Y:S01]  /*1463a0*/  LDL.LU.64 R4, [R1+0x10e8] ;  /* 0x0010e80001047983 */ /* 0x004ea20000300a00 */
[----:B------:R-:W-:-:S03]  /*1463b0*/  ISETP.LT.AND P2, PT, R19, UR4, !P0 ;  /* 0x0000000413007c0c */ /* 0x000fc6000c741270 */
[----:B------:R-:W4:Y:S01]  /*1463c0*/  LDL.LU R24, [R1+0x380] ;  /* 0x0003800001187983 */ /* 0x000f220000300800 */
[----:B------:R-:W-:Y:S01]  /*1463d0*/  ISETP.LT.AND P0, PT, R17, UR5, !P0 ;  /* 0x0000000511007c0c */ /* 0x000fe2000c701270 */
[----:B------:R-:W-:Y:S02]  /*1463e0*/  ULDC UR5, c[0x0][0x228] ;  /* 0x00008a0000057ab9 */ /* 0x000fe40000000800 */
[----:B------:R0:W-:Y:S01]  /*1463f0*/  STL.64 [R1+0x51d8], R16 ;  /* 0x0051d81001007387 */ /* 0x0001e20000100a00 */
[----:B------:R-:W-:Y:S01]  /*146400*/  PRMT R2, R11, 0x7773, RZ ;  /* 0x000077730b027816 */ /* 0x000fe200000000ff */
[----:B------:R-:W-:Y:S02]  /*146410*/  ULDC UR4, c[0x0][0x228] ;  /* 0x00008a0000047ab9 */ /* 0x000fe40000000800 */
[----:B------:R-:W-:Y:S01]  /*146420*/  ISETP.LT.AND P3, PT, R18, UR4, !P1 ;  /* 0x0000000412007c0c */ /* 0x000fe2000cf61270 */
[----:B------:R-:W-:Y:S02]  /*146430*/  ULDC UR4, c[0x0][0x228] ;  /* 0x00008a0000047ab9 */ /* 0x000fe40000000800 */
[----:B------:R-:W-:Y:S01]  /*146440*/  ISETP.LT.AND P6, PT, R10, UR4, !P1 ;  /* 0x000000040a007c0c */ /* 0x000fe2000cfc1270 */
[----:B------:R-:W-:Y:S01]  /*146450*/  ULDC UR4, c[0x0][0x228] ;  /* 0x00008a0000047ab9 */ /* 0x000fe20000000800 */
[----:B--2---:R-:W-:Y:S01]  /*146460*/  @P2 STG.E.U8 desc[UR24][R4.64], R3 ;  /* 0x0000000304002986 */ /* 0x004fe2000c101118 */
[----:B------:R-:W-:-:S03]  /*146470*/  ISETP.LT.AND P2, PT, R16, UR5, !P1 ;  /* 0x0000000510007c0c */ /* 0x000fc6000cf41270 */
[----:B0-----:R-:W2:Y:S04]  /*146480*/  LDL.LU.64 R16, [R1+0x10b8] ;  /* 0x0010b80001107983 */ /* 0x001ea80000300a00 */
[----:B---3--:R0:W-:Y:S01]  /*146490*/  @P0 STG.E.U8 desc[UR24][R6.64], R2 ;  /* 0x0000000206000986 */ /* 0x0081e2000c101118 */
[----:B------:R-:W-:-:S03]  /*1464a0*/  ULDC UR5, c[0x0][0x228] ;  /* 0x00008a0000057ab9 */ /* 0x000fc60000000800 */
[----:B0-----:R-:W3:Y:S01]  /*1464b0*/  LDL.LU.64 R6, [R1+0x10b0] ;  /* 0x0010b00001067983 */ /* 0x001ee20000300a00 */
[C---:B------:R-:W-:Y:S02]  /*1464c0*/  PRMT R4, R23.reuse, 0x7770, RZ ;  /* 0x0000777017047816 */ /* 0x040fe400000000ff */
[----:B------:R-:W-:Y:S02]  /*1464d0*/  PRMT R3, R23, 0x7771, RZ ;  /* 0x0000777117037816 */ /* 0x000fe400000000ff */
[----:B------:R-:W-:Y:S01]  /*1464e0*/  ISETP.LT.AND P5, PT, R13, UR5, !P1 ;  /* 0x000000050d007c0c */ /* 0x000fe2000cfa1270 */
[----:B----4-:R-:W-:Y:S01]  /*1464f0*/  VIADD R2, R26, 0x75 ;  /* 0x000000751a027836 */ /* 0x010fe20000000000 */
[----:B------:R-:W-:Y:S01]  /*146500*/  ULDC UR5, c[0x0][0x228] ;  /* 0x00008a0000057ab9 */ /* 0x000fe20000000800 */
[----:B------:R-:W-:Y:S01]  /*146510*/  @P3 STG.E.U8 desc[UR24][R14.64], R4 ;  /* 0x000000040e003986 */ /* 0x000fe2000c101118 */
[----:B------:R-:W-:-:S03]  /*146520*/  ISETP.LT.AND P3, PT, R12, UR4, !P1 ;  /* 0x000000040c007c0c */ /* 0x000fc6000cf61270 */
[----:B------:R0:W-:Y:S01]  /*146530*/  @P2 STG.E.U8 desc[UR24][R8.64], R3 ;  /* 0x0000000308002986 */ /* 0x0001e2000c101118 */
[----:B------:R-:W-:Y:S02]  /*146540*/  ISETP.GE.AND P0, PT, R2, UR43, PT ;  /* 0x0000002b02007c0c */ /* 0x000fe4000bf06270 */
[C---:B------:R-:W-:Y:S01]  /*146550*/  PRMT R2, R23.reuse, 0x7773, RZ ;  /* 0x0000777317027816 */ /* 0x040fe200000000ff */
[----:B------:R-:W-:Y:S01]  /*146560*/  ULDC UR4, c[0x0][0x228] ;  /* 0x00008a0000047ab9 */ /* 0x000fe20000000800 */
[----:B0-----:R-:W-:Y:S01]  /*146570*/  PRMT R3, R23, 0x7772, RZ ;  /* 0x0000777217037816 */ /* 0x001fe200000000ff */
[----:B------:R-:W4:Y:S04]  /*146580*/  LDL.LU.64 R8, [R1+0x10a0] ;  /* 0x0010a00001087983 */ /* 0x000f280000300a00 */
[----:B------:R-:W4:Y:S04]  /*146590*/  LDL.LU R25, [R1+0x370] ;  /* 0x0003700001197983 */ /* 0x000f280000300800 */
[----:B------:R-:W4:Y:S04]  /*1465a0*/  LDL.LU.64 R4, [R1+0x10a8] ;  /* 0x0010a80001047983 */ /* 0x000f280000300a00 */
[----:B------:R-:W4:Y:S04]  /*1465b0*/  LDL.LU.64 R14, [R1+0x1098] ;  /* 0x00109800010e7983 */ /* 0x000f280000300a00 */
[----:B------:R0:W-:Y:S04]  /*1465c0*/  @P6 STG.E.U8 desc[UR24][R28.64], R3 ;  /* 0x000000031c006986 */ /* 0x0001e8000c101118 */
[----:B------:R1:W-:Y:S01]  /*1465d0*/  @P5 STG.E.U8 desc[UR24][R20.64], R2 ;  /* 0x0000000214005986 */ /* 0x0003e2000c101118 */
[----:B0-----:R-:W-:-:S03]  /*1465e0*/  PRMT R3, R24, 0x7770, RZ ;  /* 0x0000777018037816 */ /* 0x001fc600000000ff */
[----:B------:R-:W4:Y:S04]  /*1465f0*/  LDL.LU.64 R28, [R1+0x1090] ;  /* 0x00109000011c7983 */ /* 0x000f280000300a00 */
[----:B-1----:R-:W4:Y:S01]  /*146600*/  LDL.LU.64 R20, [R1+0x1080] ;  /* 0x0010800001147983 */ /* 0x002f220000300a00 */
[----:B------:R-:W-:Y:S01]  /*146610*/  ISETP.LT.AND P5, PT, R22, UR4, !P1 ;  /* 0x0000000416007c0c */ /* 0x000fe2000cfa1270 */
[----:B------:R-:W-:Y:S01]  /*146620*/  VIADD R2, R26, 0x62 ;  /* 0x000000621a027836 */ /* 0x000fe20000000000 */
[----:B------:R-:W-:Y:S01]  /*146630*/  ISETP.LT.AND P6, PT, R19, UR5, !P1 ;  /* 0x0000000513007c0c */ /* 0x000fe2000cfc1270 */
[----:B------:R-:W-:Y:S01]  /*146640*/  ULDC UR4, c[0x0][0x22c] ;  /* 0x00008b0000047ab9 */ /* 0x000fe20000000800 */
[----:B------:R-:W-:Y:S01]  /*146650*/  ULDC UR5, c[0x0][0x228] ;  /* 0x00008a0000057ab9 */ /* 0x000fe20000000800 */
[----:B--2---:R0:W-:Y:S04]  /*146660*/  @P3 STG.E.U8 desc[UR24][R16.64], R3 ;  /* 0x0000000310003986 */ /* 0x0041e8000c101118 */
[----:B0-----:R-:W2:Y:S01]  /*146670*/  LDL.LU.64 R16, [R1+0x51d8] ;  /* 0x0051d80001107983 */ /* 0x001ea20000300a00 */
[----:B------:R-:W-:-:S03]  /*146680*/  PRMT R3, R24, 0x7771, RZ ;  /* 0x0000777118037816 */ /* 0x000fc600000000ff */
[----:B------:R-:W2:Y:S04]  /*146690*/  LDL.LU R23, [R1+0x360] ;  /* 0x0003600001177983 */ /* 0x000ea80000300800 */
[----:B---3--:R0:W-:Y:S04]  /*1466a0*/  @P5 STG.E.U8 desc[UR24][R6.64], R3 ;  /* 0x0000000306005986 */ /* 0x0081e8000c101118 */
[----:B0-----:R-:W3:Y:S01]  /*1466b0*/  LDL.LU.64 R6, [R1+0x1088] ;  /* 0x0010880001067983 */ /* 0x001ee20000300a00 */
[----:B------:R-:W-:Y:S01]  /*1466c0*/  ISETP.GE.AND P2, PT, R2, UR4, PT ;  /* 0x0000000402007c0c */ /* 0x000fe2000bf46270 */
[----:B------:R-:W-:Y:S01]  /*1466d0*/  ULDC UR4, c[0x0][0x228] ;  /* 0x00008a0000047ab9 */ /* 0x000fe20000000800 */
[----:B------:R-:W-:-:S02]  /*1466e0*/  PRMT R2, R24, 0x7772, RZ ;  /* 0x0000777218027816 */ /* 0x000fc400000000ff */
[----:B------:R-:W-:Y:S02]  /*1466f0*/  ISETP.LT.AND P3, PT, R18, UR5, !P4 ;  /* 0x0000000512007c0c */ /* 0x000fe4000e761270 */
[----:B------:R-:W-:Y:S01]  /*146700*/  PRMT R3, R24, 0x7773, RZ ;  /* 0x0000777318037816 */ /* 0x000fe200000000ff */
[----:B------:R-:W-:Y:S01]  /*146710*/  ULDC UR5, c[0x0][0x228] ;  /* 0x00008a0000057ab9 */ /* 0x000fe20000000800 */
[----:B----4-:R0:W-:Y:S02]  /*146720*/  @P6 STG.E.U8 desc[UR24][R8.64], R2 ;  /* 0x0000000208006986 */ /* 0x0101e4000c101118 */
[----:B0-----:R-:W-:Y:S02]  /*146730*/  PRMT R2, R25, 0x7770, RZ ;  /* 0x0000777019027816 */ /* 0x001fe400000000ff */
[----:B------:R-:W4:Y:S01]  /*146740*/  LDL.LU.64 R8, [R1+0x1078] ;  /* 0x0010780001087983 */ /* 0x000f220000300a00 */
[----:B--2---:R-:W-:Y:S01]  /*146750*/  ISETP.LT.AND P1, PT, R17, UR4, !P1 ;  /* 0x0000000411007c0c */ /* 0x004fe2000cf21270 */
[----:B------:R-:W-:-:S02]  /*146760*/  ULDC UR4, c[0x0][0x228] ;  /* 0x00008a0000047ab9 */ /* 0x000fc40000000800 */
[----:B------:R-:W-:Y:S01]  /*146770*/  ISETP.LT.AND P6, PT, R16, UR4, !P4 ;  /* 0x0000000410007c0c */ /* 0x000fe2000e7c1270 */
[----:B------:R-:W-:Y:S02]  /*146780*/  ULDC UR4, c[0x0][0x228] ;  /* 0x00008a0000047ab9 */ /* 0x000fe40000000800 */
[----:B------:R-:W-:Y:S01]  /*146790*/  ISETP.LT.AND P5, PT, R10, UR4, !P4 ;  /* 0x000000040a007c0c */ /* 0x000fe2000e7a1270 */
[----:B------:R-:W-:-:S06]  /*1467a0*/  ULDC UR4, c[0x0][0x228] ;  /* 0x00008a0000047ab9 */ /* 0x000fcc0000000800 */
[----:B------:R0:W-:Y:S01]  /*1467b0*/  @P1 STG.E.U8 desc[UR24][R4.64], R3 ;  /* 0x0000000304001986 */ /* 0x0001e2000c101118 */
[----:B------:R-:W-:-:S03]  /*1467c0*/  ISETP.LT.AND P1, PT, R13, UR4, !P4 ;  /* 0x000000040d007c0c */ /* 0x000fc6000e721270 */
[----:B------:R1:W-:Y:S01]  /*1467d0*/  @P3 STG.E.U8 desc[UR24][R14.64], R2 ;  /* 0x000000020e003986 */ /* 0x0003e2000c101118 */
[----:B------:R-:W-:Y:S01]  /*1467e0*/  ULDC UR4, c[0x0][0x22c] ;  /* 0x00008b0000047ab9 */ /* 0x000fe20000000800 */
[C---:B0-----:R-:W-:Y:S02]  /*1467f0*/  PRMT R3, R25.reuse, 0x7771, RZ ;  /* 0x0000777119037816 */ /* 0x041fe400000000ff */
[C---:B-1----:R-:W-:Y:S01]  /*146800*/  PRMT R2, R25.reuse, 0x7772, RZ ;  /* 0x0000777219027816 */ /* 0x042fe200000000ff */
[----:B------:R-:W-:Y:S01]  /*146810*/  VIADD R4, R26, 0x63 ;  /* 0x000000631a047836 */ /* 0x000fe20000000000 */
[----:B------:R-:W2:Y:S04]  /*146820*/  LDL.LU.64 R14, [R1+0x1060] ;  /* 0x00106000010e7983 */ /* 0x000ea80000300a00 */
[----:B------:R0:W-:Y:S04]  /*146830*/  @P6 STG.E.U8 desc[UR24][R28.64], R3 ;  /* 0x000000031c006986 */ /* 0x0001e8000c101118 */
[----:B------:R-:W2:Y:S04]  /*146840*/  LDL.LU R24, [R1+0x2a4] ;  /* 0x0002a40001187983 */ /* 0x000ea80000300800 */
[----:B------:R1:W-:Y:S01]  /*146850*/  @P5 STG.E.U8 desc[UR24][R20.64], R2 ;  /* 0x0000000214005986 */ /* 0x0003e2000c101118 */
[----:B0-----:R-:W-:-:S03]  /*146860*/  PRMT R3, R25, 0x7773, RZ ;  /* 0x0000777319037816 */ /* 0x001fc600000000ff */
[----:B------:R-:W2:Y:S04]  /*146870*/  LDL.LU.64 R28, [R1+0x1068] ;  /* 0x00106800011c7983 */ /* 0x000ea80000300a00 */
[----:B-1----:R-:W2:Y:S04]  /*146880*/  LDL.LU.64 R20, [R1+0x1058] ;  /* 0x0010580001147983 */ /* 0x002ea80000300a00 */
[----:B------:R0:W-:Y:S04]  /*146890*/  STL [R1+0x51c8], R26 ;  /* 0x0051c81a01007387 */ /* 0x0001e80000100800 */
[----:B---3--:R1:W-:Y:S01]  /*1468a0*/  @P1 STG.E.U8 desc[UR24][R6.64], R3 ;  /* 0x0000000306001986 */ /* 0x0083e2000c101118 */
[----:B------:R-:W-:-:S03]  /*1468b0*/  ISETP.GE.AND P1, PT, R4, UR4, PT ;  /* 0x0000000404007c0c */ /* 0x000fc6000bf26270 */
[----:B------:R-:W3:Y:S01]  /*1468c0*/  LDL.LU.64 R4, [R1+0x1070] ;  /* 0x0010700001047983 */ /* 0x000ee20000300a00 */
[----:B------:R-:W-:Y:S01]  /*1468d0*/  ISETP.LT.AND P3, PT, R12, UR5, !P4 ;  /* 0x000000050c007c0c */ /* 0x000fe2000e761270 */
[----:B------:R-:W-:Y:S01]  /*1468e0*/  ULDC UR5, c[0x0][0x228] ;  /* 0x00008a0000057ab9 */ /* 0x000fe20000000800 */
[----:B------:R-:W-:Y:S02]  /*1468f0*/  ISETP.LT.AND P6, PT, R19, UR6, !P4 ;  /* 0x0000000613007c0c */ /* 0x000fe4000e7c1270 */
[----:B------:R-:W-:Y:S01]  /*146900*/  PRMT R2, R23, 0x7770, RZ ;  /* 0x0000777017027816 */ /* 0x000fe200000000ff */
[----:B------:R-:W-:Y:S01]  /*146910*/  ULDC UR4, c[0x0][0x228] ;  /* 0x00008a0000047ab9 */ /* 0x000fe20000000800 */
[----:B0-----:R-:W2:Y:S01]  /*146920*/  LDL.LU.64 R26, [R1+0x1050] ;  /* 0x00105000011a7983 */ /* 0x001ea20000300a00 */
[----:B------:R-:W-:Y:S01]  /*146930*/  ISETP.LT.AND P5, PT, R22, UR5, !P4 ;  /* 0x0000000516007c0c */ /* 0x000fe2000e7a1270 */
[----:B------:R-:W-:Y:S01]  /*146940*/  ULDC UR5, c[0x0][0x228] ;  /* 0x00008a0000057ab9 */ /* 0x000fe20000000800 */
[----:B------:R-:W-:Y:S01]  /*146950*/  ISETP.LT.AND P4, PT, R17, UR4, !P4 ;  /* 0x0000000411007c0c */ /* 0x000fe2000e781270 */
[----:B-1----:R-:W2:Y:S01]  /*146960*/  LDL.LU.64 R6, [R1+0x1048] ;  /* 0x0010480001067983 */ /* 0x002ea20000300a00 */
[C---:B------:R-:W-:Y:S01]  /*146970*/  PRMT R3, R23.reuse, 0x7771, RZ ;  /* 0x0000777117037816 */ /* 0x040fe200000000ff */
[----:B------:R-:W-:Y:S01]  /*146980*/  ULDC UR4, c[0x0][0x228] ;  /* 0x00008a0000047ab9 */ /* 0x000fe20000000800 */
[----:B------:R-:W-:Y:S01]  /*146990*/  ULDC UR6, c[0x0][0x228] ;  /* 0x00008a0000067ab9 */ /* 0x000fe20000000800 */
[----:B----4-:R0:W-:Y:S01]  /*1469a0*/  @P3 STG.E.U8 desc[UR24][R8.64], R2 ;  /* 0x0000000208003986 */ /* 0x0101e2000c101118 */
[----:B------:R-:W-:Y:S01]  /*1469b0*/  ISETP.LT.AND P3, PT, R18, UR5, !P2 ;  /* 0x0000000512007c0c */ /* 0x000fe2000d761270 */
[----:B------:R-:W-:Y:S01]  /*1469c0*/  ULDC UR5, c[0x0][0x228] ;  /* 0x00008a0000057ab9 */ /* 0x000fe20000000800 */
[C---:B0-----:R-:W-:Y:S01]  /*1469d0*/  PRMT R2, R23.reuse, 0x7772, RZ ;  /* 0x0000777217027816 */ /* 0x041fe200000000ff */
[----:B------:R-:W4:Y:S04]  /*1469e0*/  LDL.LU.64 R8, [R1+0x1040] ;  /* 0x0010400001087983 */ /* 0x000f280000300a00 */
[----:B------:R-:W4:Y:S04]  /*1469f0*/  LDL.LU R25, [R1+0x384] ;  /* 0x0003840001197983 */ /* 0x000f280000300800 */
[----:B---3--:R0:W-:Y:S04]  /*146a00*/  @P5 STG.E.U8 desc[UR24][R4.64], R3 ;  /* 0x0000000304005986 */ /* 0x0081e8000c101118 */
[----:B--2---:R1:W-:Y:S01]  /*146a10*/  @P6 STG.E.U8 desc[UR24][R14.64], R2 ;  /* 0x000000020e006986 */ /* 0x0043e2000c101118 */
[----:B------:R-:W-:Y:S01]  /*146a20*/  ISETP.LT.AND P6, PT, R16, UR4, !P2 ;  /* 0x0000000410007c0c */ /* 0x000fe2000d7c1270 */
[----:B------:R-:W-:Y:S01]  /*146a30*/  ULDC UR4, c[0x0][0x228] ;  /* 0x00008a0000047ab9 */ /* 0x000fe20000000800 */
[----:B0-----:R-:W-:-:S02]  /*146a40*/  PRMT R3, R23, 0x7773, RZ ;  /* 0x0000777317037816 */ /* 0x001fc400000000ff */
[----:B-1----:R-:W-:Y:S01]  /*146a50*/  PRMT R2, R24, 0x7770, RZ ;  /* 0x0000777018027816 */ /* 0x002fe200000000ff */
[----:B------:R-:W2:Y:S04]  /*146a60*/  LDL.LU.64 R14, [R1+0x1018] ;  /* 0x00101800010e7983 */ /* 0x000ea80000300a00 */
[----:B------:R-:W-:Y:S04]  /*146a70*/  @P4 STG.E.U8 desc[UR24][R28.64], R3 ;  /* 0x000000031c004986 */ /* 0x000fe8000c101118 */
[----:B------:R0:W-:Y:S01]  /*146a80*/  @P3 STG.E.U8 desc[UR24][R20.64], R2 ;  /* 0x0000000214003986 */ /* 0x0001e2000c101118 */
[----:B------:R-:W-:Y:S01]  /*146a90*/  ISETP.LT.AND P4, PT, R13, UR4, !P2 ;  /* 0x000000040d007c0c */ /* 0x000fe2000d781270 */
[----:B------:R-:W-:-:S02]  /*146aa0*/  ULDC UR4, c[0x0][0x228] ;  /* 0x00008a0000047ab9 */ /* 0x000fc40000000800 */
[----:B------:R-:W-:Y:S02]  /*146ab0*/  ISETP.LT.AND P3, PT, R12, UR4, !P2 ;  /* 0x000000040c007c0c */ /* 0x000fe4000d761270 */
[----:B------:R-:W-:Y:S01]  /*146ac0*/  ISETP.LT.AND P5, PT, R10, UR5, !P2 ;  /* 0x000000050a007c0c */ /* 0x000fe2000d7a1270 */
[----:B------:R-:W-:Y:S01]  /*146ad0*/  ULDC UR4, c[0x0][0x228] ;  /* 0x00008a0000047ab9 */ /* 0x000fe20000000800 */
[----:B------:R-:W-:Y:S01]  /*146ae0*/  ULDC UR5, c[0x0][0x228] ;  /* 0x00008a0000057ab9 */ /* 0x000fe20000000800 */
[----:B0-----:R-:W3:Y:S04]  /*146af0*/  LDL.LU.64 R20, [R1+0x1010] ;  /* 0x0010100001147983 */ /* 0x001ee80000300a00 */
[----:B------:R-:W3:Y:S04]  /*146b00*/  LDL.LU.64 R28, [R1+0xed0] ;  /* 0x000ed000011c7983 */ /* 0x000ee80000300a00 */
[----:B------:R-:W3:Y:S04]  /*146b10*/  LDL.LU R23, [R1+0x374] ;  /* 0x0003740001177983 */ /* 0x000ee80000300800 */
[----:B------:R0:W-:Y:S01]  /*146b20*/  STL.64 [R1+0x51d0], R12 ;  /* 0x0051d00c01007387 */ /* 0x0001e20000100a00 */
[----:B------:R-:W-:-:S03]  /*146b30*/  PRMT R3, R24, 0x7771, RZ ;  /* 0x0000777118037816 */ /* 0x000fc600000000ff */
[----:B0-----:R-:W3:Y:S04]  /*146b40*/  LDL.LU.64 R12, [R1+0xed8] ;  /* 0x000ed800010c7983 */ /* 0x001ee80000300a00 */
[----:B------:R0:W-:Y:S04]  /*146b50*/  @P6 STG.E.U8 desc[UR24][R26.64], R3 ;  /* 0x000000031a006986 */ /* 0x0001e8000c101118 */
[----:B0-----:R-:W3:Y:S01]  /*146b60*/  LDL.LU.64 R26, [R1+0xec8] ;  /* 0x000ec800011a7983 */ /* 0x001ee20000300a00 */
[C---:B------:R-:W-:Y:S02]  /*146b70*/  PRMT R2, R24.reuse, 0x7772, RZ ;  /* 0x0000777218027816 */ /* 0x040fe400000000ff */
[----:B------:R-:W-:-:S03]  /*146b80*/  PRMT R3, R24, 0x7773, RZ ;  /* 0x0000777318037816 */ /* 0x000fc600000000ff */
[----:B------:R0:W-:Y:S01]  /*146b90*/  @P5 STG.E.U8 desc[UR24][R6.64], R2 ;  /* 0x0000000206005986 */ /* 0x0001e2000c101118 */
[----:B------:R-:W-:-:S03]  /*146ba0*/  ISETP.LT.AND P5, PT, R22, UR4, !P2 ;  /* 0x0000000416007c0c */ /* 0x000fc6000d7a1270 */
[----:B----4-:R1:W-:Y:S01]  /*146bb0*/  @P4 STG.E.U8 desc[UR24][R8.64], R3 ;  /* 0x0000000308004986 */ /* 0x0103e2000c101118 */
[----:B------:R-:W-:Y:S01]  /*146bc0*/  ULDC UR4, c[0x0][0x228] ;  /* 0x00008a0000047ab9 */ /* 0x000fe20000000800 */
[----:B------:R-:W-:Y:S02]  /*146bd0*/  ISETP.LT.AND P4, PT, R19, UR5, !P2 ;  /* 0x0000000513007c0c */ /* 0x000fe4000d781270 */
[----:B------:R-:W-:Y:S01]  /*146be0*/  ISETP.LT.AND P2, PT, R17, UR4, !P2 ;  /* 0x0000000411007c0c */ /* 0x000fe2000d741270 */
[----:B------:R-:W-:Y:S01]  /*146bf0*/  ULDC UR5, c[0x0][0x228] ;  /* 0x00008a0000057ab9 */ /* 0x000fe20000000800 */
[C---:B------:R-:W-:Y:S02]  /*146c00*/  PRMT R4, R25.reuse, 0x7773, RZ ;  /* 0x0000777319047816 */ /* 0x040fe400000000ff */
[C---:B0-----:R-:W-:Y:S02]  /*146c10*/  PRMT R2, R25.reuse, 0x7770, RZ ;  /* 0x0000777019027816 */ /* 0x041fe400000000ff */
[----:B-1----:R-:W-:Y:S01]  /*146c20*/  PRMT R3, R25, 0x7771, RZ ;  /* 0x0000777119037816 */ /* 0x002fe200000000ff */
[----:B------:R-:W4:Y:S01]  /*146c30*/  LDL.LU.64 R8, [R1+0xeb0] ;  /* 0x000eb00001087983 */ /* 0x000f220000300a00 */
[----:B------:R-:W-:-:S03]  /*146c40*/  ISETP.LT.AND P6, PT, R18, UR5, !P1 ;  /* 0x0000000512007c0c */ /* 0x000fc6000cfc1270 */
[----:B------:R-:W4:Y:S04]  /*146c50*/  LDL.LU.64 R6, [R1+0xeb8] ;  /* 0x000eb80001067983 */ /* 0x000f280000300a00 */
[----:B------:R-:W4:Y:S01]  /*146c60*/  LDL.LU R24, [R1+0x364] ;  /* 0x0003640001187983 */ /* 0x000f220000300800 */
[----:B------:R-:W-:Y:S01]  /*146c70*/  ULDC UR4, c[0x0][0x228] ;  /* 0x00008a0000047ab9 */ /* 0x000fe20000000800 */
[----:B------:R-:W-:Y:S02]  /*146c80*/  ULDC UR5, c[0x0][0x228] ;  /* 0x00008a0000057ab9 */ /* 0x000fe40000000800 */
[----:B--2---:R0:W-:Y:S02]  /*146c90*/  @P3 STG.E.U8 desc[UR24][R14.64], R2 ;  /* 0x000000020e003986 */ /* 0x0041e4000c101118 */
[----:B0-----:R-:W-:-:S02]  /*146ca0*/  PRMT R2, R25, 0x7772, RZ ;  /* 0x0000777219027816 */ /* 0x001fc400000000ff */
[----:B---3--:R0:W-:Y:S04]  /*146cb0*/  @P5 STG.E.U8 desc[UR24][R20.64], R3 ;  /* 0x0000000314005986 */ /* 0x0081e8000c101118 */
[----:B------:R1:W-:Y:S04]  /*146cc0*/  @P4 STG.E.U8 desc[UR24][R28.64], R2 ;  /* 0x000000021c004986 */ /* 0x0003e8000c101118 */
[----:B0-----:R-:W2:Y:S04]  /*146cd0*/  LDL.LU.64 R20, [R1+0xea8] ;  /* 0x000ea80001147983 */ /* 0x001ea80000300a00 */
[----:B------:R-:W3:Y:S04]  /*146ce0*/  LDL.LU.64 R14, [R1+0xea0] ;  /* 0x000ea000010e7983 */ /* 0x000ee80000300a00 */
[----:B-1----:R-:W3:Y:S04]  /*146cf0*/  LDL.LU.64 R28, [R1+0xe90] ;  /* 0x000e9000011c7983 */ /* 0x002ee80000300a00 */
[----:B------:R0:W-:Y:S01]  /*146d00*/  @P2 STG.E.U8 desc[UR24][R12.64], R4 ;  /* 0x000000040c002986 */ /* 0x0001e2000c101118 */
[----:B------:R-:W-:-:S03]  /*146d10*/  PRMT R3, R23, 0x7770, RZ ;  /* 0x0000777017037816 */ /* 0x000fc600000000ff */
[----:B0-----:R-:W4:Y:S04]  /*146d20*/  LDL.LU.64 R12, [R1+0x51d0] ;  /* 0x0051d000010c7983 */ /* 0x001f280000300a00 */
[----:B------:R-:W2:Y:S04]  /*146d30*/  LDL.LU.64 R4, [R1+0xec0] ;  /* 0x000ec00001047983 */ /* 0x000ea80000300a00 */
[----:B------:R0:W-:Y:S04]  /*146d40*/  @P6 STG.E.U8 desc[UR24][R26.64], R3 ;  /* 0x000000031a006986 */ /* 0x0001e8000c101118 */
[----:B0-----:R-:W3:Y:S01]  /*146d50*/  LDL.LU R26, [R1+0x51c8] ;  /* 0x0051c800011a7983 */ /* 0x001ee20000300800 */
[----:B------:R-:W-:-:S02]  /*146d60*/  ISETP.LT.AND P3, PT, R16, UR6, !P1 ;  /* 0x0000000610007c0c */ /* 0x000fc4000cf61270 */
[----:B------:R-:W-:Y:S02]  /*146d70*/  ISETP.LT.AND P4, PT, R10, UR4, !P1 ;  /* 0x000000040a007c0c */ /* 0x000fe4000cf81270 */
[C---:B------:R-:W-:Y:S01]  /*146d80*/  PRMT R2, R23.reuse, 0x7771, RZ ;  /* 0x0000777117027816 */ /* 0x040fe200000000ff */
[----:B------:R-:W-:Y:S01]  /*146d90*/  ULDC UR4, c[0x0][0x228] ;  /* 0x00008a0000047ab9 */ /* 0x000fe20000000800 */
[----:B------:R-:W-:Y:S01]  /*146da0*/  PRMT R3, R23, 0x7773, RZ ;  /* 0x0000777317037816 */ /* 0x000fe200000000ff */
[----:B------:R-:W-:-:S06]  /*146db0*/  ULDC UR6, c[0x0][0x228] ;  /* 0x00008a0000067ab9 */ /* 0x000fcc0000000800 */
[----:B--2---:R0:W-:Y:S01]  /*146dc0*/  @P3 STG.E.U8 desc[UR24][R4.64], R2 ;  /* 0x0000000204003986 */ /* 0x0041e2000c101118 */
[----:B----4-:R-:W-:Y:S02]  /*146dd0*/  ISETP.LT.AND P5, PT, R13, UR4, !P1 ;  /* 0x000000040d007c0c */ /* 0x010fe4000cfa1270 */
[----:B------:R-:W-:Y:S01]  /*146de0*/  ISETP.LT.AND P3, PT, R12, UR5, !P1 ;  /* 0x000000050c007c0c */ /* 0x000fe2000cf61270 */
[----:B------:R-:W-:Y:S01]  /*146df0*/  ULDC UR4, c[0x0][0x22c] ;  /* 0x00008b0000047ab9 */ /* 0x000fe20000000800 */
[----:B------:R-:W-:Y:S01]  /*146e00*/  ULDC UR5, c[0x0][0x228] ;  /* 0x00008a0000057ab9 */ /* 0x000fe20000000800 */
[----:B0-----:R-:W-:-:S05]  /*146e10*/  PRMT R2, R23, 0x7772, RZ ;  /* 0x0000777217027816 */ /* 0x001fca00000000ff */
[----:B------:R3:W-:Y:S04]  /*146e20*/  @P4 STG.E.U8 desc[UR24][R8.64], R2 ;  /* 0x0000000208004986 */ /* 0x0007e8000c101118 */
[----:B------:R0:W-:Y:S01]  /*146e30*/  @P5 STG.E.U8 desc[UR24][R6.64], R3 ;  /* 0x0000000306005986 */ /* 0x0001e2000c101118 */
[----:B---3--:R-:W-:-:S03]  /*146e40*/  VIADD R2, R26, 0x64 ;  /* 0x000000641a027836 */ /* 0x008fc60000000000 */
[----:B------:R-:W2:Y:S04]  /*146e50*/  LDL.LU.64 R8, [R1+0xe98] ;  /* 0x000e980001087983 */ /* 0x000ea80000300a00 */
[----:B------:R-:W3:Y:S01]  /*146e60*/  LDL.LU R25, [R1+0x2a8] ;  /* 0x0002a80001197983 */ /* 0x000ee20000300800 */
[----:B------:R-:W-:Y:S02]  /*146e70*/  ISETP.GE.AND P2, PT, R2, UR4, PT ;  /* 0x0000000402007c0c */ /* 0x000fe4000bf46270 */
[----:B------:R-:W-:Y:S02]  /*146e80*/  PRMT R2, R24, 0x7770, RZ ;  /* 0x0000777018027816 */ /* 0x000fe400000000ff */
[----:B------:R-:W-:Y:S01]  /*146e90*/  ISETP.LT.AND P6, PT, R22, UR5, !P1 ;  /* 0x0000000516007c0c */ /* 0x000fe2000cfc1270 */
[----:B------:R-:W-:Y:S01]  /*146ea0*/  ULDC UR5, c[0x0][0x228] ;  /* 0x00008a0000057ab9 */ /* 0x000fe20000000800 */
[----:B0-----:R-:W-:Y:S01]  /*146eb0*/  PRMT R3, R24, 0x7771, RZ ;  /* 0x0000777118037816 */ /* 0x001fe200000000ff */
[----:B------:R-:W-:Y:S01]  /*146ec0*/  ULDC UR4, c[0x0][0x228] ;  /* 0x00008a0000047ab9 */ /* 0x000fe20000000800 */
[----:B------:R0:W-:Y:S04]  /*146ed0*/  @P3 STG.E.U8 desc[UR24][R20.64], R2 ;  /* 0x0000000214003986 */ /* 0x0001e8000c101118 */
[----:B0-----:R-:W4:Y:S01]  /*146ee0*/  LDL.LU.64 R20, [R1+0xe80] ;  /* 0x000e800001147983 */ /* 0x001f220000300a00 */
[----:B------:R-:W-:-:S02]  /*146ef0*/  ISETP.LT.AND P4, PT, R19, UR5, !P1 ;  /* 0x0000000513007c0c */ /* 0x000fc4000cf81270 */
[----:B------:R-:W-:Y:S01]  /*146f00*/  ISETP.LT.AND P3, PT, R17, UR4, !P1 ;  /* 0x0000000411007c0c */ /* 0x000fe2000cf61270 */
[----:B------:R-:W-:Y:S01]  /*146f10*/  ULDC UR4, c[0x0][0x228] ;  /* 0x00008a0000047ab9 */ /* 0x000fe20000000800 */
[----:B------:R-:W-:Y:S01]  /*146f20*/  @P6 STG.E.U8 desc[UR24][R14.64], R3 ;  /* 0x000000030e006986 */ /* 0x000fe2000c101118 */
[----:B------:R-:W-:-:S03]  /*146f30*/  PRMT R2, R24, 0x7772, RZ ;  /* 0x0000777218027816 */ /* 0x000fc600000000ff */
[----:B----4-:R0:W-:Y:S01]  /*146f40*/  STL.64 [R1+0x51c0], R20 ;  /* 0x0051c01401007387 */ /* 0x0101e20000100a00 */
[----:B---3--:R-:W-:Y:S01]  /*146f50*/  PRMT R4, R25, 0x7770, RZ ;  /* 0x0000777019047816 */ /* 0x008fe200000000ff */
[----:B------:R-:W-:Y:S02]  /*146f60*/  ULDC UR5, c[0x0][0x228] ;  /* 0x00008a0000057ab9 */ /* 0x000fe40000000800 */
[----:B0-----:R-:W3:Y:S04]  /*146f70*/  LDL.LU.64 R20, [R1+0xe88] ;  /* 0x000e880001147983 */ /* 0x001ee80000300a00 */
[----:B------:R-:W4:Y:S01]  /*146f80*/  LDL.LU.64 R6, [R1+0xe70] ;  /* 0x000e700001067983 */ /* 0x000f220000300a00 */
[----:B------:R-:W-:-:S03]  /*146f90*/  ISETP.LT.AND P6, PT, R18, UR4, !P2 ;  /* 0x0000000412007c0c */ /* 0x000fc6000d7c1270 */
[----:B------:R0:W-:Y:S01]  /*146fa0*/  @P4 STG.E.U8 desc[UR24][R28.64], R2 ;  /* 0x000000021c004986 */ /* 0x0001e2000c101118 */
[----:B------:R-:W-:Y:S01]  /*146fb0*/  ISETP.LT.AND P5, PT, R16, UR5, !P2 ;  /* 0x0000000510007c0c */ /* 0x000fe2000d7a1270 */
[----:B------:R-:W-:Y:S01]  /*146fc0*/  VIADD R3, R26, 0x65 ;  /* 0x000000651a037836 */ /* 0x000fe20000000000 */
[----:B------:R-:W-:Y:S01]  /*146fd0*/  ULDC UR4, c[0x0][0x22c] ;  /* 0x00008b0000047ab9 */ /* 0x000fe20000000800 */
[----:B0-----:R-:W-:Y:S01]  /*146fe0*/  PRMT R2, R24, 0x7773, RZ ;  /* 0x0000777318027816 */ /* 0x001fe200000000ff */
[----:B----4-:R0:W-:Y:S04]  /*146ff0*/  STL.64 [R1+0x51b8], R6 ;  /* 0x0051b80601007387 */ /* 0x0101e80000100a00 */
[----:B--2---:R1:W-:Y:S04]  /*147000*/  @P3 STG.E.U8 desc[UR24][R8.64], R2 ;  /* 0x0000000208003986 */ /* 0x0043e8000c101118 */
[----:B---3--:R2:W-:Y:S01]  /*147010*/  @P6 STG.E.U8 desc[UR24][R20.64], R4 ;  /* 0x0000000414006986 */ /* 0x0085e2000c101118 */
[----:B------:R-:W-:-:S02]  /*147020*/  ISETP.LT.AND P4, PT, R10, UR6, !P2 ;  /* 0x000000060a007c0c */ /* 0x000fc4000d781270 */
[----:B------:R-:W-:Y:S01]  /*147030*/  ISETP.GE.AND P1, PT, R3, UR4, PT ;  /* 0x0000000403007c0c */ /* 0x000fe2000bf26270 */
[----:B------:R-:W-:Y:S01]  /*147040*/  ULDC UR5, c[0x0][0x228] ;  /* 0x00008a0000057ab9 */ /* 0x000fe20000000800 */
[----:B0-----:R-:W3:Y:S04]  /*147050*/  LDL.LU.64 R6, [R1+0xe78] ;  /* 0x000e780001067983 */ /* 0x001ee80000300a00 */
[----:B------:R-:W4:Y:S04]  /*147060*/  LDL.LU R23, [R1+0x388] ;  /* 0x0003880001177983 */ /* 0x000f280000300800 */
[----:B------:R-:W4:Y:S04]  /*147070*/  LDL.LU.64 R14, [R1+0xe60] ;  /* 0x000e6000010e7983 */ /* 0x000f280000300a00 */
[----:B------:R-:W4:Y:S04]  /*147080*/  LDL.LU.64 R28, [R1+0xe58] ;  /* 0x000e5800011c7983 */ /* 0x000f280000300a00 */
[----:B-1----:R-:W4:Y:S04]  /*147090*/  LDL.LU.64 R8, [R1+0xe50] ;  /* 0x000e500001087983 */ /* 0x002f280000300a00 */
[----:B------:R-:W4:Y:S04]  /*1470a0*/  LDL.LU R24, [R1+0x378] ;  /* 0x0003780001187983 */ /* 0x000f280000300800 */
[----:B--2---:R-:W2:Y:S01]  /*1470b0*/  LDL.LU.64 R20, [R1+0x51c0] ;  /* 0x0051c00001147983 */ /* 0x004ea20000300a00 */
[----:B------:R-:W-:-:S02]  /*1470c0*/  PRMT R3, R25, 0x7771, RZ ;  /* 0x0000777119037816 */ /* 0x000fc400000000ff */
[----:B------:R-:W-:Y:S01]  /*1470d0*/  PRMT R2, R25, 0x7772, RZ ;  /* 0x0000777219027816 */ /* 0x000fe200000000ff */
[----:B------:R-:W4:Y:S01]  /*1470e0*/  LDL.LU.64 R4, [R1+0xe68] ;  /* 0x000e680001047983 */ /* 0x000f220000300a00 */
[----:B------:R-:W-:Y:S01]  /*1470f0*/  ULDC UR4, c[0x0][0x228] ;  /* 0x00008a0000047ab9 */ /* 0x000fe20000000800 */
[----:B------:R-:W-:Y:S01]  /*147100*/  ULDC UR6, c[0x0][0x228] ;  /* 0x00008a0000067ab9 */ /* 0x000fe20000000800 */
[----:B------:R-:W-:Y:S01]  /*147110*/  ISETP.LT.AND P3, PT, R13, UR4, !P2 ;  /* 0x000000040d007c0c */ /* 0x000fe2000d761270 */
[----:B------:R-:W-:Y:S01]  /*147120*/  ULDC UR4, c[0x0][0x228] ;  /* 0x00008a0000047ab9 */ /* 0x000fe20000000800 */
[----:B--2---:R0:W-:Y:S04]  /*147130*/  @P5 STG.E.U8 desc[UR24][R20.64], R3 ;  /* 0x0000000314005986 */ /* 0x0041e8000c101118 */
[----:B---3--:R1:W-:Y:S04]  /*147140*/  @P4 STG.E.U8 desc[UR24][R6.64], R2 ;  /* 0x0000000206004986 */ /* 0x0083e8000c101118 */
[----:B0-----:R-:W2:Y:S04]  /*147150*/  LDL.LU.64 R20, [R1+0xe40] ;  /* 0x000e400001147983 */ /* 0x001ea80000300a00 */
[----:B-1----:R-:W3:Y:S01]  /*147160*/  LDL.LU.64 R6, [R1+0x51b8] ;  /* 0x0051b80001067983 */ /* 0x002ee20000300a00 */
[----:B------:R-:W-:-:S02]  /*147170*/  PRMT R2, R25, 0x7773, RZ ;  /* 0x0000777319027816 */ /* 0x000fc400000000ff */
[----:B------:R-:W-:Y:S02]  /*147180*/  ISETP.LT.AND P6, PT, R12, UR4, !P2 ;  /* 0x000000040c007c0c */ /* 0x000fe4000d7c1270 */
[----:B------:R-:W-:Y:S01]  /*147190*/  ISETP.LT.AND P5, PT, R22, UR5, !P2 ;  /* 0x0000000516007c0c */ /* 0x000fe2000d7a1270 */
[----:B------:R-:W-:Y:S01]  /*1471a0*/  ULDC UR4, c[0x0][0x228] ;  /* 0x00008a0000047ab9 */ /* 0x000fe20000000800 */
[----:B------:R-:W-:Y:S01]  /*1471b0*/  ULDC UR5, c[0x0][0x228] ;  /* 0x00008a0000057ab9 */ /* 0x000fe20000000800 */
[----:B------:R-:W-:Y:S01]  /*1471c0*/  ISETP.LT.AND P4, PT, R19, UR4, !P2 ;  /* 0x0000000413007c0c */ /* 0x000fe2000d781270 */
[----:B------:R-:W-:Y:S02]  /*1471d0*/  ULDC UR4, c[0x0][0x228] ;  /* 0x00008a0000047ab9 */ /* 0x000fe40000000800 */
[----:B------:R-:W-:Y:S02]  /*1471e0*/  ISETP.LT.AND P2, PT, R17, UR4, !P2 ;  /* 0x0000000411007c0c */ /* 0x000fe4000d741270 */
[----:B----4-:R-:W-:Y:S01]  /*1471f0*/  PRMT R3, R23, 0x7771, RZ ;  /* 0x0000777117037816 */ /* 0x010fe200000000ff */
[----:B------:R-:W-:Y:S01]  /*147200*/  ULDC UR4, c[0x0][0x228] ;  /* 0x00008a0000047ab9 */ /* 0x000fe20000000800 */
[----:B---3--:R0:W-:Y:S01]  /*147210*/  @P3 STG.E.U8 desc[UR24][R6.64], R2 ;  /* 0x0000000206003986 */ /* 0x0081e2000c101118 */
[----:B------:R-:W-:Y:S01]  /*147220*/  ISETP.LT.AND P3, PT, R18, UR5, !P1 ;  /* 0x0000000512007c0c */ /* 0x000fe2000cf61270 */
[----:B------:R-:W-:-:S02]  /*147230*/  ULDC UR5, c[0x0][0x228] ;  /* 0x00008a0000057ab9 */ /* 0x000fc40000000800 */
[----:B0-----:R-:W3:Y:S04]  /*147240*/  LDL.LU.64 R6, [R1+0xe38] ;  /* 0x000e380001067983 */ /* 0x001ee80000300a00 */
[----:B------:R-:W4:Y:S04]  /*147250*/  LDL.LU R27, [R1+0x368] ;  /* 0x00036800011b7983 */ /* 0x000f280000300800 */
[----:B------:R0:W-:Y:S04]  /*147260*/  STL.64 [R1+0x51b0], R18 ;  /* 0x0051b01201007387 */ /* 0x0001e80000100a00 */
[----:B0-----:R-:W4:Y:S01]  /*147270*/  LDL.LU.64 R18, [R1+0xe48] ;  /* 0x000e480001127983 */ /* 0x001f220000300a00 */
[----:B------:R-:W-:-:S05]  /*147280*/  PRMT R2, R23, 0x7770, RZ ;  /* 0x0000777017027816 */ /* 0x000fca00000000ff */
[----:B------:R0:W-:Y:S04]  /*147290*/  @P6 STG.E.U8 desc[UR24][R4.64], R2 ;  /* 0x0000000204006986 */ /* 0x0001e8000c101118 */
[----:B------:R1:W-:Y:S01]  /*1472a0*/  @P5 STG.E.U8 desc[UR24][R14.64], R3 ;  /* 0x000000030e005986 */ /* 0x0003e2000c101118 */
[C---:B0-----:R-:W-:Y:S02]  /*1472b0*/  PRMT R2, R23.reuse, 0x7772, RZ ;  /* 0x0000777217027816 */ /* 0x041fe400000000ff */
[----:B-1----:R-:W-:Y:S01]  /*1472c0*/  PRMT R3, R23, 0x7773, RZ ;  /* 0x0000777317037816 */ /* 0x002fe200000000ff */
[----:B------:R-:W4:Y:S04]  /*1472d0*/  LDL.LU.64 R14, [R1+0xe18] ;  /* 0x000e1800010e7983 */ /* 0x000f280000300a00 */
[----:B------:R0:W-:Y:S04]  /*1472e0*/  @P4 STG.E.U8 desc[UR24][R28.64], R2 ;  /* 0x000000021c004986 */ /* 0x0001e8000c101118 */
[----:B------:R1:W-:Y:S01]  /*1472f0*/  @P2 STG.E.U8 desc[UR24][R8.64], R3 ;  /* 0x0000000308002986 */ /* 0x0003e2000c101118 */
[----:B------:R-:W-:Y:S01]  /*147300*/  ISETP.LT.AND P2, PT, R16, UR4, !P1 ;  /* 0x0000000410007c0c */ /* 0x000fe2000cf41270 */
[----:B------:R-:W-:-:S02]  /*147310*/  ULDC UR4, c[0x0][0x228] ;  /* 0x00008a0000047ab9 */ /* 0x000fc40000000800 */
[----:B------:R-:W-:Y:S02]  /*147320*/  ISETP.LT.AND P4, PT, R10, UR4, !P1 ;  /* 0x000000040a007c0c */ /* 0x000fe4000cf81270 */
[----:B------:R-:W-:Y:S02]  /*147330*/  PRMT R4, R24, 0x7772, RZ ;  /* 0x0000777218047816 */ /* 0x000fe400000000ff */
[----:B------:R-:W-:Y:S02]  /*147340*/  ISETP.LT.AND P5, PT, R13, UR5, !P1 ;  /* 0x000000050d007c0c */ /* 0x000fe4000cfa1270 */
[----:B------:R-:W-:Y:S01]  /*147350*/  ISETP.LT.AND P6, PT, R12, UR6, !P1 ;  /* 0x000000060c007c0c */ /* 0x000fe2000cfc1270 */
[----:B------:R-:W-:Y:S01]  /*147360*/  ULDC UR4, c[0x0][0x22c] ;  /* 0x00008b0000047ab9 */ /* 0x000fe20000000800 */
[----:B------:R-:W-:Y:S01]  /*147370*/  ULDC UR5, c[0x0][0x228] ;  /* 0x00008a0000057ab9 */ /* 0x000fe20000000800 */
[----:B------:R-:W-:Y:S01]  /*147380*/  ULDC UR6, c[0x0][0x228] ;  /* 0x00008a0000067ab9 */ /* 0x000fe20000000800 */
[----:B0-----:R-:W-:-:S02]  /*147390*/  PRMT R2, R24, 0x7770, RZ ;  /* 0x0000777018027816 */ /* 0x001fc400000000ff */
[C---:B-1----:R-:W-:Y:S01]  /*1473a0*/  PRMT R3, R24.reuse, 0x7771, RZ ;  /* 0x0000777118037816 */ /* 0x042fe200000000ff */
[----:B------:R-:W4:Y:S04]  /*1473b0*/  LDL.LU.64 R28, [R1+0xe00] ;  /* 0x000e0000011c7983 */ /* 0x000f280000300a00 */
[----:B--2---:R0:W-:Y:S04]  /*1473c0*/  @P3 STG.E.U8 desc[UR24][R20.64], R2 ;  /* 0x0000000214003986 */ /* 0x0041e8000c101118 */
[----:B0-----:R-:W2:Y:S04]  /*1473d0*/  LDL.LU.64 R20, [R1+0xe10] ;  /* 0x000e100001147983 */ /* 0x001ea80000300a00 */
[----:B------:R-:W2:Y:S04]  /*1473e0*/  LDL.LU.64 R8, [R1+0xe08] ;  /* 0x000e080001087983 */ /* 0x000ea80000300a00 */
[----:B------:R-:W2:Y:S04]  /*1473f0*/  LDL.LU R23, [R1+0x2ac] ;  /* 0x0002ac0001177983 */ /* 0x000ea80000300800 */
[----:B---3--:R0:W-:Y:S04]  /*147400*/  @P2 STG.E.U8 desc[UR24][R6.64], R3 ;  /* 0x0000000306002986 */ /* 0x0081e8000c101118 */
[----:B0-----:R-:W3:Y:S01]  /*147410*/  LDL.LU.64 R6, [R1+0xdf0] ;  /* 0x000df00001067983 */ /* 0x001ee20000300a00 */
[----:B------:R-:W-:-:S03]  /*147420*/  PRMT R3, R24, 0x7773, RZ ;  /* 0x0000777318037816 */ /* 0x000fc600000000ff */
[----:B------:R-:W3:Y:S04]  /*147430*/  LDL.LU.64 R24, [R1+0xdd0] ;  /* 0x000dd00001187983 */ /* 0x000ee80000300a00 */
[----:B----4-:R0:W-:Y:S04]  /*147440*/  @P4 STG.E.U8 desc[UR24][R18.64], R4 ;  /* 0x0000000412004986 */ /* 0x0101e8000c101118 */
[----:B0-----:R-:W4:Y:S04]  /*147450*/  LDL.LU.64 R18, [R1+0x51b0] ;  /* 0x0051b00001127983 */ /* 0x001f280000300a00 */
[----:B------:R-:W2:Y:S01]  /*147460*/  LDL.LU.64 R4, [R1+0xe30] ;  /* 0x000e300001047983 */ /* 0x000ea20000300a00 */
[----:B------:R-:W-:-:S05]  /*147470*/  VIADD R2, R26, 0x66 ;  /* 0x000000661a027836 */ /* 0x000fca0000000000 */
[----:B------:R-:W-:Y:S01]  /*147480*/  ISETP.GE.AND P3, PT, R2, UR4, PT ;  /* 0x0000000402007c0c */ /* 0x000fe2000bf66270 */
[----:B------:R-:W-:Y:S02]  /*147490*/  ULDC UR4, c[0x0][0x228] ;  /* 0x00008a0000047ab9 */ /* 0x000fe40000000800 */
[----:B------:R-:W-:Y:S02]  /*1474a0*/  ISETP.LT.AND P2, PT, R22, UR4, !P1 ;  /* 0x0000000416007c0c */ /* 0x000fe4000cf41270 */
[----:B------:R-:W-:Y:S01]  /*1474b0*/  PRMT R2, R27, 0x7770, RZ ;  /* 0x000077701b027816 */ /* 0x000fe200000000ff */
[----:B------:R-:W-:Y:S01]  /*1474c0*/  ULDC UR4, c[0x0][0x228] ;  /* 0x00008a0000047ab9 */ /* 0x000fe20000000800 */
[----:B--2---:R-:W-:Y:S04]  /*1474d0*/  @P5 STG.E.U8 desc[UR24][R4.64], R3 ;  /* 0x0000000304005986 */ /* 0x004fe8000c101118 */
[----:B------:R0:W-:Y:S01]  /*1474e0*/  @P6 STG.E.U8 desc[UR24][R14.64], R2 ;  /* 0x000000020e006986 */ /* 0x0001e2000c101118 */
[----:B----4-:R-:W-:-:S02]  /*1474f0*/  ISETP.LT.AND P4, PT, R19, UR4, !P1 ;  /* 0x0000000413007c0c */ /* 0x010fc4000cf81270 */
[----:B------:R-:W-:Y:S01]  /*147500*/  ISETP.LT.AND P1, PT, R17, UR5, !P1 ;  /* 0x0000000511007c0c */ /* 0x000fe2000cf21270 */
[----:B------:R-:W-:Y:S01]  /*147510*/  ULDC UR5, c[0x0][0x228] ;  /* 0x00008a0000057ab9 */ /* 0x000fe20000000800 */
[----:B------:R-:W-:Y:S01]  /*147520*/  ULDC UR4, c[0x0][0x22c] ;  /* 0x00008b0000047ab9 */ /* 0x000fe20000000800 */
[----:B------:R-:W-:Y:S01]  /*147530*/  ISETP.LT.AND P5, PT, R18, UR5, !P3 ;  /* 0x0000000512007c0c */ /* 0x000fe2000dfa1270 */
[----:B------:R-:W-:Y:S01]  /*147540*/  ULDC UR5, c[0x0][0x228] ;  /* 0x00008a0000057ab9 */ /* 0x000fe20000000800 */
[C---:B0-----:R-:W-:Y:S02]  /*147550*/  PRMT R2, R27.reuse, 0x7771, RZ ;  /* 0x000077711b027816 */ /* 0x041fe400000000ff */
[----:B------:R-:W-:Y:S01]  /*147560*/  PRMT R3, R27, 0x7772, RZ ;  /* 0x000077721b037816 */ /* 0x000fe200000000ff */
[----:B------:R-:W2:Y:S04]  /*147570*/  LDL.LU.64 R14, [R1+0xde8] ;  /* 0x000de800010e7983 */ /* 0x000ea80000300a00 */
[----:B------:R0:W-:Y:S01]  /*147580*/  @P2 STG.E.U8 desc[UR24][R28.64], R2 ;  /* 0x000000021c002986 */ /* 0x0001e2000c101118 */
[----:B------:R-:W-:-:S03]  /*147590*/  ISETP.LT.AND P6, PT, R16, UR5, !P3 ;  /* 0x0000000510007c0c */ /* 0x000fc6000dfc1270 */
[----:B------:R1:W-:Y:S01]  /*1475a0*/  @P4 STG.E.U8 desc[UR24][R20.64], R3 ;  /* 0x0000000314004986 */ /* 0x0003e2000c101118 */
[----:B------:R-:W-:Y:S01]  /*1475b0*/  ULDC UR5, c[0x0][0x228] ;  /* 0x00008a0000057ab9 */ /* 0x000fe20000000800 */
[----:B0-----:R-:W-:Y:S01]  /*1475c0*/  VIADD R2, R26, 0x67 ;  /* 0x000000671a027836 */ /* 0x001fe20000000000 */
[----:B-1----:R-:W-:Y:S01]  /*1475d0*/  PRMT R3, R23, 0x7770, RZ ;  /* 0x0000777017037816 */ /* 0x002fe200000000ff */
[----:B------:R-:W4:Y:S04]  /*1475e0*/  LDL.LU R20, [R1+0x38c] ;  /* 0x00038c0001147983 */ /* 0x000f280000300800 */
[----:B------:R-:W4:Y:S01]  /*1475f0*/  LDL.LU.64 R28, [R1+0xdf8] ;  /* 0x000df800011c7983 */ /* 0x000f220000300a00 */
[----:B------:R-:W-:Y:S02]  /*147600*/  ISETP.GE.AND P2, PT, R2, UR4, PT ;  /* 0x0000000402007c0c */ /* 0x000fe4000bf46270 */
[----:B------:R-:W-:Y:S01]  /*147610*/  PRMT R2, R27, 0x7773, RZ ;  /* 0x000077731b027816 */ /* 0x000fe200000000ff */
[----:B------:R-:W-:-:S04]  /*147620*/  ULDC UR4, c[0x0][0x228] ;  /* 0x00008a0000047ab9 */ /* 0x000fc80000000800 */
[----:B------:R0:W-:Y:S04]  /*147630*/  @P1 STG.E.U8 desc[UR24][R8.64], R2 ;  /* 0x0000000208001986 */ /* 0x0001e8000c101118 */
[----:B---3--:R1:W-:Y:S01]  /*147640*/  @P5 STG.E.U8 desc[UR24][R6.64], R3 ;  /* 0x0000000306005986 */ /* 0x0083e2000c101118 */
[----:B------:R-:W-:Y:S02]  /*147650*/  ISETP.LT.AND P5, PT, R10, UR4, !P3 ;  /* 0x000000040a007c0c */ /* 0x000fe4000dfa1270 */
[----:B------:R-:W-:Y:S01]  /*147660*/  ISETP.LT.AND P4, PT, R13, UR5, !P3 ;  /* 0x000000050d007c0c */ /* 0x000fe2000df81270 */
[----:B------:R-:W-:Y:S01]  /*147670*/  ULDC UR4, c[0x0][0x22c] ;  /* 0x00008b0000047ab9 */ /* 0x000fe20000000800 */
[C---:B------:R-:W-:Y:S01]  /*147680*/  PRMT R4, R23.reuse, 0x7773, RZ ;  /* 0x0000777317047816 */ /* 0x040fe200000000ff */
[----:B------:R-:W-:Y:S01]  /*147690*/  ULDC UR5, c[0x0][0x228] ;  /* 0x00008a0000057ab9 */ /* 0x000fe20000000800 */
[----:B0-----:R-:W-:Y:S01]  /*1476a0*/  PRMT R2, R23, 0x7771, RZ ;  /* 0x0000777117027816 */ /* 0x001fe200000000ff */
[----:B------:R-:W3:Y:S04]  /*1476b0*/  LDL.LU.64 R8, [R1+0xde0] ;  /* 0x000de00001087983 */ /* 0x000ee80000300a00 */
[----:B------:R-:W-:Y:S04]  /*1476c0*/  STL [R1+0x51a8], R10 ;  /* 0x0051a80a01007387 */ /* 0x000fe80000100800 */
[----:B------:R0:W-:Y:S01]  /*1476d0*/  @P6 STG.E.U8 desc[UR24][R24.64], R2 ;  /* 0x0000000218006986 */ /* 0x0001e2000c101118 */
[----:B------:R-:W-:-:S02]  /*1476e0*/  ISETP.LT.AND P6, PT, R12, UR6, !P3 ;  /* 0x000000060c007c0c */ /* 0x000fc4000dfc1270 */
[----:B-1----:R-:W-:Y:S01]  /*1476f0*/  PRMT R3, R23, 0x7772, RZ ;  /* 0x0000777217037816 */ /* 0x002fe200000000ff */
[----:B------:R-:W-:Y:S01]  /*147700*/  ULDC UR6, c[0x0][0x228] ;  /* 0x00008a0000067ab9 */ /* 0x000fe20000000800 */
[----:B0-----:R-:W3:Y:S04]  /*147710*/  LDL.LU.64 R24, [R1+0xdc0] ;  /* 0x000dc00001187983 */ /* 0x001ee80000300a00 */
[----:B------:R-:W3:Y:S04]  /*147720*/  LDL.LU R21, [R1+0x37c] ;  /* 0x00037c0001157983 */ /* 0x000ee80000300800 */
[----:B------:R-:W-:Y:S04]  /*147730*/  STL [R1+0x5190], R26 ;  /* 0x0051901a01007387 */ /* 0x000fe80000100800 */
[----:B------:R0:W-:Y:S04]  /*147740*/  STL.64 [R1+0x5198], R12 ;  /* 0x0051980c01007387 */ /* 0x0001e80000100a00 */
[----:B------:R-:W3:Y:S04]  /*147750*/  LDL.LU.64 R10, [R1+0xdd8] ;  /* 0x000dd800010a7983 */ /* 0x000ee80000300a00 */
[----:B0-----:R-:W2:Y:S01]  /*147760*/  LDL.LU.64 R12, [R1+0xdb8] ;  /* 0x000db800010c7983 */ /* 0x001ea20000300a00 */
[----:B------:R-:W-:-:S05]  /*147770*/  VIADD R2, R26, 0x68 ;  /* 0x000000681a027836 */ /* 0x000fca0000000000 */
[----:B------:R-:W-:Y:S01]  /*147780*/  ISETP.GE.AND P1, PT, R2, UR4, PT ;  /* 0x0000000402007c0c */ /* 0x000fe2000bf26270 */
[----:B------:R-:W-:Y:S01]  /*147790*/  ULDC UR4, c[0x0][0x228] ;  /* 0x00008a0000047ab9 */ /* 0x000fe20000000800 */
[----:B--2---:R0:W-:Y:S04]  /*1477a0*/  STL.64 [R1+0x51a0], R12 ;  /* 0x0051a00c01007387 */ /* 0x0041e80000100a00 */
[----:B0-----:R-:W2:Y:S04]  /*1477b0*/  LDL.LU.64 R12, [R1+0xdc8] ;  /* 0x000dc800010c7983 */ /* 0x001ea80000300a00 */
[----:B------:R0:W-:Y:S01]  /*1477c0*/  @P5 STG.E.U8 desc[UR24][R14.64], R3 ;  /* 0x000000030e005986 */ /* 0x0001e2000c101118 */
[----:B------:R-:W-:-:S03]  /*1477d0*/  ISETP.LT.AND P5, PT, R22, UR4, !P3 ;  /* 0x0000000416007c0c */ /* 0x000fc6000dfa1270 */
[----:B----4-:R1:W-:Y:S01]  /*1477e0*/  @P4 STG.E.U8 desc[UR24][R28.64], R4 ;  /* 0x000000041c004986 */ /* 0x0103e2000c101118 */
[----:B------:R-:W-:Y:S01]  /*1477f0*/  ULDC UR4, c[0x0][0x228] ;  /* 0x00008a0000047ab9 */ /* 0x000fe20000000800 */
[C---:B0-----:R-:W-:Y:S02]  /*147800*/  PRMT R3, R20.reuse, 0x7770, RZ ;  /* 0x0000777014037816 */ /* 0x041fe400000000ff */
[----:B------:R-:W-:Y:S01]  /*147810*/  PRMT R2, R20, 0x7771, RZ ;  /* 0x0000777114027816 */ /* 0x000fe200000000ff */
[----:B------:R-:W4:Y:S04]  /*147820*/  LDL.LU.64 R14, [R1+0xdb0] ;  /* 0x000db000010e7983 */ /* 0x000f280000300a00 */
[----:B---3--:R0:W-:Y:S01]  /*147830*/  @P6 STG.E.U8 desc[UR24][R8.64], R3 ;  /* 0x0000000308006986 */ /* 0x0081e2000c101118 */
[----:B------:R-:W-:-:S02]  /*147840*/  ISETP.LT.AND P6, PT, R19, UR4, !P3 ;  /* 0x0000000413007c0c */ /* 0x000fc4000dfc1270 */
[----:B------:R-:W-:Y:S02]  /*147850*/  ISETP.LT.AND P3, PT, R17, UR5, !P3 ;  /* 0x0000000511007c0c */ /* 0x000fe4000df61270 */
[C---:B------:R-:W-:Y:S02]  /*147860*/  PRMT R7, R20.reuse, 0x7772, RZ ;  /* 0x0000777214077816 */ /* 0x040fe400000000ff */
[----:B------:R-:W-:Y:S01]  /*147870*/  PRMT R5, R20, 0x7773, RZ ;  /* 0x0000777314057816 */ /* 0x000fe200000000ff */
[----:B-1----:R-:W3:Y:S04]  /*147880*/  LDL.LU.64 R28, [R1+0xda0] ;  /* 0x000da000011c7983 */ /* 0x002ee80000300a00 */
[----:B------:R-:W3:Y:S04]  /*147890*/  LDL.LU R20, [R1+0x36c] ;  /* 0x00036c0001147983 */ /* 0x000ee80000300800 */
[----:B------:R1:W-:Y:S01]  /*1478a0*/  @P5 STG.E.U8 desc[UR24][R24.64], R2 ;  /* 0x0000000218005986 */ /* 0x0003e2000c101118 */
[----:B------:R-:W-:Y:S01]  /*1478b0*/  ULDC UR4, c[0x0][0x228] ;  /* 0x00008a0000047ab9 */ /* 0x000fe20000000800 */
[----:B------:R-:W-:Y:S01]  /*1478c0*/  PRMT R4, R21, 0x7770, RZ ;  /* 0x0000777015047816 */ /* 0x000fe200000000ff */
[----:B------:R-:W-:Y:S01]  /*1478d0*/  ULDC UR5, c[0x0][0x228] ;  /* 0x00008a0000057ab9 */ /* 0x000fe20000000800 */
[----:B0-----:R-:W3:Y:S04]  /*1478e0*/  LDL.LU.64 R8, [R1+0xda8] ;  /* 0x000da80001087983 */ /* 0x001ee80000300a00 */
[----:B------:R-:W3:Y:S04]  /*1478f0*/  LDL.LU.64 R26, [R1+0xd98] ;  /* 0x000d9800011a7983 */ /* 0x000ee80000300a00 */
[----:B------:R0:W-:Y:S04]  /*147900*/  @P6 STG.E.U8 desc[UR24][R10.64], R7 ;  /* 0x000000070a006986 */ /* 0x0001e8000c101118 */
[----:B-1----:R-:W3:Y:S04]  /*147910*/  LDL.LU.64 R24, [R1+0xd90] ;  /* 0x000d900001187983 */ /* 0x002ee80000300a00 */
[----:B0-----:R-:W4:Y:S04]  /*147920*/  LDL.LU R10, [R1+0x51a8] ;  /* 0x0051a800010a7983 */ /* 0x001f280000300800 */
[----:B--2---:R0:W-:Y:S04]  /*147930*/  @P3 STG.E.U8 desc[UR24][R12.64], R5 ;  /* 0x000000050c003986 */ /* 0x0041e8000c101118 */
[----:B0-----:R-:W2:Y:S01]  /*147940*/  LDL.LU.64 R12, [R1+0x51a0] ;  /* 0x0051a000010c7983 */ /* 0x001ea20000300a00 */
[----:B------:R-:W-:-:S02]  /*147950*/  ISETP.LT.AND P4, PT, R18, UR4, !P2 ;  /* 0x0000000412007c0c */ /* 0x000fc4000d781270 */
[----:B------:R-:W-:Y:S01]  /*147960*/  ISETP.LT.AND P5, PT, R16, UR6, !P2 ;  /* 0x0000000610007c0c */ /* 0x000fe2000d7a1270 */
[----:B------:R-:W-:Y:S01]  /*147970*/  ULDC UR4, c[0x0][0x228] ;  /* 0x00008a0000047ab9 */ /* 0x000fe20000000800 */
[----:B------:R-:W-:Y:S01]  /*147980*/  PRMT R3, R21, 0x7771, RZ ;  /* 0x0000777115037816 */ /* 0x000fe200000000ff */
[----:B------:R-:W-:-:S08]  /*147990*/  ULDC UR6, c[0x0][0x228] ;  /* 0x00008a0000067ab9 */ /* 0x000fd00000000800 */
[----:B--2---:R0:W-:Y:S04]  /*1479a0*/  @P4 STG.E.U8 desc[UR24][R12.64], R4 ;  /* 0x000000040c004986 */ /* 0x0041e8000c101118 */
[----:B0-----:R-:W2:Y:S01]  /*1479b0*/  LDL.LU.64 R12, [R1+0x5198] ;  /* 0x00519800010c7983 */ /* 0x001ea20000300a00 */
[----:B----4-:R-:W-:Y:S01]  /*1479c0*/  ISETP.LT.AND P6, PT, R10, UR4, !P2 ;  /* 0x000000040a007c0c */ /* 0x010fe2000d7c1270 */
[----:B------:R-:W-:Y:S02]  /*1479d0*/  ULDC UR4, c[0x0][0x228] ;  /* 0x00008a0000047ab9 */ /* 0x000fe40000000800 */
[----:B------:R0:W-:Y:S01]  /*1479e0*/  @P5 STG.E.U8 desc[UR24][R14.64], R3 ;  /* 0x000000030e005986 */ /* 0x0001e2000c101118 */
[----:B------:R-:W-:Y:S02]  /*1479f0*/  ISETP.LT.AND P5, PT, R22, UR6, !P2 ;  /* 0x0000000616007c0c */ /* 0x000fe4000d7a1270 */
[----:B------:R-:W-:-:S02]  /*147a00*/  PRMT R2, R21, 0x7772, RZ ;  /* 0x0000777215027816 */ /* 0x000fc400000000ff */
[----:B------:R-:W-:Y:S02]  /*147a10*/  PRMT R6, R21, 0x7773, RZ ;  /* 0x0000777315067816 */ /* 0x000fe400000000ff */
[C---:B---3--:R-:W-:Y:S02]  /*147a20*/  PRMT R5, R20.reuse, 0x7770, RZ ;  /* 0x0000777014057816 */ /* 0x048fe400000000ff */
[----:B------:R-:W-:Y:S01]  /*147a30*/  PRMT R4, R20, 0x7771, RZ ;  /* 0x0000777114047816 */ /* 0x000fe200000000ff */
[----:B------:R-:W-:Y:S01]  /*147a40*/  ULDC UR6, c[0x0][0x228] ;  /* 0x00008a0000067ab9 */ /* 0x000fe20000000800 */
[----:B------:R1:W-:Y:S04]  /*147a50*/  @P6 STG.E.U8 desc[UR24][R28.64], R2 ;  /* 0x000000021c006986 */ /* 0x0003e8000c101118 */
[----:B0-----:R-:W3:Y:S04]  /*147a60*/  LDL.LU.64 R14, [R1+0xd80] ;  /* 0x000d8000010e7983 */ /* 0x001ee80000300a00 */
[----:B------:R-:W4:Y:S04]  /*147a70*/  LDL.LU R21, [R1+0x290] ;  /* 0x0002900001157983 */ /* 0x000f280000300800 */
[----:B-1----:R-:W4:Y:S01]  /*147a80*/  LDL.LU.64 R28, [R1+0xd70] ;  /* 0x000d7000011c7983 */ /* 0x002f220000300a00 */
[----:B--2---:R-:W-:-:S02]  /*147a90*/  ISETP.LT.AND P3, PT, R13, UR4, !P2 ;  /* 0x000000040d007c0c */ /* 0x004fc4000d761270 */
[----:B------:R-:W-:Y:S01]  /*147aa0*/  ISETP.LT.AND P4, PT, R12, UR5, !P2 ;  /* 0x000000050c007c0c */ /* 0x000fe2000d781270 */
[----:B------:R-:W-:Y:S01]  /*147ab0*/  ULDC UR4, c[0x0][0x228] ;  /* 0x00008a0000047ab9 */ /* 0x000fe20000000800 */
[----:B------:R-:W-:-:S09]  /*147ac0*/  PRMT R3, R20, 0x7772, RZ ;  /* 0x0000777214037816 */ /* 0x000fd200000000ff */
[----:B------:R0:W-:Y:S04]  /*147ad0*/  @P3 STG.E.U8 desc[UR24][R8.64], R6 ;  /* 0x0000000608003986 */ /* 0x0001e8000c101118 */
[----:B------:R1:W-:Y:S04]  /*147ae0*/  @P4 STG.E.U8 desc[UR24][R26.64], R5 ;  /* 0x000000051a004986 */ /* 0x0003e8000c101118 */
[----:B------:R2:W-:Y:S01]  /*147af0*/  @P5 STG.E.U8 desc[UR24][R24.64], R4 ;  /* 0x0000000418005986 */ /* 0x0005e2000c101118 */
[----:B------:R-:W-:Y:S01]  /*147b00*/  PRMT R2, R20, 0x7773, RZ ;  /* 0x0000777314027816 */ /* 0x000fe200000000ff */
[----:B------:R-:W-:-:S02]  /*147b10*/  ULDC UR5, c[0x0][0x228] ;  /* 0x00008a0000057ab9 */ /* 0x000fc40000000800 */
[----:B0-----:R-:W4:Y:S04]  /*147b20*/  LDL.LU.64 R6, [R1+0xd78] ;  /* 0x000d780001067983 */ /* 0x001f280000300a00 */
[----:B------:R-:W4:Y:S04]  /*147b30*/  LDL.LU.64 R8, [R1+0xd68] ;  /* 0x000d680001087983 */ /* 0x000f280000300a00 */
[----:B-1----:R-:W4:Y:S04]  /*147b40*/  LDL.LU R26, [R1+0x5190] ;  /* 0x00519000011a7983 */ /* 0x002f280000300800 */
[----:B--2---:R-:W2:Y:S04]  /*147b50*/  LDL.LU.64 R4, [R1+0xd88] ;  /* 0x000d880001047983 */ /* 0x004ea80000300a00 */
[----:B------:R-:W4:Y:S04]  /*147b60*/  LDL.LU.64 R24, [R1+0xd60] ;  /* 0x000d600001187983 */ /* 0x000f280000300a00 */
[----:B------:R-:W4:Y:S01]  /*147b70*/  LDL.LU R20, [R1+0x350] ;  /* 0x0003500001147983 */ /* 0x000f220000300800 */
[----:B------:R-:W-:Y:S01]  /*147b80*/  ISETP.LT.AND P6, PT, R19, UR4, !P2 ;  /* 0x0000000413007c0c */ /* 0x000fe2000d7c1270 */
[----:B------:R-:W-:Y:S01]  /*147b90*/  ULDC UR4, c[0x0][0x228] ;  /* 0x00008a0000047ab9 */ /* 0x000fe20000000800 */
[----:B------:R-:W-:-:S02]  /*147ba0*/  ISETP.LT.AND P4, PT, R16, UR5, !P1 ;  /* 0x0000000510007c0c */ /* 0x000fc4000cf81270 */
[----:B------:R-:W-:Y:S01]  /*147bb0*/  ISETP.LT.AND P2, PT, R17, UR4, !P2 ;  /* 0x0000000411007c0c */ /* 0x000fe2000d741270 */
[----:B------:R0:W-:Y:S01]  /*147bc0*/  STL.64 [R1+0x5188], R16 ;  /* 0x0051881001007387 */ /* 0x0001e20000100a00 */
[----:B------:R-:W-:Y:S01]  /*147bd0*/  ULDC UR4, c[0x0][0x228] ;  /* 0x00008a0000047ab9 */ /* 0x000fe20000000800 */
[----:B------:R-:W-:Y:S02]  /*147be0*/  ULDC UR5, c[0x0][0x228] ;  /* 0x00008a0000057ab9 */ /* 0x000fe40000000800 */
[----:B0-----:R-:W4:Y:S01]  /*147bf0*/  LDL.LU.64 R16, [R1+0xd58] ;  /* 0x000d580001107983 */ /* 0x001f220000300a00 */
[----:B------:R-:W-:Y:S01]  /*147c00*/  ISETP.LT.AND P3, PT, R18, UR4, !P1 ;  /* 0x0000000412007c0c */ /* 0x000fe2000cf61270 */
[----:B------:R-:W-:Y:S01]  /*147c10*/  ULDC UR4, c[0x0][0x22c] ;  /* 0x00008b0000047ab9 */ /* 0x000fe20000000800 */
[----:B------:R-:W-:Y:S01]  /*147c20*/  ISETP.LT.AND P5, PT, R13, UR6, !P1 ;  /* 0x000000060d007c0c */ /* 0x000fe2000cfa1270 */
[----:B------:R-:W-:Y:S01]  /*147c30*/  ULDC UR6, c[0x0][0x228] ;  /* 0x00008a0000067ab9 */ /* 0x000fe20000000800 */
[----:B--2---:R-:W-:Y:S04]  /*147c40*/  @P6 STG.E.U8 desc[UR24][R4.64], R3 ;  /* 0x0000000304006986 */ /* 0x004fe8000c101118 */
[----:B---3--:R0:W-:Y:S04]  /*147c50*/  @P2 STG.E.U8 desc[UR24][R14.64], R2 ;  /* 0x000000020e002986 */ /* 0x0081e8000c101118 */
[----:B0-----:R-:W2:Y:S01]  /*147c60*/  LDL.LU.64 R14, [R1+0xd50] ;  /* 0x000d5000010e7983 */ /* 0x001ea20000300a00 */
[----:B----4-:R-:W-:Y:S01]  /*147c70*/  VIADD R2, R26, 0x69 ;  /* 0x000000691a027836 */ /* 0x010fe20000000000 */
[----:B------:R-:W-:-:S02]  /*147c80*/  PRMT R4, R21, 0x7770, RZ ;  /* 0x0000777015047816 */ /* 0x000fc400000000ff */
[----:B------:R-:W-:Y:S02]  /*147c90*/  ISETP.LT.AND P6, PT, R10, UR5, !P1 ;  /* 0x000000050a007c0c */ /* 0x000fe4000cfc1270 */
[----:B------:R-:W-:Y:S01]  /*147ca0*/  PRMT R3, R21, 0x7771, RZ ;  /* 0x0000777115037816 */ /* 0x000fe200000000ff */
[----:B------:R-:W-:Y:S01]  /*147cb0*/  ULDC UR5, c[0x0][0x228] ;  /* 0x00008a0000057ab9 */ /* 0x000fe20000000800 */
[----:B------:R-:W-:Y:S01]  /*147cc0*/  ISETP.GE.AND P2, PT, R2, UR4, PT ;  /* 0x0000000402007c0c */ /* 0x000fe2000bf46270 */
[----:B------:R-:W-:Y:S01]  /*147cd0*/  @P3 STG.E.U8 desc[UR24][R6.64], R4 ;  /* 0x0000000406003986 */ /* 0x000fe2000c101118 */
[----:B------:R-:W-:-:S03]  /*147ce0*/  ULDC UR4, c[0x0][0x228] ;  /* 0x00008a0000047ab9 */ /* 0x000fc60000000800 */
[----:B------:R0:W-:Y:S01]  /*147cf0*/  @P4 STG.E.U8 desc[UR24][R28.64], R3 ;  /* 0x000000031c004986 */ /* 0x0001e2000c101118 */
[----:B------:R-:W-:Y:S02]  /*147d00*/  ISETP.LT.AND P4, PT, R12, UR4, !P1 ;  /* 0x000000040c007c0c */ /* 0x000fe4000cf81270 */
[C---:B------:R-:W-:Y:S01]  /*147d10*/  PRMT R2, R21.reuse, 0x7773, RZ ;  /* 0x0000777315027816 */ /* 0x040fe200000000ff */
[----:B------:R-:W-:Y:S01]  /*147d20*/  ULDC UR4, c[0x0][0x228] ;  /* 0x00008a0000047ab9 */ /* 0x000fe20000000800 */
[----:B0-----:R-:W-:Y:S01]  /*147d30*/  PRMT R3, R21, 0x7772, RZ ;  /* 0x0000777215037816 */ /* 0x001fe200000000ff */
[----:B------:R-:W3:Y:S04]  /*147d40*/  LDL.LU.64 R28, [R1+0xd40] ;  /* 0x000d4000011c7983 */ /* 0x000ee80000300a00 */
[----:B------:R-:W4:Y:S04]  /*147d50*/  LDL.LU R23, [R1+0x340] ;  /* 0x0003400001177983 */ /* 0x000f280000300800 */
[----:B------:R-:W4:Y:S04]  /*147d60*/  LDL.LU.64 R4, [R1+0xd48] ;  /* 0x000d480001047983 */ /* 0x000f280000300a00 */
[----:B------:R0:W-:Y:S04]  /*147d70*/  @P6 STG.E.U8 desc[UR24][R8.64], R3 ;  /* 0x0000000308006986 */ /* 0x0001e8000c101118 */
[----:B------:R1:W-:Y:S01]  /*147d80*/  @P5 STG.E.U8 desc[UR24][R24.64], R2 ;  /* 0x0000000218005986 */ /* 0x0003e2000c101118 */
[----:B0-----:R-:W-:-:S03]  /*147d90*/  PRMT R3, R20, 0x7770, RZ ;  /* 0x0000777014037816 */ /* 0x001fc600000000ff */
[----:B------:R-:W4:Y:S04]  /*147da0*/  LDL.LU.64 R8, [R1+0xd38] ;  /* 0x000d380001087983 */ /* 0x000f280000300a00 */
[----:B------:R-:W4:Y:S04]  /*147db0*/  LDL.LU.64 R6, [R1+0xd30] ;  /* 0x000d300001067983 */ /* 0x000f280000300a00 */
[----:B-1----:R-:W4:Y:S04]  /*147dc0*/  LDL.LU.64 R24, [R1+0xd20] ;  /* 0x000d200001187983 */ /* 0x002f280000300a00 */
[----:B------:R0:W-:Y:S04]  /*147dd0*/  @P4 STG.E.U8 desc[UR24][R16.64], R3 ;  /* 0x0000000310004986 */ /* 0x0001e8000c101118 */
[----:B0-----:R-:W4:Y:S01]  /*147de0*/  LDL.LU.64 R16, [R1+0x5188] ;  /* 0x0051880001107983 */ /* 0x001f220000300a00 */
[----:B------:R-:W-:-:S02]  /*147df0*/  ISETP.LT.AND P5, PT, R22, UR4, !P1 ;  /* 0x0000000416007c0c */ /* 0x000fc4000cfa1270 */
[----:B------:R-:W-:Y:S01]  /*147e00*/  PRMT R3, R20, 0x7771, RZ ;  /* 0x0000777114037816 */ /* 0x000fe200000000ff */
[----:B------:R-:W4:Y:S01]  /*147e10*/  LDL.LU R21, [R1+0x330] ;  /* 0x0003300001157983 */ /* 0x000f220000300800 */
[----:B------:R-:W-:Y:S01]  /*147e20*/  VIADD R2, R26, 0x6a ;  /* 0x0000006a1a027836 */ /* 0x000fe20000000000 */
[----:B------:R-:W-:Y:S01]  /*147e30*/  ISETP.LT.AND P6, PT, R19, UR5, !P1 ;  /* 0x0000000513007c0c */ /* 0x000fe2000cfc1270 */
[----:B------:R-:W-:Y:S01]  /*147e40*/  ULDC UR4, c[0x0][0x22c] ;  /* 0x00008b0000047ab9 */ /* 0x000fe20000000800 */
[----:B------:R-:W-:-:S06]  /*147e50*/  ULDC UR5, c[0x0][0x228] ;  /* 0x00008a0000057ab9 */ /* 0x000fcc0000000800 */
[----:B--2---:R0:W-:Y:S04]  /*147e60*/  @P5 STG.E.U8 desc[UR24][R14.64], R3 ;  /* 0x000000030e005986 */ /* 0x0041e8000c101118 */
[----:B0-----:R-:W2:Y:S01]  /*147e70*/  LDL.LU.64 R14, [R1+0xd28] ;  /* 0x000d2800010e7983 */ /* 0x001ea20000300a00 */
[----:B------:R-:W-:Y:S01]  /*147e80*/  ISETP.GE.AND P3, PT, R2, UR4, PT ;  /* 0x0000000402007c0c */ /* 0x000fe2000bf66270 */
[----:B------:R-:W-:Y:S01]  /*147e90*/  ULDC UR4, c[0x0][0x228] ;  /* 0x00008a0000047ab9 */ /* 0x000fe20000000800 */
[----:B------:R-:W-:Y:S02]  /*147ea0*/  PRMT R2, R20, 0x7772, RZ ;  /* 0x0000777214027816 */ /* 0x000fe400000000ff */
[----:B------:R-:W-:Y:S02]  /*147eb0*/  ISETP.LT.AND P4, PT, R18, UR5, !P2 ;  /* 0x0000000512007c0c */ /* 0x000fe4000d781270 */
[----:B------:R-:W-:Y:S01]  /*147ec0*/  PRMT R3, R20, 0x7773, RZ ;  /* 0x0000777314037816 */ /* 0x000fe200000000ff */
[----:B------:R-:W-:Y:S01]  /*147ed0*/  ULDC UR5, c[0x0][0x228] ;  /* 0x00008a0000057ab9 */ /* 0x000fe20000000800 */
[----:B---3--:R4:W-:Y:S02]  /*147ee0*/  @P6 STG.E.U8 desc[UR24][R28.64], R2 ;  /* 0x000000021c006986 */ /* 0x0089e4000c101118 */
[----:B----4-:R-:W-:-:S02]  /*147ef0*/  PRMT R2, R23, 0x7770, RZ ;  /* 0x0000777017027816 */ /* 0x010fc400000000ff */
[----:B------:R-:W3:Y:S01]  /*147f00*/  LDL.LU.64 R28, [R1+0xd18] ;  /* 0x000d1800011c7983 */ /* 0x000ee20000300a00 */
[----:B------:R-:W-:Y:S01]  /*147f10*/  ISETP.LT.AND P1, PT, R17, UR4, !P1 ;  /* 0x0000000411007c0c */ /* 0x000fe2000cf21270 */
[----:B------:R-:W-:Y:S02]  /*147f20*/  ULDC UR4, c[0x0][0x228] ;  /* 0x00008a0000047ab9 */ /* 0x000fe40000000800 */
        /* <DEDUP_REMOVED lines=9> */
[----:B-1----:R-:W-:Y:S01]  /*147fc0*/  PRMT R2, R23, 0x7772, RZ ;  /* 0x0000777217027816 */ /* 0x002fe200000000ff */
[----:B------:R-:W4:Y:S04]  /*147fd0*/  LDL.LU.64 R8, [R1+0xd10] ;  /* 0x000d100001087983 */ /* 0x000f280000300a00 */
[----:B------:R0:W-:Y:S01]  /*147fe0*/  @P6 STG.E.U8 desc[UR24][R6.64], R3 ;  /* 0x0000000306006986 */ /* 0x0001e2000c101118 */
[----:B------:R-:W-:-:S03]  /*147ff0*/  VIADD R4, R26, 0x6b ;  /* 0x0000006b1a047836 */ /* 0x000fc60000000000 */
[----:B------:R-:W4:Y:S04]  /*148000*/  LDL.LU R20, [R1+0x294] ;  /* 0x0002940001147983 */ /* 0x000f280000300800 */
[----:B------:R1:W-:Y:S01]  /*148010*/  @P5 STG.E.U8 desc[UR24][R24.64], R2 ;  /* 0x0000000218005986 */ /* 0x0003e2000c101118 */
[----:B0-----:R-:W-:-:S03]  /*148020*/  PRMT R3, R23, 0x7773, RZ ;  /* 0x0000777317037816 */ /* 0x001fc600000000ff */
[----:B------:R-:W4:Y:S04]  /*148030*/  LDL.LU.64 R6, [R1+0xd08] ;  /* 0x000d080001067983 */ /* 0x000f280000300a00 */
[----:B-1----:R-:W4:Y:S04]  /*148040*/  LDL.LU.64 R24, [R1+0xcf8] ;  /* 0x000cf80001187983 */ /* 0x002f280000300a00 */
[----:B------:R-:W-:Y:S04]  /*148050*/  STL [R1+0x5180], R26 ;  /* 0x0051801a01007387 */ /* 0x000fe80000100800 */
[----:B--2---:R0:W-:Y:S01]  /*148060*/  @P1 STG.E.U8 desc[UR24][R14.64], R3 ;  /* 0x000000030e001986 */ /* 0x0041e2000c101118 */
[----:B------:R-:W-:-:S02]  /*148070*/  ISETP.GE.AND P1, PT, R4, UR4, PT ;  /* 0x0000000404007c0c */ /* 0x000fc4000bf26270 */
[----:B------:R-:W-:Y:S01]  /*148080*/  ISETP.LT.AND P4, PT, R12, UR5, !P2 ;  /* 0x000000050c007c0c */ /* 0x000fe2000d781270 */
[----:B------:R-:W-:Y:S01]  /*148090*/  ULDC UR5, c[0x0][0x228] ;  /* 0x00008a0000057ab9 */ /* 0x000fe20000000800 */
[----:B------:R-:W-:Y:S01]  /*1480a0*/  ISETP.LT.AND P6, PT, R19, UR6, !P2 ;  /* 0x0000000613007c0c */ /* 0x000fe2000d7c1270 */
[----:B0-----:R-:W2:Y:S04]  /*1480b0*/  LDL.LU.64 R14, [R1+0xcf0] ;  /* 0x000cf000010e7983 */ /* 0x001ea80000300a00 */
[----:B------:R-:W2:Y:S04]  /*1480c0*/  LDL.LU.64 R4, [R1+0xd00] ;  /* 0x000d000001047983 */ /* 0x000ea80000300a00 */
[----:B------:R-:W2:Y:S01]  /*1480d0*/  LDL.LU.64 R26, [R1+0xce0] ;  /* 0x000ce000011a7983 */ /* 0x000ea20000300a00 */
[----:B------:R-:W-:-:S02]  /*1480e0*/  ISETP.LT.AND P5, PT, R22, UR5, !P2 ;  /* 0x0000000516007c0c */ /* 0x000fc4000d7a1270 */
[C---:B------:R-:W-:Y:S01]  /*1480f0*/  PRMT R2, R21.reuse, 0x7770, RZ ;  /* 0x0000777015027816 */ /* 0x040fe200000000ff */
[----:B------:R-:W-:Y:S01]  /*148100*/  ULDC UR4, c[0x0][0x228] ;  /* 0x00008a0000047ab9 */ /* 0x000fe20000000800 */
[----:B------:R-:W-:Y:S02]  /*148110*/  PRMT R3, R21, 0x7771, RZ ;  /* 0x0000777115037816 */ /* 0x000fe400000000ff */
[----:B------:R-:W-:Y:S01]  /*148120*/  ISETP.LT.AND P2, PT, R17, UR4, !P2 ;  /* 0x0000000411007c0c */ /* 0x000fe2000d741270 */
[----:B------:R-:W-:Y:S01]  /*148130*/  ULDC UR5, c[0x0][0x228] ;  /* 0x00008a0000057ab9 */ /* 0x000fe20000000800 */
[----:B------:R-:W-:Y:S01]  /*148140*/  ULDC UR4, c[0x0][0x228] ;  /* 0x00008a0000047ab9 */ /* 0x000fe20000000800 */
[----:B------:R-:W-:Y:S01]  /*148150*/  ULDC UR6, c[0x0][0x228] ;  /* 0x00008a0000067ab9 */ /* 0x000fe20000000800 */
[----:B---3--:R0:W-:Y:S01]  /*148160*/  @P4 STG.E.U8 desc[UR24][R28.64], R2 ;  /* 0x000000021c004986 */ /* 0x0081e2000c101118 */
[----:B------:R-:W-:Y:S01]  /*148170*/  ISETP.LT.AND P4, PT, R18, UR5, !P3 ;  /* 0x0000000512007c0c */ /* 0x000fe2000df81270 */
[----:B------:R-:W-:Y:S01]  /*148180*/  ULDC UR5, c[0x0][0x228] ;  /* 0x00008a0000057ab9 */ /* 0x000fe20000000800 */
[C---:B0-----:R-:W-:Y:S01]  /*148190*/  PRMT R2, R21.reuse, 0x7772, RZ ;  /* 0x0000777215027816 */ /* 0x041fe200000000ff */
[----:B------:R-:W3:Y:S04]  /*1481a0*/  LDL.LU.64 R28, [R1+0xcd8] ;  /* 0x000cd800011c7983 */ /* 0x000ee80000300a00 */
[----:B------:R-:W3:Y:S04]  /*1481b0*/  LDL.LU R23, [R1+0x354] ;  /* 0x0003540001177983 */ /* 0x000ee80000300800 */
[----:B----4-:R0:W-:Y:S01]  /*1481c0*/  @P5 STG.E.U8 desc[UR24][R8.64], R3 ;  /* 0x0000000308005986 */ /* 0x0101e2000c101118 */
[----:B------:R-:W-:Y:S01]  /*1481d0*/  ISETP.LT.AND P5, PT, R10, UR5, !P3 ;  /* 0x000000050a007c0c */ /* 0x000fe2000dfa1270 */
[----:B------:R-:W-:Y:S01]  /*1481e0*/  ULDC UR5, c[0x0][0x228] ;  /* 0x00008a0000057ab9 */ /* 0x000fe20000000800 */
[----:B0-----:R-:W-:Y:S01]  /*1481f0*/  PRMT R3, R21, 0x7773, RZ ;  /* 0x0000777315037816 */ /* 0x001fe200000000ff */
[----:B------:R-:W4:Y:S04]  /*148200*/  LDL.LU.64 R8, [R1+0xcb8] ;  /* 0x000cb80001087983 */ /* 0x000f280000300a00 */
[----:B--2---:R0:W-:Y:S01]  /*148210*/  @P6 STG.E.U8 desc[UR24][R4.64], R2 ;  /* 0x0000000204006986 */ /* 0x0041e2000c101118 */
[----:B------:R-:W-:-:S03]  /*148220*/  ISETP.LT.AND P6, PT, R16, UR4, !P3 ;  /* 0x0000000410007c0c */ /* 0x000fc6000dfc1270 */
[----:B------:R1:W-:Y:S01]  /*148230*/  @P2 STG.E.U8 desc[UR24][R6.64], R3 ;  /* 0x0000000306002986 */ /* 0x0003e2000c101118 */
[----:B------:R-:W-:Y:S01]  /*148240*/  ULDC UR4, c[0x0][0x228] ;  /* 0x00008a0000047ab9 */ /* 0x000fe20000000800 */
[C---:B0-----:R-:W-:Y:S02]  /*148250*/  PRMT R2, R20.reuse, 0x7770, RZ ;  /* 0x0000777014027816 */ /* 0x041fe400000000ff */
[C---:B-1----:R-:W-:Y:S01]  /*148260*/  PRMT R3, R20.reuse, 0x7771, RZ ;  /* 0x0000777114037816 */ /* 0x042fe200000000ff */
[----:B------:R-:W2:Y:S04]  /*148270*/  LDL.LU.64 R6, [R1+0xcb0] ;  /* 0x000cb00001067983 */ /* 0x000ea80000300a00 */
[----:B------:R0:W-:Y:S04]  /*148280*/  @P4 STG.E.U8 desc[UR24][R24.64], R2 ;  /* 0x0000000218004986 */ /* 0x0001e8000c101118 */
[----:B------:R1:W-:Y:S04]  /*148290*/  @P6 STG.E.U8 desc[UR24][R14.64], R3 ;  /* 0x000000030e006986 */ /* 0x0003e8000c101118 */
[----:B0-----:R-:W2:Y:S04]  /*1482a0*/  LDL.LU.64 R24, [R1+0xc78] ;  /* 0x000c780001187983 */ /* 0x001ea80000300a00 */
[----:B------:R-:W2:Y:S04]  /*1482b0*/  LDL.LU R21, [R1+0x344] ;  /* 0x0003440001157983 */ /* 0x000ea80000300800 */
[----:B-1----:R-:W2:Y:S01]  /*1482c0*/  LDL.LU.64 R14, [R1+0xca8] ;  /* 0x000ca800010e7983 */ /* 0x002ea20000300a00 */
[----:B------:R-:W-:-:S05]  /*1482d0*/  PRMT R2, R20, 0x7772, RZ ;  /* 0x0000777214027816 */ /* 0x000fca00000000ff */
[----:B------:R0:W-:Y:S04]  /*1482e0*/  @P5 STG.E.U8 desc[UR24][R26.64], R2 ;  /* 0x000000021a005986 */ /* 0x0001e8000c101118 */
[----:B0-----:R-:W2:Y:S01]  /*1482f0*/  LDL.LU.64 R26, [R1+0xc00] ;  /* 0x000c0000011a7983 */ /* 0x001ea20000300a00 */
[----:B------:R-:W-:Y:S01]  /*148300*/  ISETP.LT.AND P4, PT, R13, UR4, !P3 ;  /* 0x000000040d007c0c */ /* 0x000fe2000df81270 */
[----:B------:R-:W-:Y:S01]  /*148310*/  ULDC UR4, c[0x0][0x228] ;  /* 0x00008a0000047ab9 */ /* 0x000fe20000000800 */
[----:B------:R-:W-:Y:S02]  /*148320*/  PRMT R3, R20, 0x7773, RZ ;  /* 0x0000777314037816 */ /* 0x000fe400000000ff */
[----:B------:R-:W-:Y:S01]  /*148330*/  ISETP.LT.AND P2, PT, R12, UR4, !P3 ;  /* 0x000000040c007c0c */ /* 0x000fe2000df41270 */
[----:B------:R-:W-:-:S02]  /*148340*/  ULDC UR4, c[0x0][0x228] ;  /* 0x00008a0000047ab9 */ /* 0x000fc40000000800 */
[----:B------:R-:W-:Y:S01]  /*148350*/  ISETP.LT.AND P5, PT, R22, UR4, !P3 ;  /* 0x0000000416007c0c */ /* 0x000fe2000dfa1270 */
[----:B------:R-:W-:Y:S01]  /*148360*/  ULDC UR4, c[0x0][0x228] ;  /* 0x00008a0000047ab9 */ /* 0x000fe20000000800 */
[----:B---3--:R-:W-:-:S04]  /*148370*/  PRMT R2, R23, 0x7770, RZ ;  /* 0x0000777017027816 */ /* 0x008fc800000000ff */
[----:B------:R0:W-:Y:S01]  /*148380*/  @P4 STG.E.U8 desc[UR24][R28.64], R3 ;  /* 0x000000031c004986 */ /* 0x0001e2000c101118 */
[----:B------:R-:W-:Y:S02]  /*148390*/  ISETP.LT.AND P4, PT, R19, UR5, !P3 ;  /* 0x0000000513007c0c */ /* 0x000fe4000df81270 */
[----:B------:R-:W-:Y:S01]  /*1483a0*/  ISETP.LT.AND P3, PT, R17, UR4, !P3 ;  /* 0x0000000411007c0c */ /* 0x000fe2000df61270 */
[----:B------:R-:W-:Y:S01]  /*1483b0*/  ULDC UR5, c[0x0][0x228] ;  /* 0x00008a0000057ab9 */ /* 0x000fe20000000800 */
[C---:B------:R-:W-:Y:S02]  /*1483c0*/  PRMT R4, R23.reuse, 0x7773, RZ ;  /* 0x0000777317047816 */ /* 0x040fe400000000ff */
[----:B------:R-:W-:Y:S01]  /*1483d0*/  ISETP.LT.AND P6, PT, R18, UR5, !P1 ;  /* 0x0000000512007c0c */ /* 0x000fe2000cfc1270 */
[----:B------:R-:W-:Y:S01]  /*1483e0*/  ULDC UR4, c[0x0][0x228] ;  /* 0x00008a0000047ab9 */ /* 0x000fe20000000800 */
[----:B------:R-:W-:Y:S01]  /*1483f0*/  ULDC UR5, c[0x0][0x228] ;  /* 0x00008a0000057ab9 */ /* 0x000fe20000000800 */
[----:B----4-:R1:W-:Y:S04]  /*148400*/  @P2 STG.E.U8 desc[UR24][R8.64], R2 ;  /* 0x0000000208002986 */ /* 0x0103e8000c101118 */
[----:B0-----:R-:W3:Y:S01]  /*148410*/  LDL.LU.64 R28, [R1+0xb90] ;  /* 0x000b9000011c7983 */ /* 0x001ee20000300a00 */
[----:B------:R-:W-:-:S02]  /*148420*/  PRMT R3, R23, 0x7771, RZ ;  /* 0x0000777117037816 */ /* 0x000fc400000000ff */
[----:B-1----:R-:W-:Y:S01]  /*148430*/  PRMT R2, R23, 0x7772, RZ ;  /* 0x0000777217027816 */ /* 0x002fe200000000ff */
[----:B------:R-:W4:Y:S04]  /*148440*/  LDL.LU.64 R8, [R1+0xbc8] ;  /* 0x000bc80001087983 */ /* 0x000f280000300a00 */
[----:B------:R-:W4:Y:S04]  /*148450*/  LDL.LU R20, [R1+0x334] ;  /* 0x0003340001147983 */ /* 0x000f280000300800 */
[----:B--2---:R0:W-:Y:S04]  /*148460*/  @P5 STG.E.U8 desc[UR24][R6.64], R3 ;  /* 0x0000000306005986 */ /* 0x0041e8000c101118 */
[----:B------:R1:W-:Y:S04]  /*148470*/  @P4 STG.E.U8 desc[UR24][R24.64], R2 ;  /* 0x0000000218004986 */ /* 0x0003e8000c101118 */
[----:B------:R2:W-:Y:S01]  /*148480*/  @P3 STG.E.U8 desc[UR24][R14.64], R4 ;  /* 0x000000040e003986 */ /* 0x0005e2000c101118 */
[----:B0-----:R-:W-:-:S03]  /*148490*/  PRMT R3, R21, 0x7770, RZ ;  /* 0x0000777015037816 */ /* 0x001fc600000000ff */
[----:B-1----:R-:W4:Y:S04]  /*1484a0*/  LDL.LU.64 R24, [R1+0xbc0] ;  /* 0x000bc00001187983 */ /* 0x002f280000300a00 */
[----:B------:R-:W4:Y:S04]  /*1484b0*/  LDL.LU.64 R6, [R1+0xb88] ;  /* 0x000b880001067983 */ /* 0x000f280000300a00 */
[----:B--2---:R-:W2:Y:S04]  /*1484c0*/  LDL.LU.64 R4, [R1+0xbd8] ;  /* 0x000bd80001047983 */ /* 0x004ea80000300a00 */
[----:B------:R-:W4:Y:S04]  /*1484d0*/  LDL.LU.64 R14, [R1+0xb68] ;  /* 0x000b6800010e7983 */ /* 0x000f280000300a00 */
[----:B------:R0:W-:Y:S04]  /*1484e0*/  @P6 STG.E.U8 desc[UR24][R26.64], R3 ;  /* 0x000000031a006986 */ /* 0x0001e8000c101118 */
[----:B0-----:R-:W4:Y:S01]  /*1484f0*/  LDL.LU R26, [R1+0x5180] ;  /* 0x00518000011a7983 */ /* 0x001f220000300800 */
[----:B------:R-:W-:-:S02]  /*148500*/  ISETP.LT.AND P2, PT, R16, UR6, !P1 ;  /* 0x0000000610007c0c */ /* 0x000fc4000cf41270 */
[----:B------:R-:W-:Y:S02]  /*148510*/  ISETP.LT.AND P4, PT, R10, UR4, !P1 ;  /* 0x000000040a007c0c */ /* 0x000fe4000cf81270 */
[----:B------:R-:W-:Y:S01]  /*148520*/  PRMT R2, R21, 0x7771, RZ ;  /* 0x0000777115027816 */ /* 0x000fe200000000ff */
[----:B------:R-:W-:Y:S01]  /*148530*/  ULDC UR4, c[0x0][0x228] ;  /* 0x00008a0000047ab9 */ /* 0x000fe20000000800 */
[----:B------:R-:W-:Y:S02]  /*148540*/  ISETP.LT.AND P5, PT, R12, UR5, !P1 ;  /* 0x000000050c007c0c */ /* 0x000fe4000cfa1270 */
[----:B------:R-:W-:Y:S01]  /*148550*/  ISETP.LT.AND P3, PT, R13, UR4, !P1 ;  /* 0x000000040d007c0c */ /* 0x000fe2000cf61270 */
[----:B------:R-:W-:Y:S01]  /*148560*/  ULDC UR4, c[0x0][0x22c] ;  /* 0x00008b0000047ab9 */ /* 0x000fe20000000800 */
[C---:B------:R-:W-:Y:S01]  /*148570*/  PRMT R3, R21.reuse, 0x7773, RZ ;  /* 0x0000777315037816 */ /* 0x040fe200000000ff */
[----:B------:R-:W-:Y:S01]  /*148580*/  ULDC UR5, c[0x0][0x228] ;  /* 0x00008a0000057ab9 */ /* 0x000fe20000000800 */
[----:B------:R-:W-:Y:S01]  /*148590*/  ULDC UR6, c[0x0][0x228] ;  /* 0x00008a0000067ab9 */ /* 0x000fe20000000800 */
[----:B--2---:R0:W-:Y:S02]  /*1485a0*/  @P2 STG.E.U8 desc[UR24][R4.64], R2 ;  /* 0x0000000204002986 */ /* 0x0041e4000c101118 */
[----:B0-----:R-:W-:-:S05]  /*1485b0*/  PRMT R2, R21, 0x7772, RZ ;  /* 0x0000777215027816 */ /* 0x001fca00000000ff */
[----:B---3--:R0:W-:Y:S04]  /*1485c0*/  @P4 STG.E.U8 desc[UR24][R28.64], R2 ;  /* 0x000000021c004986 */ /* 0x0081e8000c101118 */
[----:B----4-:R1:W-:Y:S01]  /*1485d0*/  @P3 STG.E.U8 desc[UR24][R8.64], R3 ;  /* 0x0000000308003986 */ /* 0x0103e2000c101118 */
[----:B0-----:R-:W-:-:S03]  /*1485e0*/  VIADD R2, R26, 0x6c ;  /* 0x0000006c1a027836 */ /* 0x001fc60000000000 */
[----:B------:R-:W2:Y:S04]  /*1485f0*/  LDL.LU.64 R28, [R1+0xb80] ;  /* 0x000b8000011c7983 */ /* 0x000ea80000300a00 */
[----:B------:R-:W3:Y:S04]  /*148600*/  LDL.LU R23, [R1+0x298] ;  /* 0x0002980001177983 */ /* 0x000ee80000300800 */
[----:B-1----:R-:W4:Y:S01]  /*148610*/  LDL.LU.64 R8, [R1+0xb60] ;  /* 0x000b600001087983 */ /* 0x002f220000300a00 */
[----:B------:R-:W-:Y:S02]  /*148620*/  ISETP.GE.AND P2, PT, R2, UR4, PT ;  /* 0x0000000402007c0c */ /* 0x000fe4000bf46270 */
[----:B------:R-:W-:-:S02]  /*148630*/  PRMT R2, R20, 0x7770, RZ ;  /* 0x0000777014027816 */ /* 0x000fc400000000ff */
[----:B------:R-:W-:Y:S01]  /*148640*/  ISETP.LT.AND P6, PT, R22, UR5, !P1 ;  /* 0x0000000516007c0c */ /* 0x000fe2000cfc1270 */
[----:B------:R-:W-:Y:S01]  /*148650*/  ULDC UR5, c[0x0][0x228] ;  /* 0x00008a0000057ab9 */ /* 0x000fe20000000800 */
[C---:B------:R-:W-:Y:S01]  /*148660*/  PRMT R3, R20.reuse, 0x7771, RZ ;  /* 0x0000777114037816 */ /* 0x040fe200000000ff */
[----:B------:R-:W-:Y:S01]  /*148670*/  ULDC UR4, c[0x0][0x228] ;  /* 0x00008a0000047ab9 */ /* 0x000fe20000000800 */
[----:B------:R0:W-:Y:S04]  /*148680*/  @P5 STG.E.U8 desc[UR24][R24.64], R2 ;  /* 0x0000000218005986 */ /* 0x0001e8000c101118 */
[----:B0-----:R-:W2:Y:S01]  /*148690*/  LDL.LU.64 R24, [R1+0xb18] ;  /* 0x000b180001187983 */ /* 0x001ea20000300a00 */
[----:B------:R-:W-:Y:S02]  /*1486a0*/  ISETP.LT.AND P4, PT, R19, UR5, !P1 ;  /* 0x0000000513007c0c */ /* 0x000fe4000cf81270 */
[----:B------:R-:W-:Y:S01]  /*1486b0*/  ISETP.LT.AND P3, PT, R17, UR4, !P1 ;  /* 0x0000000411007c0c */ /* 0x000fe2000cf61270 */
[----:B------:R-:W-:Y:S01]  /*1486c0*/  ULDC UR4, c[0x0][0x228] ;  /* 0x00008a0000047ab9 */ /* 0x000fe20000000800 */
[----:B------:R-:W-:Y:S01]  /*1486d0*/  @P6 STG.E.U8 desc[UR24][R6.64], R3 ;  /* 0x0000000306006986 */ /* 0x000fe2000c101118 */
[----:B------:R-:W-:Y:S01]  /*1486e0*/  PRMT R2, R20, 0x7772, RZ ;  /* 0x0000777214027816 */ /* 0x000fe200000000ff */
[----:B------:R-:W-:Y:S01]  /*1486f0*/  ULDC UR5, c[0x0][0x228] ;  /* 0x00008a0000057ab9 */ /* 0x000fe20000000800 */
[----:B------:R-:W-:-:S02]  /*148700*/  ISETP.LT.AND P6, PT, R18, UR4, !P2 ;  /* 0x0000000412007c0c */ /* 0x000fc4000d7c1270 */
[----:B------:R-:W-:Y:S01]  /*148710*/  ISETP.LT.AND P5, PT, R16, UR5, !P2 ;  /* 0x0000000510007c0c */ /* 0x000fe2000d7a1270 */
[----:B------:R-:W-:Y:S01]  /*148720*/  ULDC UR4, c[0x0][0x22c] ;  /* 0x00008b0000047ab9 */ /* 0x000fe20000000800 */
[----:B------:R-:W-:Y:S01]  /*148730*/  ULDC UR5, c[0x0][0x228] ;  /* 0x00008a0000057ab9 */ /* 0x000fe20000000800 */
[----:B--2---:R0:W-:Y:S04]  /*148740*/  STL.64 [R1+0x5178], R24 ;  /* 0x0051781801007387 */ /* 0x0041e80000100a00 */
[----:B0-----:R-:W2:Y:S01]  /*148750*/  LDL.LU.64 R24, [R1+0xb38] ;  /* 0x000b380001187983 */ /* 0x001ea20000300a00 */
[----:B------:R-:W-:-:S03]  /*148760*/  VIADD R3, R26, 0x6d ;  /* 0x0000006d1a037836 */ /* 0x000fc60000000000 */
[----:B------:R0:W-:Y:S01]  /*148770*/  @P4 STG.E.U8 desc[UR24][R14.64], R2 ;  /* 0x000000020e004986 */ /* 0x0001e2000c101118 */
[----:B---3--:R-:W-:-:S03]  /*148780*/  PRMT R4, R23, 0x7770, RZ ;  /* 0x0000777017047816 */ /* 0x008fc600000000ff */
[----:B------:R-:W3:Y:S04]  /*148790*/  LDL.LU.64 R6, [R1+0xaf8] ;  /* 0x000af80001067983 */ /* 0x000ee80000300a00 */
[----:B------:R-:W3:Y:S01]  /*1487a0*/  LDL.LU R21, [R1+0x358] ;  /* 0x0003580001157983 */ /* 0x000ee20000300800 */
[----:B------:R-:W-:Y:S02]  /*1487b0*/  ISETP.GE.AND P1, PT, R3, UR4, PT ;  /* 0x0000000403007c0c */ /* 0x000fe4000bf26270 */
[----:B------:R-:W-:Y:S02]  /*1487c0*/  PRMT R3, R23, 0x7771, RZ ;  /* 0x0000777117037816 */ /* 0x000fe400000000ff */
[----:B0-----:R-:W-:Y:S01]  /*1487d0*/  PRMT R2, R20, 0x7773, RZ ;  /* 0x0000777314027816 */ /* 0x001fe200000000ff */
[----:B------:R-:W3:Y:S01]  /*1487e0*/  LDL.LU.64 R14, [R1+0xae8] ;  /* 0x000ae800010e7983 */ /* 0x000ee20000300a00 */
[----:B------:R-:W-:Y:S01]  /*1487f0*/  ISETP.LT.AND P4, PT, R10, UR6, !P2 ;  /* 0x000000060a007c0c */ /* 0x000fe2000d781270 */
[----:B------:R-:W-:Y:S01]  /*148800*/  ULDC UR4, c[0x0][0x228] ;  /* 0x00008a0000047ab9 */ /* 0x000fe20000000800 */
[----:B------:R-:W-:Y:S01]  /*148810*/  ULDC UR6, c[0x0][0x228] ;  /* 0x00008a0000067ab9 */ /* 0x000fe20000000800 */
[----:B------:R0:W-:Y:S04]  /*148820*/  @P3 STG.E.U8 desc[UR24][R28.64], R2 ;  /* 0x000000021c003986 */ /* 0x0001e8000c101118 */
[----:B----4-:R1:W-:Y:S04]  /*148830*/  @P6 STG.E.U8 desc[UR24][R8.64], R4 ;  /* 0x0000000408006986 */ /* 0x0103e8000c101118 */
[----:B0-----:R-:W4:Y:S04]  /*148840*/  LDL.LU.64 R28, [R1+0xae0] ;  /* 0x000ae000011c7983 */ /* 0x001f280000300a00 */
[----:B------:R-:W4:Y:S04]  /*148850*/  LDL.LU R20, [R1+0x348] ;  /* 0x0003480001147983 */ /* 0x000f280000300800 */
[----:B-1----:R-:W4:Y:S04]  /*148860*/  LDL.LU.64 R4, [R1+0xaf0] ;  /* 0x000af00001047983 */ /* 0x002f280000300a00 */
[----:B------:R-:W4:Y:S04]  /*148870*/  LDL.LU.64 R8, [R1+0xad8] ;  /* 0x000ad80001087983 */ /* 0x000f280000300a00 */
[----:B--2---:R0:W-:Y:S04]  /*148880*/  @P5 STG.E.U8 desc[UR24][R24.64], R3 ;  /* 0x0000000318005986 */ /* 0x0041e8000c101118 */
[----:B0-----:R-:W2:Y:S01]  /*148890*/  LDL.LU.64 R24, [R1+0x5178] ;  /* 0x0051780001187983 */ /* 0x001ea20000300a00 */
[----:B------:R-:W-:-:S02]  /*1488a0*/  ISETP.LT.AND P3, PT, R13, UR4, !P2 ;  /* 0x000000040d007c0c */ /* 0x000fc4000d761270 */
[----:B------:R-:W-:Y:S01]  /*1488b0*/  PRMT R2, R23, 0x7772, RZ ;  /* 0x0000777217027816 */ /* 0x000fe200000000ff */
[----:B------:R-:W-:Y:S02]  /*1488c0*/  ULDC UR4, c[0x0][0x228] ;  /* 0x00008a0000047ab9 */ /* 0x000fe40000000800 */
[----:B------:R-:W-:Y:S01]  /*1488d0*/  ISETP.LT.AND P6, PT, R12, UR4, !P2 ;  /* 0x000000040c007c0c */ /* 0x000fe2000d7c1270 */
[----:B------:R-:W-:Y:S01]  /*1488e0*/  ULDC UR4, c[0x0][0x228] ;  /* 0x00008a0000047ab9 */ /* 0x000fe20000000800 */
[----:B------:R-:W-:Y:S01]  /*1488f0*/  ISETP.LT.AND P5, PT, R22, UR5, !P2 ;  /* 0x0000000516007c0c */ /* 0x000fe2000d7a1270 */
[----:B------:R-:W-:Y:S01]  /*148900*/  ULDC UR5, c[0x0][0x228] ;  /* 0x00008a0000057ab9 */ /* 0x000fe20000000800 */
[----:B--2---:R0:W-:Y:S01]  /*148910*/  @P4 STG.E.U8 desc[UR24][R24.64], R2 ;  /* 0x0000000218004986 */ /* 0x0041e2000c101118 */
[----:B------:R-:W-:Y:S01]  /*148920*/  ISETP.LT.AND P4, PT, R19, UR4, !P2 ;  /* 0x0000000413007c0c */ /* 0x000fe2000d781270 */
[----:B------:R-:W-:Y:S01]  /*148930*/  ULDC UR4, c[0x0][0x228] ;  /* 0x00008a0000047ab9 */ /* 0x000fe20000000800 */
[----:B0-----:R-:W-:Y:S01]  /*148940*/  PRMT R2, R23, 0x7773, RZ ;  /* 0x0000777317027816 */ /* 0x001fe200000000ff */
[----:B------:R-:W2:Y:S04]  /*148950*/  LDL.LU.64 R24, [R1+0xa68] ;  /* 0x000a680001187983 */ /* 0x000ea80000300a00 */
[----:B---3--:R0:W-:Y:S01]  /*148960*/  @P3 STG.E.U8 desc[UR24][R6.64], R2 ;  /* 0x0000000206003986 */ /* 0x0081e2000c101118 */
[----:B------:R-:W-:-:S02]  /*148970*/  ISETP.LT.AND P3, PT, R17, UR4, !P2 ;  /* 0x0000000411007c0c */ /* 0x000fc4000d761270 */
[----:B------:R-:W-:Y:S02]  /*148980*/  ISETP.LT.AND P2, PT, R18, UR5, !P1 ;  /* 0x0000000512007c0c */ /* 0x000fe4000cf41270 */
[C---:B------:R-:W-:Y:S01]  /*148990*/  PRMT R3, R21.reuse, 0x7771, RZ ;  /* 0x0000777115037816 */ /* 0x040fe200000000ff */
[----:B------:R-:W-:Y:S01]  /*1489a0*/  ULDC UR4, c[0x0][0x228] ;  /* 0x00008a0000047ab9 */ /* 0x000fe20000000800 */
[----:B------:R-:W-:Y:S01]  /*1489b0*/  ULDC UR5, c[0x0][0x228] ;  /* 0x00008a0000057ab9 */ /* 0x000fe20000000800 */
[----:B0-----:R-:W3:Y:S04]  /*1489c0*/  LDL.LU.64 R6, [R1+0xa90] ;  /* 0x000a900001067983 */ /* 0x001ee80000300a00 */
[----:B------:R-:W3:Y:S04]  /*1489d0*/  LDL.LU R23, [R1+0x338] ;  /* 0x0003380001177983 */ /* 0x000ee80000300800 */
[----:B------:R0:W-:Y:S04]  /*1489e0*/  STL.64 [R1+0x5168], R18 ;  /* 0x0051681201007387 */ /* 0x0001e80000100a00 */
[----:B0-----:R-:W2:Y:S01]  /*1489f0*/  LDL.LU.64 R18, [R1+0xa60] ;  /* 0x000a600001127983 */ /* 0x001ea20000300a00 */
[----:B------:R-:W-:-:S05]  /*148a00*/  PRMT R2, R21, 0x7770, RZ ;  /* 0x0000777015027816 */ /* 0x000fca00000000ff */
[----:B----4-:R0:W-:Y:S04]  /*148a10*/  @P6 STG.E.U8 desc[UR24][R4.64], R2 ;  /* 0x0000000204006986 */ /* 0x0101e8000c101118 */
[----:B------:R1:W-:Y:S01]  /*148a20*/  @P5 STG.E.U8 desc[UR24][R14.64], R3 ;  /* 0x000000030e005986 */ /* 0x0003e2000c101118 */
[C---:B0-----:R-:W-:Y:S02]  /*148a30*/  PRMT R2, R21.reuse, 0x7772, RZ ;  /* 0x0000777215027816 */ /* 0x041fe400000000ff */
[----:B-1----:R-:W-:Y:S01]  /*148a40*/  PRMT R3, R21, 0x7773, RZ ;  /* 0x0000777315037816 */ /* 0x002fe200000000ff */
[----:B--2---:R0:W-:Y:S04]  /*148a50*/  STL.64 [R1+0x5170], R18 ;  /* 0x0051701201007387 */ /* 0x0041e80000100a00 */
[----:B0-----:R-:W2:Y:S04]  /*148a60*/  LDL.LU.64 R18, [R1+0xa88] ;  /* 0x000a880001127983 */ /* 0x001ea80000300a00 */
        /* <DEDUP_REMOVED lines=14> */
[----:B------:R0:W-:Y:S04]  /*148b50*/  @P2 STG.E.U8 desc[UR24][R24.64], R2 ;  /* 0x0000000218002986 */ /* 0x0001e8000c101118 */
[----:B------:R-:W4:Y:S04]  /*148b60*/  LDL.LU.64 R8, [R1+0xa50] ;  /* 0x000a500001087983 */ /* 0x000f280000300a00 */
[----:B---3--:R1:W-:Y:S04]  /*148b70*/  @P3 STG.E.U8 desc[UR24][R6.64], R3 ;  /* 0x0000000306003986 */ /* 0x0083e8000c101118 */
[----:B0-----:R-:W3:Y:S04]  /*148b80*/  LDL.LU.64 R24, [R1+0xa48] ;  /* 0x000a480001187983 */ /* 0x001ee80000300a00 */
[----:B------:R-:W3:Y:S04]  /*148b90*/  LDL.LU R14, [R1+0x29c] ;  /* 0x00029c00010e7983 */ /* 0x000ee80000300800 */
[----:B-1----:R-:W3:Y:S01]  /*148ba0*/  LDL.LU.64 R6, [R1+0xa00] ;  /* 0x000a000001067983 */ /* 0x002ee20000300a00 */
[----:B------:R-:W-:-:S03]  /*148bb0*/  PRMT R3, R20, 0x7773, RZ ;  /* 0x0000777314037816 */ /* 0x000fc600000000ff */
[----:B------:R-:W3:Y:S04]  /*148bc0*/  LDL.LU.64 R20, [R1+0x9c0] ;  /* 0x0009c00001147983 */ /* 0x000ee80000300a00 */
[----:B--2---:R0:W-:Y:S04]  /*148bd0*/  @P4 STG.E.U8 desc[UR24][R18.64], R4 ;  /* 0x0000000412004986 */ /* 0x0041e8000c101118 */
[----:B0-----:R-:W2:Y:S04]  /*148be0*/  LDL.LU.64 R18, [R1+0x5170] ;  /* 0x0051700001127983 */ /* 0x001ea80000300a00 */
[----:B------:R-:W4:Y:S01]  /*148bf0*/  LDL.LU.64 R4, [R1+0xa58] ;  /* 0x000a580001047983 */ /* 0x000f220000300a00 */
[----:B------:R-:W-:-:S05]  /*148c00*/  VIADD R2, R26, 0x6e ;  /* 0x0000006e1a027836 */ /* 0x000fca0000000000 */
[----:B------:R-:W-:Y:S01]  /*148c10*/  ISETP.GE.AND P2, PT, R2, UR4, PT ;  /* 0x0000000402007c0c */ /* 0x000fe2000bf46270 */
[----:B------:R-:W-:Y:S02]  /*148c20*/  ULDC UR4, c[0x0][0x228] ;  /* 0x00008a0000047ab9 */ /* 0x000fe40000000800 */
[----:B------:R-:W-:Y:S01]  /*148c30*/  ISETP.LT.AND P3, PT, R22, UR4, !P1 ;  /* 0x0000000416007c0c */ /* 0x000fe2000cf61270 */
[----:B--2---:R0:W-:Y:S01]  /*148c40*/  @P5 STG.E.U8 desc[UR24][R18.64], R3 ;  /* 0x0000000312005986 */ /* 0x0041e2000c101118 */
[C---:B------:R-:W-:Y:S01]  /*148c50*/  PRMT R2, R23.reuse, 0x7770, RZ ;  /* 0x0000777017027816 */ /* 0x040fe200000000ff */
[----:B------:R-:W-:Y:S02]  /*148c60*/  ULDC UR4, c[0x0][0x228] ;  /* 0x00008a0000047ab9 */ /* 0x000fe40000000800 */
[----:B0-----:R-:W2:Y:S04]  /*148c70*/  LDL.LU.64 R18, [R1+0x5168] ;  /* 0x0051680001127983 */ /* 0x001ea80000300a00 */
[----:B----4-:R0:W-:Y:S01]  /*148c80*/  @P6 STG.E.U8 desc[UR24][R4.64], R2 ;  /* 0x0000000204006986 */ /* 0x0101e2000c101118 */
[----:B------:R-:W-:-:S02]  /*148c90*/  PRMT R3, R23, 0x7772, RZ ;  /* 0x0000777217037816 */ /* 0x000fc400000000ff */
[----:B0-----:R-:W-:-:S05]  /*148ca0*/  PRMT R2, R23, 0x7771, RZ ;  /* 0x0000777117027816 */ /* 0x001fca00000000ff */
[----:B------:R0:W-:Y:S02]  /*148cb0*/  @P3 STG.E.U8 desc[UR24][R28.64], R2 ;  /* 0x000000021c003986 */ /* 0x0001e4000c101118 */
[----:B0-----:R-:W-:Y:S02]  /*148cc0*/  VIADD R2, R26, 0x6f ;  /* 0x0000006f1a027836 */ /* 0x001fe40000000000 */
[----:B------:R-:W4:Y:S04]  /*148cd0*/  LDL.LU.64 R28, [R1+0x9b8] ;  /* 0x0009b800011c7983 */ /* 0x000f280000300a00 */
[----:B------:R-:W4:Y:S01]  /*148ce0*/  LDL.LU R27, [R1+0x35c] ;  /* 0x00035c00011b7983 */ /* 0x000f220000300800 */
[----:B---3--:R-:W-:Y:S02]  /*148cf0*/  PRMT R4, R14, 0x7773, RZ ;  /* 0x000077730e047816 */ /* 0x008fe400000000ff */
[----:B--2---:R-:W-:-:S02]  /*148d00*/  ISETP.LT.AND P4, PT, R19, UR4, !P1 ;  /* 0x0000000413007c0c */ /* 0x004fc4000cf81270 */
[----:B------:R-:W-:Y:S01]  /*148d10*/  ISETP.LT.AND P1, PT, R17, UR5, !P1 ;  /* 0x0000000511007c0c */ /* 0x000fe2000cf21270 */
[----:B------:R-:W-:Y:S01]  /*148d20*/  ULDC UR5, c[0x0][0x228] ;  /* 0x00008a0000057ab9 */ /* 0x000fe20000000800 */
[----:B------:R-:W-:Y:S01]  /*148d30*/  ULDC UR4, c[0x0][0x22c] ;  /* 0x00008b0000047ab9 */ /* 0x000fe20000000800 */
[----:B------:R-:W-:Y:S02]  /*148d40*/  ISETP.LT.AND P5, PT, R18, UR5, !P2 ;  /* 0x0000000512007c0c */ /* 0x000fe4000d7a1270 */
[----:B------:R-:W-:Y:S01]  /*148d50*/  ISETP.GE.AND P3, PT, R2, UR4, PT ;  /* 0x0000000402007c0c */ /* 0x000fe2000bf66270 */
[----:B------:R-:W-:Y:S01]  /*148d60*/  ULDC UR5, c[0x0][0x228] ;  /* 0x00008a0000057ab9 */ /* 0x000fe20000000800 */
[----:B------:R-:W-:Y:S02]  /*148d70*/  PRMT R2, R23, 0x7773, RZ ;  /* 0x0000777317027816 */ /* 0x000fe400000000ff */
[----:B------:R-:W-:Y:S01]  /*148d80*/  ISETP.LT.AND P6, PT, R16, UR5, !P2 ;  /* 0x0000000510007c0c */ /* 0x000fe2000d7c1270 */
[----:B------:R-:W-:Y:S01]  /*148d90*/  ULDC UR4, c[0x0][0x228] ;  /* 0x00008a0000047ab9 */ /* 0x000fe20000000800 */
[----:B------:R-:W-:Y:S01]  /*148da0*/  ULDC UR5, c[0x0][0x228] ;  /* 0x00008a0000057ab9 */ /* 0x000fe20000000800 */
[----:B------:R0:W-:Y:S04]  /*148db0*/  @P4 STG.E.U8 desc[UR24][R8.64], R3 ;  /* 0x0000000308004986 */ /* 0x0001e8000c101118 */
[----:B------:R1:W-:Y:S04]  /*148dc0*/  @P1 STG.E.U8 desc[UR24][R24.64], R2 ;  /* 0x0000000218001986 */ /* 0x0003e8000c101118 */
[----:B0-----:R-:W2:Y:S04]  /*148dd0*/  LDL.LU.64 R8, [R1+0xa20] ;  /* 0x000a200001087983 */ /* 0x001ea80000300a00 */
[----:B-1----:R-:W3:Y:S01]  /*148de0*/  LDL.LU.64 R24, [R1+0x9f0] ;  /* 0x0009f00001187983 */ /* 0x002ee20000300a00 */
[----:B------:R-:W-:-:S02]  /*148df0*/  PRMT R3, R14, 0x7770, RZ ;  /* 0x000077700e037816 */ /* 0x000fc400000000ff */
[----:B------:R-:W-:Y:S01]  /*148e00*/  PRMT R2, R14, 0x7771, RZ ;  /* 0x000077710e027816 */ /* 0x000fe200000000ff */
[----:B------:R-:W-:Y:S04]  /*148e10*/  STL [R1+0x5160], R10 ;  /* 0x0051600a01007387 */ /* 0x000fe80000100800 */
[----:B------:R-:W-:Y:S04]  /*148e20*/  @P5 STG.E.U8 desc[UR24][R6.64], R3 ;  /* 0x0000000306005986 */ /* 0x000fe8000c101118 */
[----:B------:R0:W-:Y:S01]  /*148e30*/  @P6 STG.E.U8 desc[UR24][R20.64], R2 ;  /* 0x0000000214006986 */ /* 0x0001e2000c101118 */
[----:B------:R-:W-:-:S02]  /*148e40*/  ISETP.LT.AND P5, PT, R10, UR4, !P2 ;  /* 0x000000040a007c0c */ /* 0x000fc4000d7a1270 */
[----:B------:R-:W-:Y:S02]  /*148e50*/  ISETP.LT.AND P4, PT, R13, UR5, !P2 ;  /* 0x000000050d007c0c */ /* 0x000fe4000d781270 */
[----:B------:R-:W-:Y:S01]  /*148e60*/  ISETP.LT.AND P6, PT, R12, UR6, !P2 ;  /* 0x000000060c007c0c */ /* 0x000fe2000d7c1270 */
[----:B------:R-:W-:Y:S01]  /*148e70*/  ULDC UR4, c[0x0][0x22c] ;  /* 0x00008b0000047ab9 */ /* 0x000fe20000000800 */
[----:B------:R-:W-:Y:S01]  /*148e80*/  ULDC UR5, c[0x0][0x228] ;  /* 0x00008a0000057ab9 */ /* 0x000fe20000000800 */
[----:B----4-:R-:W-:Y:S01]  /*148e90*/  PRMT R5, R27, 0x7773, RZ ;  /* 0x000077731b057816 */ /* 0x010fe200000000ff */
[----:B------:R-:W-:Y:S01]  /*148ea0*/  ULDC UR6, c[0x0][0x228] ;  /* 0x00008a0000067ab9 */ /* 0x000fe20000000800 */
[----:B0-----:R-:W4:Y:S04]  /*148eb0*/  LDL.LU.64 R20, [R1+0x9a8] ;  /* 0x0009a80001147983 */ /* 0x001f280000300a00 */
[----:B------:R-:W4:Y:S04]  /*148ec0*/  LDL.LU R23, [R1+0x34c] ;  /* 0x00034c0001177983 */ /* 0x000f280000300800 */
[----:B------:R-:W-:Y:S04]  /*148ed0*/  STL [R1+0x5150], R26 ;  /* 0x0051501a01007387 */ /* 0x000fe80000100800 */
[----:B------:R0:W-:Y:S04]  /*148ee0*/  STL.64 [R1+0x5158], R12 ;  /* 0x0051580c01007387 */ /* 0x0001e80000100a00 */
[----:B------:R-:W4:Y:S01]  /*148ef0*/  LDL.LU.64 R10, [R1+0x9f8] ;  /* 0x0009f800010a7983 */ /* 0x000f220000300a00 */
[----:B------:R-:W-:-:S03]  /*148f00*/  PRMT R3, R14, 0x7772, RZ ;  /* 0x000077720e037816 */ /* 0x000fc600000000ff */
[----:B------:R-:W4:Y:S04]  /*148f10*/  LDL.LU.64 R14, [R1+0x9d8] ;  /* 0x0009d800010e7983 */ /* 0x000f280000300a00 */
[----:B0-----:R-:W4:Y:S01]  /*148f20*/  LDL.LU.64 R12, [R1+0x988] ;  /* 0x00098800010c7983 */ /* 0x001f220000300a00 */
[----:B------:R-:W-:-:S03]  /*148f30*/  VIADD R2, R26, 0x70 ;  /* 0x000000701a027836 */ /* 0x000fc60000000000 */
[----:B------:R0:W-:Y:S02]  /*148f40*/  @P5 STG.E.U8 desc[UR24][R28.64], R3 ;  /* 0x000000031c005986 */ /* 0x0001e4000c101118 */
[----:B------:R-:W-:Y:S01]  /*148f50*/  ISETP.GE.AND P1, PT, R2, UR4, PT ;  /* 0x0000000402007c0c */ /* 0x000fe2000bf26270 */
[----:B------:R-:W-:Y:S02]  /*148f60*/  ULDC UR4, c[0x0][0x228] ;  /* 0x00008a0000047ab9 */ /* 0x000fe40000000800 */
[----:B------:R-:W-:Y:S01]  /*148f70*/  ISETP.LT.AND P5, PT, R22, UR4, !P2 ;  /* 0x0000000416007c0c */ /* 0x000fe2000d7a1270 */
[----:B------:R-:W-:Y:S01]  /*148f80*/  ULDC UR4, c[0x0][0x228] ;  /* 0x00008a0000047ab9 */ /* 0x000fe20000000800 */
[C---:B0-----:R-:W-:Y:S02]  /*148f90*/  PRMT R3, R27.reuse, 0x7770, RZ ;  /* 0x000077701b037816 */ /* 0x041fe400000000ff */
[C---:B------:R-:W-:Y:S02]  /*148fa0*/  PRMT R2, R27.reuse, 0x7771, RZ ;  /* 0x000077711b027816 */ /* 0x040fe400000000ff */
[----:B------:R-:W-:Y:S01]  /*148fb0*/  PRMT R7, R27, 0x7772, RZ ;  /* 0x000077721b077816 */ /* 0x000fe200000000ff */
[----:B------:R-:W4:Y:S04]  /*148fc0*/  LDL.LU.64 R28, [R1+0x948] ;  /* 0x00094800011c7983 */ /* 0x000f280000300a00 */
[----:B--2---:R0:W-:Y:S04]  /*148fd0*/  @P4 STG.E.U8 desc[UR24][R8.64], R4 ;  /* 0x0000000408004986 */ /* 0x0041e8000c101118 */
[----:B---3--:R1:W-:Y:S01]  /*148fe0*/  @P6 STG.E.U8 desc[UR24][R24.64], R3 ;  /* 0x0000000318006986 */ /* 0x0083e2000c101118 */
[----:B------:R-:W-:Y:S01]  /*148ff0*/  ISETP.LT.AND P6, PT, R19, UR4, !P2 ;  /* 0x0000000413007c0c */ /* 0x000fe2000d7c1270 */
[----:B------:R-:W-:Y:S01]  /*149000*/  ULDC UR4, c[0x0][0x228] ;  /* 0x00008a0000047ab9 */ /* 0x000fe20000000800 */
[----:B------:R-:W-:-:S02]  /*149010*/  ISETP.LT.AND P2, PT, R17, UR5, !P2 ;  /* 0x0000000511007c0c */ /* 0x000fc4000d741270 */
[----:B------:R-:W-:Y:S01]  /*149020*/  ISETP.LT.AND P4, PT, R18, UR4, !P3 ;  /* 0x0000000412007c0c */ /* 0x000fe2000df81270 */
[----:B------:R-:W-:Y:S01]  /*149030*/  ULDC UR4, c[0x0][0x228] ;  /* 0x00008a0000047ab9 */ /* 0x000fe20000000800 */
[----:B------:R-:W-:Y:S01]  /*149040*/  ULDC UR5, c[0x0][0x228] ;  /* 0x00008a0000057ab9 */ /* 0x000fe20000000800 */
[----:B0-----:R-:W2:Y:S04]  /*149050*/  LDL.LU R8, [R1+0x33c] ;  /* 0x00033c0001087983 */ /* 0x001ea80000300800 */
[----:B------:R-:W3:Y:S04]  /*149060*/  LDL.LU.64 R26, [R1+0x968] ;  /* 0x00096800011a7983 */ /* 0x000ee80000300a00 */
[----:B-1----:R-:W3:Y:S04]  /*149070*/  LDL.LU.64 R24, [R1+0x950] ;  /* 0x0009500001187983 */ /* 0x002ee80000300a00 */
[----:B----4-:R0:W-:Y:S01]  /*149080*/  @P5 STG.E.U8 desc[UR24][R20.64], R2 ;  /* 0x0000000214005986 */ /* 0x0101e2000c101118 */
[----:B------:R-:W-:-:S03]  /*149090*/  PRMT R4, R23, 0x7770, RZ ;  /* 0x0000777017047816 */ /* 0x000fc600000000ff */
[----:B------:R1:W-:Y:S04]  /*1490a0*/  @P6 STG.E.U8 desc[UR24][R10.64], R7 ;  /* 0x000000070a006986 */ /* 0x0003e8000c101118 */
[----:B------:R4:W-:Y:S04]  /*1490b0*/  @P2 STG.E.U8 desc[UR24][R14.64], R5 ;  /* 0x000000050e002986 */ /* 0x0009e8000c101118 */
[----:B0-----:R-:W3:Y:S04]  /*1490c0*/  LDL.LU.64 R20, [R1+0x920] ;  /* 0x0009200001147983 */ /* 0x001ee80000300a00 */
[----:B------:R0:W-:Y:S04]  /*1490d0*/  @P4 STG.E.U8 desc[UR24][R12.64], R4 ;  /* 0x000000040c004986 */ /* 0x0001e8000c101118 */
[----:B-1----:R-:W2:Y:S04]  /*1490e0*/  LDL.LU R10, [R1+0x5160] ;  /* 0x00516000010a7983 */ /* 0x002ea80000300800 */
[----:B----4-:R-:W4:Y:S04]  /*1490f0*/  LDL.LU.64 R14, [R1+0x918] ;  /* 0x00091800010e7983 */ /* 0x010f280000300a00 */
[----:B0-----:R-:W3:Y:S04]  /*149100*/  LDL.LU.64 R12, [R1+0x5158] ;  /* 0x00515800010c7983 */ /* 0x001ee80000300a00 */
[----:B------:R-:W4:Y:S01]  /*149110*/  LDL.LU.64 R4, [R1+0x960] ;  /* 0x0009600001047983 */ /* 0x000f220000300a00 */
[----:B------:R-:W-:-:S02]  /*149120*/  ISETP.LT.AND P5, PT, R16, UR6, !P3 ;  /* 0x0000000610007c0c */ /* 0x000fc4000dfa1270 */
[C---:B------:R-:W-:Y:S02]  /*149130*/  PRMT R3, R23.reuse, 0x7771, RZ ;  /* 0x0000777117037816 */ /* 0x040fe400000000ff */
[C---:B------:R-:W-:Y:S02]  /*149140*/  PRMT R2, R23.reuse, 0x7772, RZ ;  /* 0x0000777217027816 */ /* 0x040fe400000000ff */
[----:B------:R-:W-:Y:S01]  /*149150*/  PRMT R6, R23, 0x7773, RZ ;  /* 0x0000777317067816 */ /* 0x000fe200000000ff */
[----:B------:R-:W-:Y:S01]  /*149160*/  ULDC UR6, c[0x0][0x228] ;  /* 0x00008a0000067ab9 */ /* 0x000fe20000000800 */
[----:B------:R-:W4:Y:S01]  /*149170*/  LDL.LU R23, [R1+0x320] ;  /* 0x0003200001177983 */ /* 0x000f220000300800 */
[----:B--2---:R-:W-:Y:S01]  /*149180*/  ISETP.LT.AND P6, PT, R10, UR4, !P3 ;  /* 0x000000040a007c0c */ /* 0x004fe2000dfc1270 */
[----:B------:R-:W-:Y:S02]  /*149190*/  ULDC UR4, c[0x0][0x228] ;  /* 0x00008a0000047ab9 */ /* 0x000fe40000000800 */
[----:B---3--:R-:W-:Y:S01]  /*1491a0*/  ISETP.LT.AND P2, PT, R13, UR4, !P3 ;  /* 0x000000040d007c0c */ /* 0x008fe2000df41270 */
[----:B----4-:R0:W-:Y:S09]  /*1491b0*/  @P5 STG.E.U8 desc[UR24][R4.64], R3 ;  /* 0x0000000304005986 */ /* 0x0101f2000c101118 */
[----:B------:R1:W-:Y:S01]  /*1491c0*/  @P6 STG.E.U8 desc[UR24][R28.64], R2 ;  /* 0x000000021c006986 */ /* 0x0003e2000c101118 */
[----:B------:R-:W-:Y:S01]  /*1491d0*/  ULDC UR4, c[0x0][0x228] ;  /* 0x00008a0000047ab9 */ /* 0x000fe20000000800 */
[----:B0-----:R-:W-:-:S02]  /*1491e0*/  PRMT R5, R8, 0x7770, RZ ;  /* 0x0000777008057816 */ /* 0x001fc400000000ff */
[----:B-1----:R-:W2:Y:S01]  /*1491f0*/  LDL.LU.64 R28, [R1+0x8d0] ;  /* 0x0008d000011c7983 */ /* 0x002ea20000300a00 */
[C---:B------:R-:W-:Y:S02]  /*149200*/  PRMT R4, R8.reuse, 0x7771, RZ ;  /* 0x0000777108047816 */ /* 0x040fe400000000ff */
[C---:B------:R-:W-:Y:S02]  /*149210*/  PRMT R3, R8.reuse, 0x7772, RZ ;  /* 0x0000777208037816 */ /* 0x040fe400000000ff */
[----:B------:R-:W-:Y:S01]  /*149220*/  PRMT R2, R8, 0x7773, RZ ;  /* 0x0000777308027816 */ /* 0x000fe200000000ff */
[----:B------:R0:W-:Y:S04]  /*149230*/  @P2 STG.E.U8 desc[UR24][R26.64], R6 ;  /* 0x000000061a002986 */ /* 0x0001e8000c101118 */
[----:B------:R-:W3:Y:S04]  /*149240*/  LDL.LU.64 R8, [R1+0x8c0] ;  /* 0x0008c00001087983 */ /* 0x000ee80000300a00 */
[----:B0-----:R-:W4:Y:S04]  /*149250*/  LDL.LU R26, [R1+0x5150] ;  /* 0x00515000011a7983 */ /* 0x001f280000300800 */
[----:B------:R-:W2:Y:S01]  /*149260*/  LDL.LU.64 R6, [R1+0x928] ;  /* 0x0009280001067983 */ /* 0x000ea20000300a00 */
[----:B------:R-:W-:-:S02]  /*149270*/  ISETP.LT.AND P4, PT, R12, UR5, !P3 ;  /* 0x000000050c007c0c */ /* 0x000fc4000df81270 */
[----:B------:R-:W-:Y:S02]  /*149280*/  ISETP.LT.AND P5, PT, R22, UR6, !P3 ;  /* 0x0000000616007c0c */ /* 0x000fe4000dfa1270 */
[----:B------:R-:W-:Y:S01]  /*149290*/  ISETP.LT.AND P6, PT, R19, UR4, !P3 ;  /* 0x0000000413007c0c */ /* 0x000fe2000dfc1270 */
[----:B------:R-:W-:Y:S01]  /*1492a0*/  ULDC UR4, c[0x0][0x228] ;  /* 0x00008a0000047ab9 */ /* 0x000fe20000000800 */
[----:B------:R-:W-:Y:S01]  /*1492b0*/  ULDC UR5, c[0x0][0x228] ;  /* 0x00008a0000057ab9 */ /* 0x000fe20000000800 */
[----:B------:R-:W-:Y:S01]  /*1492c0*/  ISETP.LT.AND P3, PT, R17, UR4, !P3 ;  /* 0x0000000411007c0c */ /* 0x000fe2000df61270 */
[----:B------:R-:W-:Y:S01]  /*1492d0*/  ULDC UR4, c[0x0][0x228] ;  /* 0x00008a0000047ab9 */ /* 0x000fe20000000800 */
[----:B------:R-:W-:Y:S01]  /*1492e0*/  ULDC UR6, c[0x0][0x228] ;  /* 0x00008a0000067ab9 */ /* 0x000fe20000000800 */
[----:B------:R-:W-:Y:S01]  /*1492f0*/  ISETP.LT.AND P2, PT, R18, UR4, !P1 ;  /* 0x0000000412007c0c */ /* 0x000fe2000cf41270 */
[----:B------:R-:W-:Y:S02]  /*149300*/  ULDC UR4, c[0x0][0x22c] ;  /* 0x00008b0000047ab9 */ /* 0x000fe40000000800 */
[----:B------:R0:W-:Y:S04]  /*149310*/  @P4 STG.E.U8 desc[UR24][R24.64], R5 ;  /* 0x0000000518004986 */ /* 0x0001e8000c101118 */
[----:B0-----:R-:W3:Y:S04]  /*149320*/  LDL.LU.64 R24, [R1+0x880] ;  /* 0x0008800001187983 */ /* 0x001ee80000300a00 */
[----:B--2---:R0:W-:Y:S04]  /*149330*/  @P5 STG.E.U8 desc[UR24][R6.64], R4 ;  /* 0x0000000406005986 */ /* 0x0041e8000c101118 */
[----:B------:R1:W-:Y:S04]  /*149340*/  @P6 STG.E.U8 desc[UR24][R20.64], R3 ;  /* 0x0000000314006986 */ /* 0x0003e8000c101118 */
[----:B------:R2:W-:Y:S01]  /*149350*/  @P3 STG.E.U8 desc[UR24][R14.64], R2 ;  /* 0x000000020e003986 */ /* 0x0005e2000c101118 */
[----:B0-----:R-:W-:-:S03]  /*149360*/  PRMT R4, R23, 0x7770, RZ ;  /* 0x0000777017047816 */ /* 0x001fc600000000ff */
[----:B-1----:R-:W3:Y:S04]  /*149370*/  LDL.LU R21, [R1+0x310] ;  /* 0x0003100001157983 */ /* 0x002ee80000300800 */
[----:B------:R-:W3:Y:S04]  /*149380*/  LDL.LU.64 R6, [R1+0x8a8] ;  /* 0x0008a80001067983 */ /* 0x000ee80000300a00 */
[----:B--2---:R-:W2:Y:S04]  /*149390*/  LDL.LU.64 R14, [R1+0x888] ;  /* 0x00088800010e7983 */ /* 0x004ea80000300a00 */
[----:B------:R0:W-:Y:S04]  /*1493a0*/  @P2 STG.E.U8 desc[UR24][R28.64], R4 ;  /* 0x000000041c002986 */ /* 0x0001e8000c101118 */
[----:B0-----:R-:W3:Y:S01]  /*1493b0*/  LDL.LU.64 R4, [R1+0x8b0] ;  /* 0x0008b00001047983 */ /* 0x001ee20000300a00 */
[----:B------:R-:W-:Y:S01]  /*1493c0*/  ISETP.LT.AND P6, PT, R16, UR5, !P1 ;  /* 0x0000000510007c0c */ /* 0x000fe2000cfc1270 */
[----:B------:R-:W-:Y:S01]  /*1493d0*/  ULDC UR5, c[0x0][0x228] ;  /* 0x00008a0000057ab9 */ /* 0x000fe20000000800 */
[----:B------:R-:W-:-:S02]  /*1493e0*/  ISETP.LT.AND P4, PT, R13, UR6, !P1 ;  /* 0x000000060d007c0c */ /* 0x000fc4000cf81270 */
[----:B------:R-:W-:Y:S01]  /*1493f0*/  ISETP.LT.AND P3, PT, R10, UR5, !P1 ;  /* 0x000000050a007c0c */ /* 0x000fe2000cf61270 */
[----:B------:R-:W2:Y:S01]  /*149400*/  LDL.LU.64 R28, [R1+0x858] ;  /* 0x00085800011c7983 */ /* 0x000ea20000300a00 */
[C---:B------:R-:W-:Y:S01]  /*149410*/  PRMT R3, R23.reuse, 0x7771, RZ ;  /* 0x0000777117037816 */ /* 0x040fe200000000ff */
[----:B----4-:R-:W-:Y:S02]  /*149420*/  VIADD R2, R26, 0x71 ;  /* 0x000000711a027836 */ /* 0x010fe40000000000 */
[----:B------:R-:W4:Y:S01]  /*149430*/  LDL.LU R20, [R1+0x300] ;  /* 0x0003000001147983 */ /* 0x000f220000300800 */
[----:B------:R-:W-:Y:S01]  /*149440*/  ULDC UR5, c[0x0][0x228] ;  /* 0x00008a0000057ab9 */ /* 0x000fe20000000800 */
[----:B------:R-:W-:Y:S01]  /*149450*/  ULDC UR6, c[0x0][0x228] ;  /* 0x00008a0000067ab9 */ /* 0x000fe20000000800 */
[----:B------:R-:W-:Y:S02]  /*149460*/  ISETP.GE.AND P5, PT, R2, UR4, PT ;  /* 0x0000000402007c0c */ /* 0x000fe4000bfa6270 */
[----:B------:R-:W-:Y:S01]  /*149470*/  PRMT R2, R23, 0x7773, RZ ;  /* 0x0000777317027816 */ /* 0x000fe200000000ff */
[----:B------:R-:W-:-:S02]  /*149480*/  ULDC UR4, c[0x0][0x228] ;  /* 0x00008a0000047ab9 */ /* 0x000fc40000000800 */
[----:B------:R-:W-:Y:S01]  /*149490*/  ISETP.LT.AND P2, PT, R12, UR4, !P1 ;  /* 0x000000040c007c0c */ /* 0x000fe2000cf41270 */
[----:B------:R-:W-:Y:S01]  /*1494a0*/  ULDC UR4, c[0x0][0x228] ;  /* 0x00008a0000047ab9 */ /* 0x000fe20000000800 */
[----:B---3--:R0:W-:Y:S02]  /*1494b0*/  @P6 STG.E.U8 desc[UR24][R4.64], R3 ;  /* 0x0000000304006986 */ /* 0x0081e4000c101118 */
[----:B0-----:R-:W-:Y:S02]  /*1494c0*/  PRMT R3, R23, 0x7772, RZ ;  /* 0x0000777217037816 */ /* 0x001fe400000000ff */
[----:B------:R-:W3:Y:S04]  /*1494d0*/  LDL.LU.64 R4, [R1+0x878] ;  /* 0x0008780001047983 */ /* 0x000ee80000300a00 */
[----:B------:R0:W-:Y:S04]  /*1494e0*/  @P3 STG.E.U8 desc[UR24][R8.64], R3 ;  /* 0x0000000308003986 */ /* 0x0001e8000c101118 */
[----:B------:R1:W-:Y:S04]  /*1494f0*/  @P4 STG.E.U8 desc[UR24][R24.64], R2 ;  /* 0x0000000218004986 */ /* 0x0003e8000c101118 */
[----:B0-----:R-:W3:Y:S04]  /*149500*/  LDL.LU.64 R8, [R1+0x7d8] ;  /* 0x0007d80001087983 */ /* 0x001ee80000300a00 */
[----:B-1----:R-:W3:Y:S01]  /*149510*/  LDL.LU.64 R24, [R1+0x850] ;  /* 0x0008500001187983 */ /* 0x002ee20000300a00 */
[----:B------:R-:W-:Y:S01]  /*149520*/  ISETP.LT.AND P4, PT, R22, UR4, !P1 ;  /* 0x0000000416007c0c */ /* 0x000fe2000cf81270 */
[----:B------:R-:W-:Y:S01]  /*149530*/  VIADD R2, R26, 0x72 ;  /* 0x000000721a027836 */ /* 0x000fe20000000000 */
[----:B------:R-:W-:-:S02]  /*149540*/  ISETP.LT.AND P6, PT, R19, UR5, !P1 ;  /* 0x0000000513007c0c */ /* 0x000fc4000cfc1270 */
[----:B------:R-:W-:Y:S01]  /*149550*/  PRMT R3, R21, 0x7770, RZ ;  /* 0x0000777015037816 */ /* 0x000fe200000000ff */
[----:B------:R-:W-:Y:S01]  /*149560*/  ULDC UR4, c[0x0][0x22c] ;  /* 0x00008b0000047ab9 */ /* 0x000fe20000000800 */
[----:B------:R-:W-:Y:S01]  /*149570*/  ULDC UR5, c[0x0][0x228] ;  /* 0x00008a0000057ab9 */ /* 0x000fe20000000800 */
[----:B------:R-:W-:Y:S01]  /*149580*/  ISETP.GE.AND P3, PT, R2, UR4, PT ;  /* 0x0000000402007c0c */ /* 0x000fe2000bf66270 */
[----:B------:R-:W-:Y:S01]  /*149590*/  ULDC UR4, c[0x0][0x228] ;  /* 0x00008a0000047ab9 */ /* 0x000fe20000000800 */
[----:B------:R0:W-:Y:S01]  /*1495a0*/  @P2 STG.E.U8 desc[UR24][R6.64], R3 ;  /* 0x0000000306002986 */ /* 0x0001e2000c101118 */
[----:B------:R-:W-:Y:S02]  /*1495b0*/  ISETP.LT.AND P1, PT, R17, UR4, !P1 ;  /* 0x0000000411007c0c */ /* 0x000fe4000cf21270 */
[C---:B------:R-:W-:Y:S01]  /*1495c0*/  PRMT R2, R21.reuse, 0x7772, RZ ;  /* 0x0000777215027816 */ /* 0x040fe200000000ff */
[----:B------:R-:W-:Y:S01]  /*1495d0*/  ULDC UR4, c[0x0][0x228] ;  /* 0x00008a0000047ab9 */ /* 0x000fe20000000800 */
[----:B------:R-:W-:Y:S01]  /*1495e0*/  ISETP.LT.AND P2, PT, R18, UR5, !P5 ;  /* 0x0000000512007c0c */ /* 0x000fe2000ef41270 */
[----:B------:R-:W-:Y:S01]  /*1495f0*/  ULDC UR5, c[0x0][0x228] ;  /* 0x00008a0000057ab9 */ /* 0x000fe20000000800 */
[----:B0-----:R-:W-:Y:S01]  /*149600*/  PRMT R3, R21, 0x7771, RZ ;  /* 0x0000777115037816 */ /* 0x001fe200000000ff */
[----:B------:R-:W3:Y:S04]  /*149610*/  LDL.LU.64 R6, [R1+0x788] ;  /* 0x0007880001067983 */ /* 0x000ee80000300a00 */
[----:B------:R-:W3:Y:S04]  /*149620*/  LDL.LU R23, [R1+0x390] ;  /* 0x0003900001177983 */ /* 0x000ee80000300800 */
[----:B--2---:R4:W-:Y:S04]  /*149630*/  @P4 STG.E.U8 desc[UR24][R14.64], R3 ;  /* 0x000000030e004986 */ /* 0x0049e8000c101118 */
[----:B------:R0:W-:Y:S01]  /*149640*/  @P6 STG.E.U8 desc[UR24][R28.64], R2 ;  /* 0x000000021c006986 */ /* 0x0001e2000c101118 */
[----:B------:R-:W-:Y:S01]  /*149650*/  ISETP.LT.AND P6, PT, R16, UR4, !P5 ;  /* 0x0000000410007c0c */ /* 0x000fe2000efc1270 */
[----:B------:R-:W-:Y:S01]  /*149660*/  ULDC UR4, c[0x0][0x228] ;  /* 0x00008a0000047ab9 */ /* 0x000fe20000000800 */
[----:B----4-:R-:W-:-:S02]  /*149670*/  PRMT R3, R20, 0x7770, RZ ;  /* 0x0000777014037816 */ /* 0x010fc400000000ff */
[----:B0-----:R-:W-:Y:S01]  /*149680*/  PRMT R2, R21, 0x7773, RZ ;  /* 0x0000777315027816 */ /* 0x001fe200000000ff */
[----:B------:R-:W2:Y:S04]  /*149690*/  LDL.LU.64 R14, [R1+0x7d0] ;  /* 0x0007d000010e7983 */ /* 0x000ea80000300a00 */
[----:B------:R-:W4:Y:S01]  /*1496a0*/  LDL.LU.64 R28, [R1+0x780] ;  /* 0x00078000011c7983 */ /* 0x000f220000300a00 */
[----:B------:R-:W-:Y:S01]  /*1496b0*/  ISETP.LT.AND P4, PT, R10, UR4, !P5 ;  /* 0x000000040a007c0c */ /* 0x000fe2000ef81270 */
[----:B------:R-:W-:Y:S02]  /*1496c0*/  ULDC UR4, c[0x0][0x228] ;  /* 0x00008a0000047ab9 */ /* 0x000fe40000000800 */
[----:B---3--:R0:W-:Y:S02]  /*1496d0*/  @P1 STG.E.U8 desc[UR24][R4.64], R2 ;  /* 0x0000000204001986 */ /* 0x0081e4000c101118 */
[----:B0-----:R-:W-:-:S02]  /*1496e0*/  PRMT R2, R20, 0x7771, RZ ;  /* 0x0000777114027816 */ /* 0x001fc400000000ff */
[----:B------:R0:W-:Y:S04]  /*1496f0*/  @P2 STG.E.U8 desc[UR24][R8.64], R3 ;  /* 0x0000000308002986 */ /* 0x0001e8000c101118 */
[----:B------:R1:W-:Y:S01]  /*149700*/  @P6 STG.E.U8 desc[UR24][R24.64], R2 ;  /* 0x0000000218006986 */ /* 0x0003e2000c101118 */
[----:B------:R-:W-:Y:S02]  /*149710*/  ISETP.LT.AND P2, PT, R13, UR4, !P5 ;  /* 0x000000040d007c0c */ /* 0x000fe4000ef41270 */
[----:B------:R-:W-:Y:S01]  /*149720*/  ISETP.LT.AND P6, PT, R12, UR5, !P5 ;  /* 0x000000050c007c0c */ /* 0x000fe2000efc1270 */
[----:B------:R-:W-:Y:S01]  /*149730*/  ULDC UR5, c[0x0][0x228] ;  /* 0x00008a0000057ab9 */ /* 0x000fe20000000800 */
[----:B------:R-:W-:Y:S01]  /*149740*/  ULDC UR4, c[0x0][0x22c] ;  /* 0x00008b0000047ab9 */ /* 0x000fe20000000800 */
[----:B0-----:R-:W3:Y:S04]  /*149750*/  LDL.LU.64 R8, [R1+0x758] ;  /* 0x0007580001087983 */ /* 0x001ee80000300a00 */
[----:B-1----:R-:W3:Y:S04]  /*149760*/  LDL.LU.64 R24, [R1+0x6a8] ;  /* 0x0006a80001187983 */ /* 0x002ee80000300a00 */
[----:B------:R-:W3:Y:S04]  /*149770*/  LDL.LU R21, [R1+0x324] ;  /* 0x0003240001157983 */ /* 0x000ee80000300800 */
[----:B------:R0:W-:Y:S04]  /*149780*/  STL.64 [R1+0x5140], R12 ;  /* 0x0051400c01007387 */ /* 0x0001e80000100a00 */
[----:B0-----:R-:W2:Y:S01]  /*149790*/  LDL.LU.64 R12, [R1+0x678] ;  /* 0x00067800010c7983 */ /* 0x001ea20000300a00 */
[----:B------:R-:W-:Y:S01]  /*1497a0*/  PRMT R3, R20, 0x7772, RZ ;  /* 0x0000777214037816 */ /* 0x000fe200000000ff */
[----:B------:R-:W-:-:S04]  /*1497b0*/  VIADD R2, R26, 0x73 ;  /* 0x000000731a027836 */ /* 0x000fc80000000000 */
[----:B------:R0:W-:Y:S01]  /*1497c0*/  @P4 STG.E.U8 desc[UR24][R6.64], R3 ;  /* 0x0000000306004986 */ /* 0x0001e2000c101118 */
[----:B------:R-:W-:Y:S02]  /*1497d0*/  ISETP.LT.AND P1, PT, R22, UR5, !P5 ;  /* 0x0000000516007c0c */ /* 0x000fe4000ef21270 */
[----:B------:R-:W-:Y:S02]  /*1497e0*/  ISETP.LT.AND P4, PT, R19, UR6, !P5 ;  /* 0x0000000613007c0c */ /* 0x000fe4000ef81270 */
[----:B------:R-:W-:Y:S01]  /*1497f0*/  PRMT R4, R23, 0x7770, RZ ;  /* 0x0000777017047816 */ /* 0x000fe200000000ff */
[----:B------:R-:W-:Y:S01]  /*149800*/  ULDC UR5, c[0x0][0x228] ;  /* 0x00008a0000057ab9 */ /* 0x000fe20000000800 */
[----:B------:R-:W-:Y:S01]  /*149810*/  ULDC UR6, c[0x0][0x228] ;  /* 0x00008a0000067ab9 */ /* 0x000fe20000000800 */
[----:B0-----:R-:W-:Y:S01]  /*149820*/  PRMT R3, R20, 0x7773, RZ ;  /* 0x0000777314037816 */ /* 0x001fe200000000ff */
[----:B--2---:R0:W-:Y:S04]  /*149830*/  STL.64 [R1+0x5148], R12 ;  /* 0x0051480c01007387 */ /* 0x0041e80000100a00 */
[----:B0-----:R-:W2:Y:S04]  /*149840*/  LDL.LU.64 R12, [R1+0x750] ;  /* 0x00075000010c7983 */ /* 0x001ea80000300a00 */
[----:B------:R0:W-:Y:S01]  /*149850*/  @P2 STG.E.U8 desc[UR24][R14.64], R3 ;  /* 0x000000030e002986 */ /* 0x0001e2000c101118 */
[----:B------:R-:W-:Y:S01]  /*149860*/  ISETP.GE.AND P2, PT, R2, UR4, PT ;  /* 0x0000000402007c0c */ /* 0x000fe2000bf46270 */
[----:B------:R-:W-:-:S02]  /*149870*/  ULDC UR4, c[0x0][0x228] ;  /* 0x00008a0000047ab9 */ /* 0x000fc40000000800 */
[----:B------:R-:W-:Y:S02]  /*149880*/  ISETP.LT.AND P5, PT, R17, UR4, !P5 ;  /* 0x0000000411007c0c */ /* 0x000fe4000efa1270 */
[----:B------:R-:W-:Y:S01]  /*149890*/  PRMT R2, R23, 0x7771, RZ ;  /* 0x0000777117027816 */ /* 0x000fe200000000ff */
[----:B----4-:R1:W-:Y:S01]  /*1498a0*/  @P6 STG.E.U8 desc[UR24][R28.64], R4 ;  /* 0x000000041c006986 */ /* 0x0103e2000c101118 */
[----:B------:R-:W-:-:S03]  /*1498b0*/  ULDC UR4, c[0x0][0x228] ;  /* 0x00008a0000047ab9 */ /* 0x000fc60000000800 */
[----:B---3--:R3:W-:Y:S01]  /*1498c0*/  @P1 STG.E.U8 desc[UR24][R8.64], R2 ;  /* 0x0000000208001986 */ /* 0x0087e2000c101118 */
[----:B0-----:R-:W-:-:S03]  /*1498d0*/  PRMT R3, R23, 0x7772, RZ ;  /* 0x0000777217037816 */ /* 0x001fc600000000ff */
[----:B-1----:R-:W4:Y:S04]  /*1498e0*/  LDL.LU.64 R4, [R1+0x670] ;  /* 0x0006700001047983 */ /* 0x002f280000300a00 */
[----:B------:R-:W4:Y:S04]  /*1498f0*/  LDL.LU.64 R6, [R1+0x5f8] ;  /* 0x0005f80001067983 */ /* 0x000f280000300a00 */
[----:B------:R-:W4:Y:S04]  /*149900*/  LDL.LU R20, [R1+0x314] ;  /* 0x0003140001147983 */ /* 0x000f280000300800 */
[----:B------:R-:W4:Y:S01]  /*149910*/  LDL.LU.64 R14, [R1+0x548] ;  /* 0x00054800010e7983 */ /* 0x000f220000300a00 */
[----:B---3--:R-:W-:-:S03]  /*149920*/  PRMT R2, R23, 0x7773, RZ ;  /* 0x0000777317027816 */ /* 0x008fc600000000ff */
[----:B------:R-:W3:Y:S04]  /*149930*/  LDL.LU.64 R8, [R1+0x540] ;  /* 0x0005400001087983 */ /* 0x000ee80000300a00 */
[----:B------:R0:W-:Y:S04]  /*149940*/  @P4 STG.E.U8 desc[UR24][R24.64], R3 ;  /* 0x0000000318004986 */ /* 0x0001e8000c101118 */
[----:B------:R-:W3:Y:S04]  /*149950*/  LDL.LU.64 R28, [R1+0x520] ;  /* 0x00052000011c7983 */ /* 0x000ee80000300a00 */
[----:B0-----:R-:W3:Y:S04]  /*149960*/  LDL.LU.64 R24, [R1+0x4f8] ;  /* 0x0004f80001187983 */ /* 0x001ee80000300a00 */
[----:B--2---:R0:W-:Y:S04]  /*149970*/  @P5 STG.E.U8 desc[UR24][R12.64], R2 ;  /* 0x000000020c005986 */ /* 0x0041e8000c101118 */
[----:B0-----:R-:W2:Y:S01]  /*149980*/  LDL.LU.64 R12, [R1+0x5148] ;  /* 0x00514800010c7983 */ /* 0x001ea20000300a00 */
[----:B------:R-:W-:-:S02]  /*149990*/  ISETP.LT.AND P6, PT, R18, UR5, !P3 ;  /* 0x0000000512007c0c */ /* 0x000fc4000dfc1270 */
[----:B------:R-:W-:Y:S01]  /*1499a0*/  PRMT R3, R21, 0x7770, RZ ;  /* 0x0000777015037816 */ /* 0x000fe200000000ff */
[----:B------:R-:W-:-:S10]  /*1499b0*/  ULDC UR5, c[0x0][0x228] ;  /* 0x00008a0000057ab9 */ /* 0x000fd40000000800 */
[----:B--2---:R0:W-:Y:S04]  /*1499c0*/  @P6 STG.E.U8 desc[UR24][R12.64], R3 ;  /* 0x000000030c006986 */ /* 0x0041e8000c101118 */
[----:B0-----:R-:W2:Y:S01]  /*1499d0*/  LDL.LU.64 R12, [R1+0x5140] ;  /* 0x00514000010c7983 */ /* 0x001ea20000300a00 */
[----:B------:R-:W-:Y:S02]  /*1499e0*/  ISETP.LT.AND P1, PT, R16, UR4, !P3 ;  /* 0x0000000410007c0c */ /* 0x000fe4000df21270 */
[----:B------:R-:W-:Y:S01]  /*1499f0*/  ISETP.LT.AND P4, PT, R10, UR5, !P3 ;  /* 0x000000050a007c0c */ /* 0x000fe2000df81270 */
[----:B------:R-:W-:Y:S01]  /*149a00*/  ULDC UR4, c[0x0][0x228] ;  /* 0x00008a0000047ab9 */ /* 0x000fe20000000800 */
[----:B------:R-:W-:Y:S01]  /*149a10*/  ULDC UR5, c[0x0][0x228] ;  /* 0x00008a0000057ab9 */ /* 0x000fe20000000800 */
[----:B------:R-:W3:Y:S01]  /*149a20*/  LDL.LU R23, [R1+0x304] ;  /* 0x0003040001177983 */ /* 0x000ee20000300800 */
[----:B------:R-:W-:-:S02]  /*149a30*/  PRMT R2, R21, 0x7771, RZ ;  /* 0x0000777115027816 */ /* 0x000fc400000000ff */
[----:B------:R-:W-:-:S05]  /*149a40*/  PRMT R3, R21, 0x7772, RZ ;  /* 0x0000777215037816 */ /* 0x000fca00000000ff */
[----:B----4-:R0:W-:Y:S04]  /*149a50*/  @P1 STG.E.U8 desc[UR24][R4.64], R2 ;  /* 0x0000000204001986 */ /* 0x0101e8000c101118 */
[----:B------:R1:W-:Y:S01]  /*149a60*/  @P4 STG.E.U8 desc[UR24][R6.64], R3 ;  /* 0x0000000306004986 */ /* 0x0003e2000c101118 */
[----:B--2---:R-:W-:Y:S02]  /*149a70*/  ISETP.LT.AND P5, PT, R13, UR4, !P3 ;  /* 0x000000040d007c0c */ /* 0x004fe4000dfa1270 */
[----:B------:R-:W-:Y:S01]  /*149a80*/  ISETP.LT.AND P6, PT, R12, UR5, !P3 ;  /* 0x000000050c007c0c */ /* 0x000fe2000dfc1270 */
[----:B------:R2:W-:Y:S01]  /*149a90*/  STL.64 [R1+0x5138], R12 ;  /* 0x0051380c01007387 */ /* 0x0005e20000100a00 */
[----:B------:R-:W-:Y:S01]  /*149aa0*/  ULDC UR4, c[0x0][0x228] ;  /* 0x00008a0000047ab9 */ /* 0x000fe20000000800 */
[----:B0-----:R-:W-:-:S02]  /*149ab0*/  PRMT R2, R21, 0x7773, RZ ;  /* 0x0000777315027816 */ /* 0x001fc400000000ff */
[----:B-1----:R-:W-:Y:S01]  /*149ac0*/  PRMT R3, R20, 0x7770, RZ ;  /* 0x0000777014037816 */ /* 0x002fe200000000ff */
[----:B------:R-:W-:Y:S01]  /*149ad0*/  ULDC UR5, c[0x0][0x228] ;  /* 0x00008a0000057ab9 */ /* 0x000fe20000000800 */
[----:B--2---:R-:W2:Y:S01]  /*149ae0*/  LDL.LU.64 R12, [R1+0x518] ;  /* 0x00051800010c7983 */ /* 0x004ea20000300a00 */
[----:B------:R-:W-:Y:S01]  /*149af0*/  ISETP.LT.AND P4, PT, R22, UR4, !P3 ;  /* 0x0000000416007c0c */ /* 0x000fe2000df81270 */
[----:B------:R-:W-:Y:S02]  /*149b00*/  ULDC UR4, c[0x0][0x228] ;  /* 0x00008a0000047ab9 */ /* 0x000fe40000000800 */
[----:B------:R0:W-:Y:S01]  /*149b10*/  @P5 STG.E.U8 desc[UR24][R14.64], R2 ;  /* 0x000000020e005986 */ /* 0x0001e2000c101118 */
[----:B------:R-:W-:Y:S01]  /*149b20*/  ISETP.LT.AND P1, PT, R19, UR4, !P3 ;  /* 0x0000000413007c0c */ /* 0x000fe2000df21270 */
[----:B------:R-:W-:Y:S02]  /*149b30*/  ULDC UR4, c[0x0][0x228] ;  /* 0x00008a0000047ab9 */ /* 0x000fe40000000800 */
[----:B---3--:R1:W-:Y:S01]  /*149b40*/  @P6 STG.E.U8 desc[UR24][R8.64], R3 ;  /* 0x0000000308006986 */ /* 0x0083e2000c101118 */
[----:B------:R-:W-:-:S03]  /*149b50*/  ISETP.LT.AND P3, PT, R17, UR4, !P3 ;  /* 0x0000000411007c0c */ /* 0x000fc6000df61270 */
[----:B------:R-:W3:Y:S01]  /*149b60*/  LDL.LU.64 R6, [R1+0x458] ;  /* 0x0004580001067983 */ /* 0x000ee20000300a00 */
[C---:B0-----:R-:W-:Y:S02]  /*149b70*/  PRMT R2, R20.reuse, 0x7771, RZ ;  /* 0x0000777114027816 */ /* 0x041fe400000000ff */
[----:B-1----:R-:W-:Y:S01]  /*149b80*/  PRMT R3, R20, 0x7772, RZ ;  /* 0x0000777214037816 */ /* 0x002fe200000000ff */
[----:B------:R-:W4:Y:S04]  /*149b90*/  LDL.LU.64 R8, [R1+0x408] ;  /* 0x0004080001087983 */ /* 0x000f280000300a00 */
[----:B------:R0:W-:Y:S04]  /*149ba0*/  @P4 STG.E.U8 desc[UR24][R28.64], R2 ;  /* 0x000000021c004986 */ /* 0x0001e8000c101118 */
[----:B------:R1:W-:Y:S01]  /*149bb0*/  @P1 STG.E.U8 desc[UR24][R24.64], R3 ;  /* 0x0000000318001986 */ /* 0x0003e2000c101118 */
[----:B------:R-:W-:Y:S01]  /*149bc0*/  ISETP.LT.AND P6, PT, R18, UR5, !P2 ;  /* 0x0000000512007c0c */ /* 0x000fe2000d7c1270 */
[----:B------:R-:W-:Y:S01]  /*149bd0*/  ULDC UR4, c[0x0][0x228] ;  /* 0x00008a0000047ab9 */ /* 0x000fe20000000800 */
[----:B------:R-:W-:Y:S01]  /*149be0*/  PRMT R4, R23, 0x7770, RZ ;  /* 0x0000777017047816 */ /* 0x000fe200000000ff */
[----:B0-----:R-:W-:Y:S01]  /*149bf0*/  VIADD R2, R26, 0x76 ;  /* 0x000000761a027836 */ /* 0x001fe20000000000 */
[----:B-1----:R-:W-:Y:S01]  /*149c00*/  PRMT R3, R20, 0x7773, RZ ;  /* 0x0000777314037816 */ /* 0x002fe200000000ff */
[----:B------:R-:W4:Y:S04]  /*149c10*/  LDL.LU.64 R24, [R1+0x450] ;  /* 0x0004500001187983 */ /* 0x000f280000300a00 */
[----:B------:R-:W4:Y:S04]  /*149c20*/  LDL.LU R21, [R1+0x394] ;  /* 0x0003940001157983 */ /* 0x000f280000300800 */
[----:B------:R-:W4:Y:S04]  /*149c30*/  LDL.LU.64 R14, [R1+0x448] ;  /* 0x00044800010e7983 */ /* 0x000f280000300a00 */
[----:B------:R-:W4:Y:S01]  /*149c40*/  LDL.LU.64 R28, [R1+0x3f8] ;  /* 0x0003f800011c7983 */ /* 0x000f220000300a00 */
[----:B------:R-:W-:Y:S01]  /*149c50*/  ISETP.GE.AND P1, PT, R2, UR23, PT ;  /* 0x0000001702007c0c */ /* 0x000fe2000bf26270 */
[----:B------:R-:W-:-:S02]  /*149c60*/  ULDC UR5, c[0x0][0x228] ;  /* 0x00008a0000057ab9 */ /* 0x000fc40000000800 */
[----:B--2---:R0:W-:Y:S04]  /*149c70*/  @P3 STG.E.U8 desc[UR24][R12.64], R3 ;  /* 0x000000030c003986 */ /* 0x0041e8000c101118 */
[----:B0-----:R-:W2:Y:S04]  /*149c80*/  LDL.LU.64 R12, [R1+0x5138] ;  /* 0x00513800010c7983 */ /* 0x001ea80000300a00 */
[----:B------:R-:W3:Y:S01]  /*149c90*/  LDL.LU.64 R2, [R1+0x490] ;  /* 0x0004900001027983 */ /* 0x000ee20000300a00 */
[----:B------:R-:W-:Y:S02]  /*149ca0*/  ISETP.LT.AND P4, PT, R16, UR4, !P2 ;  /* 0x0000000410007c0c */ /* 0x000fe4000d781270 */
[----:B------:R-:W-:Y:S01]  /*149cb0*/  ISETP.LT.AND P5, PT, R10, UR5, !P2 ;  /* 0x000000050a007c0c */ /* 0x000fe2000d7a1270 */
[----:B------:R-:W-:Y:S01]  /*149cc0*/  ULDC UR4, c[0x0][0x228] ;  /* 0x00008a0000047ab9 */ /* 0x000fe20000000800 */
[----:B------:R-:W-:Y:S01]  /*149cd0*/  ULDC UR5, c[0x0][0x228] ;  /* 0x00008a0000057ab9 */ /* 0x000fe20000000800 */
[----:B---3--:R0:W-:Y:S02]  /*149ce0*/  @P6 STG.E.U8 desc[UR24][R2.64], R4 ;  /* 0x0000000402006986 */ /* 0x0081e4000c101118 */
[----:B0-----:R-:W-:-:S02]  /*149cf0*/  PRMT R2, R23, 0x7771, RZ ;  /* 0x0000777117027816 */ /* 0x001fc400000000ff */
[----:B------:R-:W3:Y:S04]  /*149d00*/  LDL.LU.64 R4, [R1+0x440] ;  /* 0x0004400001047983 */ /* 0x000ee80000300a00 */
[----:B------:R0:W-:Y:S04]  /*149d10*/  @P4 STG.E.U8 desc[UR24][R6.64], R2 ;  /* 0x0000000206004986 */ /* 0x0001e8000c101118 */
[----:B0-----:R-:W3:Y:S01]  /*149d20*/  LDL.LU.64 R6, [R1+0x400] ;  /* 0x0004000001067983 */ /* 0x001ee20000300a00 */
[----:B--2---:R-:W-:Y:S02]  /*149d30*/  ISETP.LT.AND P6, PT, R13, UR4, !P2 ;  /* 0x000000040d007c0c */ /* 0x004fe4000d7c1270 */
[----:B------:R-:W-:Y:S01]  /*149d40*/  PRMT R3, R23, 0x7772, RZ ;  /* 0x0000777217037816 */ /* 0x000fe200000000ff */
[----:B------:R-:W-:Y:S01]  /*149d50*/  VIADD R2, R26, 0x74 ;  /* 0x000000741a027836 */ /* 0x000fe20000000000 */
[----:B------:R-:W-:Y:S01]  /*149d60*/  ULDC UR4, c[0x0][0x228] ;  /* 0x00008a0000047ab9 */ /* 0x000fe20000000800 */
[----:B------:R-:W2:Y:S04]  /*149d70*/  LDL.LU R20, [R1+0x328] ;  /* 0x0003280001147983 */ /* 0x000ea80000300800 */
[----:B----4-:R0:W-:Y:S01]  /*149d80*/  @P5 STG.E.U8 desc[UR24][R8.64], R3 ;  /* 0x0000000308005986 */ /* 0x0101e2000c101118 */
[----:B------:R-:W-:Y:S01]  /*149d90*/  ISETP.LT.AND P4, PT, R12, UR4, !P2 ;  /* 0x000000040c007c0c */ /* 0x000fe2000d781270 */
[----:B------:R-:W-:Y:S01]  /*149da0*/  ULDC UR4, c[0x0][0x22c] ;  /* 0x00008b0000047ab9 */ /* 0x000fe20000000800 */
[----:B------:R-:W-:-:S02]  /*149db0*/  ISETP.LT.AND P5, PT, R22, UR5, !P2 ;  /* 0x0000000516007c0c */ /* 0x000fc4000d7a1270 */
[----:B------:R-:W-:Y:S01]  /*149dc0*/  ISETP.GE.AND P3, PT, R2, UR4, PT ;  /* 0x0000000402007c0c */ /* 0x000fe2000bf66270 */
[----:B------:R-:W-:Y:S01]  /*149dd0*/  ULDC UR4, c[0x0][0x228] ;  /* 0x00008a0000047ab9 */ /* 0x000fe20000000800 */
[----:B------:R-:W-:Y:S01]  /*149de0*/  ULDC UR5, c[0x0][0x228] ;  /* 0x00008a0000057ab9 */ /* 0x000fe20000000800 */
[----:B0-----:R-:W-:Y:S02]  /*149df0*/  PRMT R3, R23, 0x7773, RZ ;  /* 0x0000777317037816 */ /* 0x001fe400000000ff */
[----:B------:R-:W-:Y:S01]  /*149e00*/  PRMT R2, R21, 0x7770, RZ ;  /* 0x0000777015027816 */ /* 0x000fe200000000ff */
[----:B------:R-:W4:Y:S04]  /*149e10*/  LDL.LU.64 R8, [R1+0x438] ;  /* 0x0004380001087983 */ /* 0x000f280000300a00 */
[----:B------:R0:W-:Y:S01]  /*149e20*/  @P6 STG.E.U8 desc[UR24][R24.64], R3 ;  /* 0x0000000318006986 */ /* 0x0001e2000c101118 */
[----:B------:R-:W-:-:S02]  /*149e30*/  ISETP.LT.AND P6, PT, R19, UR4, !P2 ;  /* 0x0000000413007c0c */ /* 0x000fc4000d7c1270 */
[----:B------:R-:W-:Y:S01]  /*149e40*/  ISETP.LT.AND P2, PT, R17, UR5, !P2 ;  /* 0x0000000511007c0c */ /* 0x000fe2000d741270 */
[----:B------:R1:W-:Y:S01]  /*149e50*/  @P4 STG.E.U8 desc[UR24][R14.64], R2 ;  /* 0x000000020e004986 */ /* 0x0003e2000c101118 */
[----:B------:R-:W-:Y:S01]  /*149e60*/  ULDC UR4, c[0x0][0x228] ;  /* 0x00008a0000047ab9 */ /* 0x000fe20000000800 */
[----:B------:R-:W-:Y:S01]  /*149e70*/  ULDC UR5, c[0x0][0x228] ;  /* 0x00008a0000057ab9 */ /* 0x000fe20000000800 */
[----:B------:R-:W-:Y:S01]  /*149e80*/  ISETP.LT.AND P4, PT, R18, UR4, !P3 ;  /* 0x0000000412007c0c */ /* 0x000fe2000df81270 */
[----:B------:R-:W-:Y:S01]  /*149e90*/  ULDC UR4, c[0x0][0x228] ;  /* 0x00008a0000047ab9 */ /* 0x000fe20000000800 */
[C---:B0-----:R-:W-:Y:S01]  /*149ea0*/  PRMT R3, R21.reuse, 0x7771, RZ ;  /* 0x0000777115037816 */ /* 0x041fe200000000ff */
[----:B------:R-:W4:Y:S04]  /*149eb0*/  LDL.LU.64 R24, [R1+0x430] ;  /* 0x0004300001187983 */ /* 0x000f280000300a00 */
[----:B-1----:R-:W4:Y:S01]  /*149ec0*/  LDL.LU.64 R14, [R1+0x4f0] ;  /* 0x0004f000010e7983 */ /* 0x002f220000300a00 */
[----:B------:R-:W-:-:S03]  /*149ed0*/  PRMT R2, R21, 0x7772, RZ ;  /* 0x0000777215027816 */ /* 0x000fc600000000ff */
[----:B------:R0:W-:Y:S01]  /*149ee0*/  @P5 STG.E.U8 desc[UR24][R28.64], R3 ;  /* 0x000000031c005986 */ /* 0x0001e2000c101118 */
[----:B------:R-:W-:Y:S01]  /*149ef0*/  ISETP.LT.AND P5, PT, R16, UR4, !P3 ;  /* 0x0000000410007c0c */ /* 0x000fe2000dfa1270 */
[----:B------:R-:W-:Y:S01]  /*149f00*/  ULDC UR4, c[0x0][0x228] ;  /* 0x00008a0000047ab9 */ /* 0x000fe20000000800 */
[----:B0-----:R-:W-:Y:S01]  /*149f10*/  PRMT R3, R21, 0x7773, RZ ;  /* 0x0000777315037816 */ /* 0x001fe200000000ff */
[----:B------:R-:W4:Y:S04]  /*149f20*/  LDL.LU.64 R28, [R1+0x498] ;  /* 0x00049800011c7983 */ /* 0x000f280000300a00 */
[----:B------:R-:W4:Y:S04]  /*149f30*/  LDL.LU R21, [R1+0x318] ;  /* 0x0003180001157983 */ /* 0x000f280000300800 */
[----:B------:R0:W-:Y:S04]  /*149f40*/  STL [R1+0x5128], R10 ;  /* 0x0051280a01007387 */ /* 0x0001e80000100800 */
[----:B---3--:R2:W-:Y:S04]  /*149f50*/  @P6 STG.E.U8 desc[UR24][R4.64], R2 ;  /* 0x0000000204006986 */ /* 0x0085e8000c101118 */
[----:B------:R1:W-:Y:S01]  /*149f60*/  @P2 STG.E.U8 desc[UR24][R6.64], R3 ;  /* 0x0000000306002986 */ /* 0x0003e2000c101118 */
[----:B------:R-:W-:-:S03]  /*149f70*/  ISETP.LT.AND P2, PT, R10, UR4, !P3 ;  /* 0x000000040a007c0c */ /* 0x000fc6000df41270 */
[----:B0-----:R-:W3:Y:S01]  /*149f80*/  LDL.LU.64 R10, [R1+0x508] ;  /* 0x00050800010a7983 */ /* 0x001ee20000300a00 */
[----:B------:R-:W-:Y:S01]  /*149f90*/  ULDC UR4, c[0x0][0x228] ;  /* 0x00008a0000047ab9 */ /* 0x000fe20000000800 */
[----:B--2---:R-:W-:Y:S02]  /*149fa0*/  PRMT R2, R20, 0x7770, RZ ;  /* 0x0000777014027816 */ /* 0x004fe400000000ff */
[----:B------:R-:W-:Y:S02]  /*149fb0*/  ISETP.LT.AND P6, PT, R12, UR4, !P3 ;  /* 0x000000040c007c0c */ /* 0x000fe4000dfc1270 */
[C---:B------:R-:W-:Y:S01]  /*149fc0*/  PRMT R4, R20.reuse, 0x7773, RZ ;  /* 0x0000777314047816 */ /* 0x040fe200000000ff */
[----:B------:R-:W-:Y:S01]  /*149fd0*/  ULDC UR4, c[0x0][0x228] ;  /* 0x00008a0000047ab9 */ /* 0x000fe20000000800 */
[----:B-1----:R-:W-:Y:S01]  /*149fe0*/  PRMT R3, R20, 0x7771, RZ ;  /* 0x0000777114037816 */ /* 0x002fe200000000ff */
[----:B---3--:R0:W-:Y:S04]  /*149ff0*/  STL.64 [R1+0x5130], R10 ;  /* 0x0051300a01007387 */ /* 0x0081e80000100a00 */
[----:B0-----:R-:W2:Y:S04]  /*14a000*/  LDL.LU.64 R10, [R1+0x510] ;  /* 0x00051000010a7983 */ /* 0x001ea80000300a00 */
[----:B----4-:R0:W-:Y:S01]  /*14a010*/  @P4 STG.E.U8 desc[UR24][R8.64], R2 ;  /* 0x0000000208004986 */ /* 0x0101e2000c101118 */
[----:B------:R-:W-:-:S03]  /*14a020*/  ISETP.LT.AND P4, PT, R13, UR5, !P3 ;  /* 0x000000050d007c0c */ /* 0x000fc6000df81270 */
[----:B------:R1:W-:Y:S01]  /*14a030*/  @P5 STG.E.U8 desc[UR24][R24.64], R3 ;  /* 0x0000000318005986 */ /* 0x0003e2000c101118 */
[----:B------:R-:W-:Y:S01]  /*14a040*/  ULDC UR5, c[0x0][0x228] ;  /* 0x00008a0000057ab9 */ /* 0x000fe20000000800 */
[----:B0-----:R-:W-:Y:S02]  /*14a050*/  VIADD R2, R26, 0x77 ;  /* 0x000000771a027836 */ /* 0x001fe40000000000 */
[----:B------:R-:W3:Y:S01]  /*14a060*/  LDL.LU.64 R8, [R1+0x5f0] ;  /* 0x0005f00001087983 */ /* 0x000ee20000300a00 */
[----:B-1----:R-:W-:-:S03]  /*14a070*/  PRMT R3, R20, 0x7772, RZ ;  /* 0x0000777214037816 */ /* 0x002fc600000000ff */
[----:B------:R-:W4:Y:S04]  /*14a080*/  LDL.LU.64 R24, [R1+0x528] ;  /* 0x0005280001187983 */ /* 0x000f280000300a00 */
[----:B------:R-:W4:Y:S04]  /*14a090*/  LDL.LU R23, [R1+0x308] ;  /* 0x0003080001177983 */ /* 0x000f280000300800 */
[----:B------:R-:W4:Y:S04]  /*14a0a0*/  LDL.LU.64 R6, [R1+0x5a0] ;  /* 0x0005a00001067983 */ /* 0x000f280000300a00 */
[----:B------:R-:W-:Y:S01]  /*14a0b0*/  @P2 STG.E.U8 desc[UR24][R14.64], R3 ;  /* 0x000000030e002986 */ /* 0x000fe2000c101118 */
[----:B------:R-:W-:-:S02]  /*14a0c0*/  ISETP.GE.AND P2, PT, R2, UR35, PT ;  /* 0x0000002302007c0c */ /* 0x000fc4000bf46270 */
[----:B------:R-:W-:Y:S01]  /*14a0d0*/  PRMT R2, R21, 0x7770, RZ ;  /* 0x0000777015027816 */ /* 0x000fe200000000ff */
[----:B------:R0:W-:Y:S04]  /*14a0e0*/  @P4 STG.E.U8 desc[UR24][R28.64], R4 ;  /* 0x000000041c004986 */ /* 0x0001e8000c101118 */
[----:B0-----:R-:W4:Y:S04]  /*14a0f0*/  LDL.LU.64 R4, [R1+0x5a8] ;  /* 0x0005a80001047983 */ /* 0x001f280000300a00 */
[----:B------:R-:W4:Y:S04]  /*14a100*/  LDL.LU.64 R14, [R1+0x638] ;  /* 0x00063800010e7983 */ /* 0x000f280000300a00 */
[----:B------:R-:W4:Y:S04]  /*14a110*/  LDL.LU.64 R28, [R1+0x630] ;  /* 0x00063000011c7983 */ /* 0x000f280000300a00 */
[----:B--2---:R0:W-:Y:S04]  /*14a120*/  @P6 STG.E.U8 desc[UR24][R10.64], R2 ;  /* 0x000000020a006986 */ /* 0x0041e8000c101118 */
[----:B0-----:R-:W2:Y:S01]  /*14a130*/  LDL.LU.64 R10, [R1+0x5130] ;  /* 0x00513000010a7983 */ /* 0x001ea20000300a00 */
[----:B------:R-:W-:-:S02]  /*14a140*/  ISETP.LT.AND P5, PT, R22, UR5, !P3 ;  /* 0x0000000516007c0c */ /* 0x000fc4000dfa1270 */
[----:B------:R-:W-:Y:S02]  /*14a150*/  PRMT R3, R21, 0x7771, RZ ;  /* 0x0000777115037816 */ /* 0x000fe400000000ff */
[----:B------:R-:W-:Y:S02]  /*14a160*/  ISETP.LT.AND P4, PT, R19, UR4, !P3 ;  /* 0x0000000413007c0c */ /* 0x000fe4000df81270 */
[----:B------:R-:W-:Y:S01]  /*14a170*/  PRMT R2, R21, 0x7772, RZ ;  /* 0x0000777215027816 */ /* 0x000fe200000000ff */
[----:B------:R-:W-:Y:S01]  /*14a180*/  ULDC UR5, c[0x0][0x228] ;  /* 0x00008a0000057ab9 */ /* 0x000fe20000000800 */
[----:B------:R-:W-:Y:S01]  /*14a190*/  ULDC UR4, c[0x0][0x228] ;  /* 0x00008a0000047ab9 */ /* 0x000fe20000000800 */
[----:B------:R-:W-:Y:S01]  /*14a1a0*/  ISETP.LT.AND P3, PT, R17, UR5, !P3 ;  /* 0x0000000511007c0c */ /* 0x000fe2000df61270 */
[----:B------:R-:W-:-:S03]  /*14a1b0*/  ULDC UR5, c[0x0][0x228] ;  /* 0x00008a0000057ab9 */ /* 0x000fc60000000800 */
[----:B--2---:R0:W-:Y:S04]  /*14a1c0*/  @P5 STG.E.U8 desc[UR24][R10.64], R3 ;  /* 0x000000030a005986 */ /* 0x0041e8000c101118 */
[----:B0-----:R-:W2:Y:S04]  /*14a1d0*/  LDL.LU R10, [R1+0x5128] ;  /* 0x00512800010a7983 */ /* 0x001ea80000300800 */
[----:B------:R-:W2:Y:S04]  /*14a1e0*/  LDL.LU R20, [R1+0x398] ;  /* 0x0003980001147983 */ /* 0x000ea80000300800 */
[----:B---3--:R0:W-:Y:S04]  /*14a1f0*/  @P4 STG.E.U8 desc[UR24][R8.64], R2 ;  /* 0x0000000208004986 */ /* 0x0081e8000c101118 */
[----:B0-----:R-:W3:Y:S01]  /*14a200*/  LDL.LU.64 R8, [R1+0x688] ;  /* 0x0006880001087983 */ /* 0x001ee20000300a00 */
[----:B------:R-:W-:-:S02]  /*14a210*/  ISETP.LT.AND P6, PT, R18, UR4, !P0 ;  /* 0x0000000412007c0c */ /* 0x000fc4000c7c1270 */
[----:B------:R-:W-:Y:S02]  /*14a220*/  ISETP.LT.AND P5, PT, R16, UR5, !P0 ;  /* 0x0000000510007c0c */ /* 0x000fe4000c7a1270 */
[----:B------:R-:W-:Y:S01]  /*14a230*/  PRMT R3, R21, 0x7773, RZ ;  /* 0x0000777315037816 */ /* 0x000fe200000000ff */
[----:B------:R-:W-:Y:S01]  /*14a240*/  ULDC UR4, c[0x0][0x228] ;  /* 0x00008a0000047ab9 */ /* 0x000fe20000000800 */
[C---:B----4-:R-:W-:Y:S01]  /*14a250*/  PRMT R2, R23.reuse, 0x7770, RZ ;  /* 0x0000777017027816 */ /* 0x050fe200000000ff */
[----:B------:R-:W-:Y:S02]  /*14a260*/  ULDC UR5, c[0x0][0x228] ;  /* 0x00008a0000057ab9 */ /* 0x000fe40000000800 */
[----:B------:R0:W-:Y:S04]  /*14a270*/  @P3 STG.E.U8 desc[UR24][R24.64], R3 ;  /* 0x0000000318003986 */ /* 0x0001e8000c101118 */
[----:B------:R1:W-:Y:S01]  /*14a280*/  @P6 STG.E.U8 desc[UR24][R4.64], R2 ;  /* 0x0000000204006986 */ /* 0x0003e2000c101118 */
[----:B0-----:R-:W-:-:S03]  /*14a290*/  PRMT R3, R23, 0x7771, RZ ;  /* 0x0000777117037816 */ /* 0x001fc600000000ff */
[----:B------:R-:W4:Y:S04]  /*14a2a0*/  LDL.LU.64 R24, [R1+0x6a0] ;  /* 0x0006a00001187983 */ /* 0x000f280000300a00 */
[----:B------:R-:W4:Y:S04]  /*14a2b0*/  LDL.LU R21, [R1+0x32c] ;  /* 0x00032c0001157983 */ /* 0x000f280000300800 */
[----:B------:R0:W-:Y:S01]  /*14a2c0*/  @P5 STG.E.U8 desc[UR24][R6.64], R3 ;  /* 0x0000000306005986 */ /* 0x0001e2000c101118 */
[C---:B-1----:R-:W-:Y:S02]  /*14a2d0*/  PRMT R2, R23.reuse, 0x7772, RZ ;  /* 0x0000777217027816 */ /* 0x042fe400000000ff */
[----:B0-----:R-:W-:Y:S01]  /*14a2e0*/  PRMT R3, R23, 0x7773, RZ ;  /* 0x0000777317037816 */ /* 0x001fe200000000ff */
[----:B------:R-:W4:Y:S01]  /*14a2f0*/  LDL.LU.64 R6, [R1+0x6e0] ;  /* 0x0006e00001067983 */ /* 0x000f220000300a00 */
[----:B--2---:R-:W-:Y:S01]  /*14a300*/  ISETP.LT.AND P4, PT, R10, UR4, !P0 ;  /* 0x000000040a007c0c */ /* 0x004fe2000c781270 */
[----:B------:R-:W-:-:S02]  /*14a310*/  ULDC UR4, c[0x0][0x228] ;  /* 0x00008a0000047ab9 */ /* 0x000fc40000000800 */
[----:B------:R-:W-:Y:S01]  /*14a320*/  ISETP.LT.AND P3, PT, R13, UR4, !P0 ;  /* 0x000000040d007c0c */ /* 0x000fe2000c761270 */
[----:B------:R-:W-:Y:S02]  /*14a330*/  ULDC UR4, c[0x0][0x228] ;  /* 0x00008a0000047ab9 */ /* 0x000fe40000000800 */
[----:B------:R-:W-:Y:S01]  /*14a340*/  ISETP.LT.AND P5, PT, R12, UR4, !P0 ;  /* 0x000000040c007c0c */ /* 0x000fe2000c7a1270 */
[----:B------:R-:W-:-:S06]  /*14a350*/  ULDC UR4, c[0x0][0x228] ;  /* 0x00008a0000047ab9 */ /* 0x000fcc0000000800 */
[----:B------:R0:W-:Y:S04]  /*14a360*/  @P4 STG.E.U8 desc[UR24][R14.64], R2 ;  /* 0x000000020e004986 */ /* 0x0001e8000c101118 */
[----:B------:R1:W-:Y:S01]  /*14a370*/  @P3 STG.E.U8 desc[UR24][R28.64], R3 ;  /* 0x000000031c003986 */ /* 0x0003e2000c101118 */
[----:B------:R-:W-:Y:S01]  /*14a380*/  ISETP.LT.AND P4, PT, R22, UR5, !P0 ;  /* 0x0000000516007c0c */ /* 0x000fe2000c781270 */
[----:B------:R-:W-:Y:S01]  /*14a390*/  ULDC UR5, c[0x0][0x228] ;  /* 0x00008a0000057ab9 */ /* 0x000fe20000000800 */
[----:B------:R-:W-:Y:S02]  /*14a3a0*/  ISETP.LT.AND P3, PT, R19, UR4, !P0 ;  /* 0x0000000413007c0c */ /* 0x000fe4000c761270 */
[----:B------:R-:W-:Y:S02]  /*14a3b0*/  ISETP.LT.AND P6, PT, R17, UR5, !P0 ;  /* 0x0000000511007c0c */ /* 0x000fe4000c7c1270 */
[----:B------:R-:W-:Y:S01]  /*14a3c0*/  PRMT R4, R20, 0x7771, RZ ;  /* 0x0000777114047816 */ /* 0x000fe200000000ff */
[----:B------:R-:W-:Y:S01]  /*14a3d0*/  ULDC UR4, c[0x0][0x228] ;  /* 0x00008a0000047ab9 */ /* 0x000fe20000000800 */
[----:B------:R-:W-:Y:S01]  /*14a3e0*/  ULDC UR5, c[0x0][0x228] ;  /* 0x00008a0000057ab9 */ /* 0x000fe20000000800 */
[----:B0-----:R-:W-:Y:S01]  /*14a3f0*/  VIADD R2, R26, 0x78 ;  /* 0x000000781a027836 */ /* 0x001fe20000000000 */
[----:B-1----:R-:W-:Y:S01]  /*14a400*/  PRMT R3, R20, 0x7770, RZ ;  /* 0x0000777014037816 */ /* 0x002fe200000000ff */
[----:B------:R-:W2:Y:S04]  /*14a410*/  LDL.LU.64 R14, [R1+0x840] ;  /* 0x00084000010e7983 */ /* 0x000ea80000300a00 */
[----:B------:R-:W2:Y:S01]  /*14a420*/  LDL.LU.64 R28, [R1+0x838] ;  /* 0x00083800011c7983 */ /* 0x000ea20000300a00 */
[----:B------:R-:W-:-:S03]  /*14a430*/  ISETP.GE.AND P0, PT, R2, UR33, PT ;  /* 0x0000002102007c0c */ /* 0x000fc6000bf06270 */
[----:B---3--:R0:W-:Y:S04]  /*14a440*/  @P5 STG.E.U8 desc[UR24][R8.64], R3 ;  /* 0x0000000308005986 */ /* 0x0081e8000c101118 */
[----:B0-----:R-:W3:Y:S04]  /*14a450*/  LDL.LU.64 R2, [R1+0x680] ;  /* 0x0006800001027983 */ /* 0x001ee80000300a00 */
[----:B------:R-:W2:Y:S04]  /*14a460*/  LDL.LU.64 R8, [R1+0x830] ;  /* 0x0008300001087983 */ /* 0x000ea80000300a00 */
[----:B---3--:R0:W-:Y:S04]  /*14a470*/  @P4 STG.E.U8 desc[UR24][R2.64], R4 ;  /* 0x0000000402004986 */ /* 0x0081e8000c101118 */
[----:B0-----:R-:W3:Y:S01]  /*14a480*/  LDL.LU.64 R4, [R1+0x6e8] ;  /* 0x0006e80001047983 */ /* 0x001ee20000300a00 */
[----:B------:R-:W-:-:S02]  /*14a490*/  PRMT R2, R20, 0x7772, RZ ;  /* 0x0000777214027816 */ /* 0x000fc400000000ff */
[----:B------:R-:W-:Y:S02]  /*14a4a0*/  PRMT R3, R20, 0x7773, RZ ;  /* 0x0000777314037816 */ /* 0x000fe400000000ff */
[----:B------:R-:W2:Y:S01]  /*14a4b0*/  LDL.LU R20, [R1+0x31c] ;  /* 0x00031c0001147983 */ /* 0x000ea20000300800 */
[----:B------:R-:W-:Y:S01]  /*14a4c0*/  ISETP.LT.AND P4, PT, R18, UR4, !P1 ;  /* 0x0000000412007c0c */ /* 0x000fe2000cf81270 */
[----:B------:R-:W-:Y:S02]  /*14a4d0*/  ULDC UR4, c[0x0][0x228] ;  /* 0x00008a0000047ab9 */ /* 0x000fe40000000800 */
[----:B---3--:R-:W-:Y:S04]  /*14a4e0*/  @P3 STG.E.U8 desc[UR24][R4.64], R2 ;  /* 0x0000000204003986 */ /* 0x008fe8000c101118 */
[----:B----4-:R0:W-:Y:S04]  /*14a4f0*/  @P6 STG.E.U8 desc[UR24][R24.64], R3 ;  /* 0x0000000318006986 */ /* 0x0101e8000c101118 */
[----:B0-----:R-:W3:Y:S01]  /*14a500*/  LDL.LU.64 R24, [R1+0x870] ;  /* 0x0008700001187983 */ /* 0x001ee20000300a00 */
[----:B------:R-:W-:-:S03]  /*14a510*/  VIADD R3, R26, 0x79 ;  /* 0x000000791a037836 */ /* 0x000fc60000000000 */
[----:B------:R0:W-:Y:S04]  /*14a520*/  STL [R1+0x5110], R26 ;  /* 0x0051101a01007387 */ /* 0x0001e80000100800 */
[----:B0-----:R-:W4:Y:S01]  /*14a530*/  LDL.LU.64 R26, [R1+0x868] ;  /* 0x00086800011a7983 */ /* 0x001f220000300a00 */
[----:B------:R-:W-:Y:S01]  /*14a540*/  ISETP.LT.AND P6, PT, R16, UR4, !P1 ;  /* 0x0000000410007c0c */ /* 0x000fe2000cfc1270 */
[----:B------:R-:W-:Y:S01]  /*14a550*/  ULDC UR4, c[0x0][0x228] ;  /* 0x00008a0000047ab9 */ /* 0x000fe20000000800 */
[----:B------:R-:W-:Y:S02]  /*14a560*/  PRMT R2, R21, 0x7770, RZ ;  /* 0x0000777015027816 */ /* 0x000fe400000000ff */
[----:B------:R-:W-:Y:S02]  /*14a570*/  ISETP.LT.AND P3, PT, R10, UR5, !P1 ;  /* 0x000000050a007c0c */ /* 0x000fe4000cf61270 */
[----:B------:R-:W-:-:S02]  /*14a580*/  ISETP.LT.AND P5, PT, R13, UR4, !P1 ;  /* 0x000000040d007c0c */ /* 0x000fc4000cfa1270 */
[----:B------:R-:W-:Y:S01]  /*14a590*/  PRMT R4, R21, 0x7773, RZ ;  /* 0x0000777315047816 */ /* 0x000fe200000000ff */
[----:B------:R-:W-:Y:S01]  /*14a5a0*/  ULDC UR4, c[0x0][0x228] ;  /* 0x00008a0000047ab9 */ /* 0x000fe20000000800 */
[----:B------:R0:W-:Y:S01]  /*14a5b0*/  @P4 STG.E.U8 desc[UR24][R6.64], R2 ;  /* 0x0000000206004986 */ /* 0x0001e2000c101118 */
[----:B------:R-:W-:Y:S02]  /*14a5c0*/  ISETP.GE.AND P4, PT, R3, UR29, PT ;  /* 0x0000001d03007c0c */ /* 0x000fe4000bf86270 */
[C---:B------:R-:W-:Y:S02]  /*14a5d0*/  PRMT R3, R21.reuse, 0x7772, RZ ;  /* 0x0000777215037816 */ /* 0x040fe400000000ff */
[----:B--2---:R-:W-:Y:S01]  /*14a5e0*/  PRMT R5, R20, 0x7773, RZ ;  /* 0x0000777314057816 */ /* 0x004fe200000000ff */
[----:B------:R-:W-:Y:S01]  /*14a5f0*/  ULDC UR5, c[0x0][0x228] ;  /* 0x00008a0000057ab9 */ /* 0x000fe20000000800 */
[----:B0-----:R-:W-:Y:S01]  /*14a600*/  PRMT R2, R21, 0x7771, RZ ;  /* 0x0000777115027816 */ /* 0x001fe200000000ff */
[----:B------:R-:W2:Y:S04]  /*14a610*/  LDL.LU.64 R6, [R1+0x860] ;  /* 0x0008600001067983 */ /* 0x000ea80000300a00 */
[----:B------:R-:W2:Y:S04]  /*14a620*/  LDL.LU R21, [R1+0x30c] ;  /* 0x00030c0001157983 */ /* 0x000ea80000300800 */
[----:B------:R0:W-:Y:S01]  /*14a630*/  @P6 STG.E.U8 desc[UR24][R14.64], R2 ;  /* 0x000000020e006986 */ /* 0x0001e2000c101118 */
[----:B------:R-:W-:-:S03]  /*14a640*/  ISETP.LT.AND P6, PT, R12, UR4, !P1 ;  /* 0x000000040c007c0c */ /* 0x000fc6000cfc1270 */
[----:B------:R1:W-:Y:S01]  /*14a650*/  @P3 STG.E.U8 desc[UR24][R28.64], R3 ;  /* 0x000000031c003986 */ /* 0x0003e2000c101118 */
[----:B------:R-:W-:-:S03]  /*14a660*/  ULDC UR4, c[0x0][0x228] ;  /* 0x00008a0000047ab9 */ /* 0x000fc60000000800 */
[----:B------:R1:W-:Y:S01]  /*14a670*/  @P5 STG.E.U8 desc[UR24][R8.64], R4 ;  /* 0x0000000408005986 */ /* 0x0003e2000c101118 */
[----:B------:R-:W-:Y:S02]  /*14a680*/  ISETP.LT.AND P5, PT, R22, UR4, !P1 ;  /* 0x0000000416007c0c */ /* 0x000fe4000cfa1270 */
[C---:B0-----:R-:W-:Y:S01]  /*14a690*/  PRMT R2, R20.reuse, 0x7770, RZ ;  /* 0x0000777014027816 */ /* 0x041fe200000000ff */
[----:B------:R-:W2:Y:S01]  /*14a6a0*/  LDL.LU.64 R14, [R1+0x8b8] ;  /* 0x0008b800010e7983 */ /* 0x000ea20000300a00 */
[----:B-1----:R-:W-:-:S03]  /*14a6b0*/  PRMT R3, R20, 0x7771, RZ ;  /* 0x0000777114037816 */ /* 0x002fc600000000ff */
[----:B------:R-:W2:Y:S04]  /*14a6c0*/  LDL.LU.64 R28, [R1+0x8a0] ;  /* 0x0008a000011c7983 */ /* 0x000ea80000300a00 */
[----:B------:R-:W2:Y:S01]  /*14a6d0*/  LDL.LU.64 R8, [R1+0x898] ;  /* 0x0008980001087983 */ /* 0x000ea20000300a00 */
[----:B------:R-:W-:Y:S02]  /*14a6e0*/  PRMT R4, R20, 0x7772, RZ ;  /* 0x0000777214047816 */ /* 0x000fe400000000ff */
[----:B------:R-:W-:Y:S01]  /*14a6f0*/  ISETP.LT.AND P3, PT, R19, UR5, !P1 ;  /* 0x0000000513007c0c */ /* 0x000fe2000cf61270 */
[----:B------:R-:W-:Y:S01]  /*14a700*/  ULDC UR4, c[0x0][0x228] ;  /* 0x00008a0000047ab9 */ /* 0x000fe20000000800 */
[----:B------:R-:W-:Y:S01]  /*14a710*/  ULDC UR5, c[0x0][0x228] ;  /* 0x00008a0000057ab9 */ /* 0x000fe20000000800 */
[----:B---3--:R0:W-:Y:S04]  /*14a720*/  @P6 STG.E.U8 desc[UR24][R24.64], R2 ;  /* 0x0000000218006986 */ /* 0x0081e8000c101118 */
[----:B0-----:R-:W3:Y:S04]  /*14a730*/  LDL.LU.64 R24, [R1+0x890] ;  /* 0x0008900001187983 */ /* 0x001ee80000300a00 */
[----:B----4-:R0:W-:Y:S04]  /*14a740*/  @P5 STG.E.U8 desc[UR24][R26.64], R3 ;  /* 0x000000031a005986 */ /* 0x0101e8000c101118 */
[----:B------:R-:W4:Y:S04]  /*14a750*/  LDL.LU R20, [R1+0x39c] ;  /* 0x00039c0001147983 */ /* 0x000f280000300800 */
[----:B0-----:R-:W2:Y:S04]  /*14a760*/  LDL.LU.64 R26, [R1+0x8e0] ;  /* 0x0008e000011a7983 */ /* 0x001ea80000300a00 */
[----:B--2---:R0:W-:Y:S04]  /*14a770*/  STL.64 [R1+0x5118], R26 ;  /* 0x0051181a01007387 */ /* 0x0041e80000100a00 */
[----:B0-----:R-:W2:Y:S01]  /*14a780*/  LDL.LU.64 R26, [R1+0x8e8] ;  /* 0x0008e800011a7983 */ /* 0x001ea20000300a00 */
[----:B------:R-:W-:-:S02]  /*14a790*/  ISETP.LT.AND P1, PT, R17, UR4, !P1 ;  /* 0x0000000411007c0c */ /* 0x000fc4000cf21270 */
[----:B------:R-:W-:Y:S01]  /*14a7a0*/  ISETP.LT.AND P6, PT, R18, UR5, !P2 ;  /* 0x0000000512007c0c */ /* 0x000fe2000d7c1270 */
[----:B------:R-:W-:Y:S01]  /*14a7b0*/  ULDC UR4, c[0x0][0x228] ;  /* 0x00008a0000047ab9 */ /* 0x000fe20000000800 */
[----:B------:R-:W-:Y:S01]  /*14a7c0*/  ISETP.LT.AND P5, PT, R16, UR6, !P2 ;  /* 0x0000000610007c0c */ /* 0x000fe2000d7a1270 */
[----:B------:R-:W-:Y:S01]  /*14a7d0*/  @P3 STG.E.U8 desc[UR24][R6.64], R4 ;  /* 0x0000000406003986 */ /* 0x000fe2000c101118 */
[----:B------:R-:W-:Y:S01]  /*14a7e0*/  ISETP.LT.AND P3, PT, R10, UR4, !P2 ;  /* 0x000000040a007c0c */ /* 0x000fe2000d761270 */
[----:B------:R-:W-:Y:S01]  /*14a7f0*/  ULDC UR4, c[0x0][0x228] ;  /* 0x00008a0000047ab9 */ /* 0x000fe20000000800 */
[C---:B------:R-:W-:Y:S02]  /*14a800*/  PRMT R2, R21.reuse, 0x7770, RZ ;  /* 0x0000777015027816 */ /* 0x040fe400000000ff */
[----:B------:R-:W-:Y:S01]  /*14a810*/  PRMT R3, R21, 0x7771, RZ ;  /* 0x0000777115037816 */ /* 0x000fe200000000ff */
[----:B------:R-:W-:Y:S01]  /*14a820*/  ULDC UR5, c[0x0][0x228] ;  /* 0x00008a0000057ab9 */ /* 0x000fe20000000800 */
[----:B------:R-:W-:Y:S01]  /*14a830*/  ULDC UR6, c[0x0][0x228] ;  /* 0x00008a0000067ab9 */ /* 0x000fe20000000800 */
[----:B--2---:R0:W-:Y:S04]  /*14a840*/  STL.64 [R1+0x5120], R26 ;  /* 0x0051201a01007387 */ /* 0x0041e80000100a00 */
[----:B0-----:R-:W2:Y:S04]  /*14a850*/  LDL.LU.64 R26, [R1+0x8f0] ;  /* 0x0008f000011a7983 */ /* 0x001ea80000300a00 */
[----:B------:R0:W-:Y:S01]  /*14a860*/  @P1 STG.E.U8 desc[UR24][R14.64], R5 ;  /* 0x000000050e001986 */ /* 0x0001e2000c101118 */
[----:B------:R-:W-:-:S02]  /*14a870*/  ISETP.LT.AND P1, PT, R13, UR4, !P2 ;  /* 0x000000040d007c0c */ /* 0x000fc4000d721270 */
[C---:B------:R-:W-:Y:S02]  /*14a880*/  PRMT R4, R21.reuse, 0x7772, RZ ;  /* 0x0000777215047816 */ /* 0x040fe400000000ff */
[----:B------:R-:W-:Y:S01]  /*14a890*/  PRMT R6, R21, 0x7773, RZ ;  /* 0x0000777315067816 */ /* 0x000fe200000000ff */
[----:B------:R1:W-:Y:S04]  /*14a8a0*/  @P6 STG.E.U8 desc[UR24][R28.64], R2 ;  /* 0x000000021c006986 */ /* 0x0003e8000c101118 */
[----:B------:R-:W-:Y:S04]  /*14a8b0*/  @P5 STG.E.U8 desc[UR24][R8.64], R3 ;  /* 0x0000000308005986 */ /* 0x000fe8000c101118 */
[----:B---3--:R3:W-:Y:S01]  /*14a8c0*/  @P3 STG.E.U8 desc[UR24][R24.64], R4 ;  /* 0x0000000418003986 */ /* 0x0087e2000c101118 */
[----:B------:R-:W-:-:S03]  /*14a8d0*/  ULDC UR4, c[0x0][0x228] ;  /* 0x00008a0000047ab9 */ /* 0x000fc60000000800 */
[----:B0-----:R-:W2:Y:S04]  /*14a8e0*/  LDL.LU.64 R14, [R1+0x8c8] ;  /* 0x0008c800010e7983 */ /* 0x001ea80000300a00 */
[----:B------:R-:W2:Y:S01]  /*14a8f0*/  LDL.LU R11, [R1+0x280] ;  /* 0x00028000010b7983 */ /* 0x000ea20000300800 */
[----:B----4-:R-:W-:-:S03]  /*14a900*/  PRMT R5, R20, 0x7773, RZ ;  /* 0x0000777314057816 */ /* 0x010fc600000000ff */
[----:B-1----:R-:W4:Y:S04]  /*14a910*/  LDL.LU.64 R28, [R1+0x910] ;  /* 0x00091000011c7983 */ /* 0x002f280000300a00 */
[----:B---3--:R-:W3:Y:S01]  /*14a920*/  LDL.LU.64 R24, [R1+0x8f8] ;  /* 0x0008f80001187983 */ /* 0x008ee20000300a00 */
[C---:B------:R-:W-:Y:S02]  /*14a930*/  PRMT R4, R20.reuse, 0x7770, RZ ;  /* 0x0000777014047816 */ /* 0x040fe400000000ff */
[C---:B------:R-:W-:Y:S02]  /*14a940*/  PRMT R3, R20.reuse, 0x7771, RZ ;  /* 0x0000777114037816 */ /* 0x040fe400000000ff */
[----:B------:R-:W-:Y:S01]  /*14a950*/  PRMT R2, R20, 0x7772, RZ ;  /* 0x0000777214027816 */ /* 0x000fe200000000ff */
[----:B------:R-:W3:Y:S04]  /*14a960*/  LDL.LU.64 R8, [R1+0x940] ;  /* 0x0009400001087983 */ /* 0x000ee80000300a00 */
[----:B------:R-:W3:Y:S04]  /*14a970*/  LDL.LU.64 R20, [R1+0x938] ;  /* 0x0009380001147983 */ /* 0x000ee80000300a00 */
[----:B--2---:R0:W-:Y:S04]  /*14a980*/  @P1 STG.E.U8 desc[UR24][R26.64], R6 ;  /* 0x000000061a001986 */ /* 0x0041e8000c101118 */
[----:B0-----:R-:W2:Y:S01]  /*14a990*/  LDL.LU.64 R26, [R1+0x5120] ;  /* 0x00512000011a7983 */ /* 0x001ea20000300a00 */
[----:B------:R-:W-:-:S03]  /*14a9a0*/  ISETP.LT.AND P5, PT, R12, UR5, !P2 ;  /* 0x000000050c007c0c */ /* 0x000fc6000d7a1270 */
[----:B------:R-:W4:Y:S01]  /*14a9b0*/  LDL.LU.64 R6, [R1+0x8d8] ;  /* 0x0008d80001067983 */ /* 0x000f220000300a00 */
[----:B------:R-:W-:Y:S02]  /*14a9c0*/  ISETP.LT.AND P6, PT, R22, UR6, !P2 ;  /* 0x0000000616007c0c */ /* 0x000fe4000d7c1270 */
[----:B------:R-:W-:Y:S01]  /*14a9d0*/  ISETP.LT.AND P3, PT, R19, UR4, !P2 ;  /* 0x0000000413007c0c */ /* 0x000fe2000d761270 */
[----:B------:R-:W-:Y:S01]  /*14a9e0*/  ULDC UR5, c[0x0][0x228] ;  /* 0x00008a0000057ab9 */ /* 0x000fe20000000800 */
[----:B------:R-:W-:-:S05]  /*14a9f0*/  ULDC UR4, c[0x0][0x228] ;  /* 0x00008a0000047ab9 */ /* 0x000fca0000000800 */
[----:B--2---:R0:W-:Y:S01]  /*14aa00*/  @P5 STG.E.U8 desc[UR24][R26.64], R4 ;  /* 0x000000041a005986 */ /* 0x0041e2000c101118 */
[----:B------:R-:W-:-:S03]  /*14aa10*/  ULDC UR6, c[0x0][0x228] ;  /* 0x00008a0000067ab9 */ /* 0x000fc60000000800 */
[----:B0-----:R-:W2:Y:S01]  /*14aa20*/  LDL.LU.64 R26, [R1+0x5118] ;  /* 0x00511800011a7983 */ /* 0x001ea20000300a00 */
[----:B------:R-:W-:Y:S01]  /*14aa30*/  ISETP.LT.AND P2, PT, R17, UR5, !P2 ;  /* 0x0000000511007c0c */ /* 0x000fe2000d741270 */
[----:B------:R-:W-:Y:S01]  /*14aa40*/  ULDC UR5, c[0x0][0x228] ;  /* 0x00008a0000057ab9 */ /* 0x000fe20000000800 */
[----:B------:R-:W-:Y:S02]  /*14aa50*/  ISETP.LT.AND P5, PT, R18, UR4, !P0 ;  /* 0x0000000412007c0c */ /* 0x000fe4000c7a1270 */
[----:B------:R-:W-:Y:S01]  /*14aa60*/  PRMT R4, R11, 0x7771, RZ ;  /* 0x000077710b047816 */ /* 0x000fe200000000ff */
[----:B------:R-:W-:Y:S01]  /*14aa70*/  ULDC UR4, c[0x0][0x228] ;  /* 0x00008a0000047ab9 */ /* 0x000fe20000000800 */
[----:B--2---:R0:W-:Y:S04]  /*14aa80*/  @P6 STG.E.U8 desc[UR24][R26.64], R3 ;  /* 0x000000031a006986 */ /* 0x0041e8000c101118 */
[----:B0-----:R-:W2:Y:S04]  /*14aa90*/  LDL.LU R26, [R1+0x5110] ;  /* 0x00511000011a7983 */ /* 0x001ea80000300800 */
[----:B------:R-:W2:Y:S04]  /*14aaa0*/  LDL.LU R27, [R1+0x270] ;  /* 0x00027000011b7983 */ /* 0x000ea80000300800 */
[----:B----4-:R-:W-:Y:S01]  /*14aab0*/  @P3 STG.E.U8 desc[UR24][R6.64], R2 ;  /* 0x0000000206003986 */ /* 0x010fe2000c101118 */
[----:B------:R-:W-:-:S03]  /*14aac0*/  ISETP.LT.AND P3, PT, R16, UR5, !P0 ;  /* 0x0000000510007c0c */ /* 0x000fc6000c761270 */
[----:B------:R0:W-:Y:S01]  /*14aad0*/  STL.64 [R1+0x5108], R16 ;  /* 0x0051081001007387 */ /* 0x0001e20000100a00 */
[----:B------:R-:W-:-:S03]  /*14aae0*/  PRMT R3, R11, 0x7770, RZ ;  /* 0x000077700b037816 */ /* 0x000fc600000000ff */
[----:B------:R1:W-:Y:S01]  /*14aaf0*/  @P2 STG.E.U8 desc[UR24][R14.64], R5 ;  /* 0x000000050e002986 */ /* 0x0003e2000c101118 */
[----:B------:R-:W-:-:S03]  /*14ab00*/  ULDC UR5, c[0x0][0x228] ;  /* 0x00008a0000057ab9 */ /* 0x000fc60000000800 */
[----:B0-----:R-:W4:Y:S04]  /*14ab10*/  LDL.LU.64 R16, [R1+0x958] ;  /* 0x0009580001107983 */ /* 0x001f280000300a00 */
[----:B------:R0:W-:Y:S04]  /*14ab20*/  @P5 STG.E.U8 desc[UR24][R28.64], R3 ;  /* 0x000000031c005986 */ /* 0x0001e8000c101118 */
[----:B---3--:R3:W-:Y:S04]  /*14ab30*/  @P3 STG.E.U8 desc[UR24][R24.64], R4 ;  /* 0x0000000418003986 */ /* 0x0087e8000c101118 */
[----:B------:R-:W2:Y:S01]  /*14ab40*/  LDS.128 R4, [R0] ;  /* 0x0000000000047984 */ /* 0x000ea20000000c00 */
[----:B------:R-:W-:-:S02]  /*14ab50*/  ISETP.LT.AND P6, PT, R10, UR4, !P0 ;  /* 0x000000040a007c0c */ /* 0x000fc4000c7c1270 */
[----:B------:R-:W-:Y:S01]  /*14ab60*/  ISETP.LT.AND P2, PT, R13, UR5, !P0 ;  /* 0x000000050d007c0c */ /* 0x000fe2000c741270 */
[----:B------:R-:W-:Y:S01]  /*14ab70*/  ULDC UR4, c[0x0][0x228] ;  /* 0x00008a0000047ab9 */ /* 0x000fe20000000800 */
[----:B-1----:R-:W4:Y:S01]  /*14ab80*/  LDL.LU.64 R14, [R1+0x980] ;  /* 0x00098000010e7983 */ /* 0x002f220000300a00 */
[----:B------:R-:W-:Y:S01]  /*14ab90*/  ISETP.LT.AND P3, PT, R12, UR4, !P0 ;  /* 0x000000040c007c0c */ /* 0x000fe2000c761270 */
[----:B------:R-:W-:Y:S01]  /*14aba0*/  ULDC UR4, c[0x0][0x228] ;  /* 0x00008a0000047ab9 */ /* 0x000fe20000000800 */
[----:B------:R-:W-:Y:S01]  /*14abb0*/  ULDC UR5, c[0x0][0x228] ;  /* 0x00008a0000057ab9 */ /* 0x000fe20000000800 */
[----:B0-----:R-:W-:Y:S01]  /*14abc0*/  PRMT R3, R11, 0x7773, RZ ;  /* 0x000077730b037816 */ /* 0x001fe200000000ff */
[----:B---3--:R-:W3:Y:S04]  /*14abd0*/  LDL.LU.64 R24, [R1+0x978] ;  /* 0x0009780001187983 */ /* 0x008ee80000300a00 */
[----:B------:R-:W3:Y:S01]  /*14abe0*/  LDL.LU R23, [R1+0x2c0] ;  /* 0x0002c00001177983 */ /* 0x000ee20000300800 */
[----:B--2---:R-:W-:-:S05]  /*14abf0*/  VIADD R2, R26, 0x7a ;  /* 0x0000007a1a027836 */ /* 0x004fca0000000000 */
[----:B------:R-:W-:Y:S02]  /*14ac00*/  ISETP.GE.AND P1, PT, R2, UR21, PT ;  /* 0x0000001502007c0c */ /* 0x000fe4000bf26270 */
[----:B------:R-:W-:-:S05]  /*14ac10*/  PRMT R2, R11, 0x7772, RZ ;  /* 0x000077720b027816 */ /* 0x000fca00000000ff */
[----:B------:R0:W-:Y:S04]  /*14ac20*/  @P6 STG.E.U8 desc[UR24][R8.64], R2 ;  /* 0x0000000208006986 */ /* 0x0001e8000c101118 */
[----:B------:R1:W-:Y:S04]  /*14ac30*/  @P2 STG.E.U8 desc[UR24][R20.64], R3 ;  /* 0x0000000314002986 */ /* 0x0003e8000c101118 */
[----:B0-----:R-:W2:Y:S01]  /*14ac40*/  LDL.LU.64 R8, [R1+0x990] ;  /* 0x0009900001087983 */ /* 0x001ea20000300a00 */
[----:B-1----:R-:W-:-:S03]  /*14ac50*/  PRMT R3, R27, 0x7770, RZ ;  /* 0x000077701b037816 */ /* 0x002fc600000000ff */
[----:B------:R-:W2:Y:S04]  /*14ac60*/  LDL.LU.64 R20, [R1+0x970] ;  /* 0x0009700001147983 */ /* 0x000ea80000300a00 */
[----:B------:R-:W2:Y:S04]  /*14ac70*/  LDL.LU.64 R28, [R1+0x998] ;  /* 0x00099800011c7983 */ /* 0x000ea80000300a00 */
[----:B------:R0:W-:Y:S04]  /*14ac80*/  STL.64 [R1+0x50d8], R6 ;  /* 0x0050d80601007387 */ /* 0x0001e80000100a00 */
[----:B----4-:R1:W-:Y:S04]  /*14ac90*/  @P3 STG.E.U8 desc[UR24][R16.64], R3 ;  /* 0x0000000310003986 */ /* 0x0103e8000c101118 */
[----:B0-----:R-:W4:Y:S04]  /*14aca0*/  LDL.LU.64 R6, [R1+0x9a0] ;  /* 0x0009a00001067983 */ /* 0x001f280000300a00 */
[----:B-1----:R-:W2:Y:S01]  /*14acb0*/  LDL.LU.64 R16, [R1+0x5108] ;  /* 0x0051080001107983 */ /* 0x002ea20000300a00 */
[----:B------:R-:W-:-:S02]  /*14acc0*/  ISETP.LT.AND P5, PT, R22, UR4, !P0 ;  /* 0x0000000416007c0c */ /* 0x000fc4000c7a1270 */
[----:B------:R-:W-:Y:S01]  /*14acd0*/  ISETP.LT.AND P6, PT, R19, UR5, !P0 ;  /* 0x0000000513007c0c */ /* 0x000fe2000c7c1270 */
[----:B------:R-:W-:Y:S01]  /*14ace0*/  VIADD R2, R26, 0x7b ;  /* 0x0000007b1a027836 */ /* 0x000fe20000000000 */
[----:B------:R-:W-:Y:S01]  /*14acf0*/  ULDC UR4, c[0x0][0x228] ;  /* 0x00008a0000047ab9 */ /* 0x000fe20000000800 */
[----:B------:R-:W-:Y:S01]  /*14ad00*/  ULDC UR5, c[0x0][0x228] ;  /* 0x00008a0000057ab9 */ /* 0x000fe20000000800 */
[C---:B------:R-:W-:Y:S02]  /*14ad10*/  PRMT R0, R27.reuse, 0x7771, RZ ;  /* 0x000077711b007816 */ /* 0x040fe400000000ff */
[----:B------:R-:W-:Y:S02]  /*14ad20*/  ISETP.LT.AND P3, PT, R18, UR5, !P4 ;  /* 0x0000000512007c0c */ /* 0x000fe4000e761270 */
[----:B------:R-:W-:Y:S02]  /*14ad30*/  ISETP.GE.AND P2, PT, R2, UR41, PT ;  /* 0x0000002902007c0c */ /* 0x000fe4000bf46270 */
[C---:B------:R-:W-:Y:S01]  /*14ad40*/  PRMT R2, R27.reuse, 0x7772, RZ ;  /* 0x000077721b027816 */ /* 0x040fe200000000ff */
[----:B------:R-:W-:Y:S01]  /*14ad50*/  ULDC UR5, c[0x0][0x228] ;  /* 0x00008a0000057ab9 */ /* 0x000fe20000000800 */
[----:B------:R0:W-:Y:S04]  /*14ad60*/  @P5 STG.E.U8 desc[UR24][R14.64], R0 ;  /* 0x000000000e005986 */ /* 0x0001e8000c101118 */
[----:B---3--:R1:W-:Y:S04]  /*14ad70*/  @P6 STG.E.U8 desc[UR24][R24.64], R2 ;  /* 0x0000000218006986 */ /* 0x0083e8000c101118 */
[----:B0-----:R-:W3:Y:S01]  /*14ad80*/  LDL.LU.64 R14, [R1+0x9d0] ;  /* 0x0009d000010e7983 */ /* 0x001ee20000300a00 */
[----:B------:R-:W-:-:S02]  /*14ad90*/  PRMT R0, R27, 0x7773, RZ ;  /* 0x000077731b007816 */ /* 0x000fc400000000ff */
[----:B-1----:R-:W-:Y:S01]  /*14ada0*/  PRMT R2, R23, 0x7770, RZ ;  /* 0x0000777017027816 */ /* 0x002fe200000000ff */
[----:B------:R-:W3:Y:S04]  /*14adb0*/  LDL.LU.64 R24, [R1+0x9c8] ;  /* 0x0009c80001187983 */ /* 0x000ee80000300a00 */
[----:B------:R-:W-:Y:S01]  /*14adc0*/  STL [R1+0x5100], R10 ;  /* 0x0051000a01007387 */ /* 0x000fe20000100800 */
[----:B--2---:R-:W-:Y:S01]  /*14add0*/  ISETP.LT.AND P0, PT, R17, UR4, !P0 ;  /* 0x0000000411007c0c */ /* 0x004fe2000c701270 */
[----:B------:R-:W-:Y:S02]  /*14ade0*/  ULDC UR4, c[0x0][0x228] ;  /* 0x00008a0000047ab9 */ /* 0x000fe40000000800 */
[----:B------:R-:W-:Y:S01]  /*14adf0*/  ISETP.LT.AND P6, PT, R16, UR4, !P4 ;  /* 0x0000000410007c0c */ /* 0x000fe2000e7c1270 */
[----:B------:R-:W-:-:S02]  /*14ae00*/  ULDC UR4, c[0x0][0x228] ;  /* 0x00008a0000047ab9 */ /* 0x000fc40000000800 */
[----:B------:R-:W-:Y:S01]  /*14ae10*/  ISETP.LT.AND P5, PT, R10, UR4, !P4 ;  /* 0x000000040a007c0c */ /* 0x000fe2000e7a1270 */
[----:B------:R-:W-:-:S06]  /*14ae20*/  ULDC UR4, c[0x0][0x228] ;  /* 0x00008a0000047ab9 */ /* 0x000fcc0000000800 */
[----:B------:R-:W-:Y:S04]  /*14ae30*/  @P0 STG.E.U8 desc[UR24][R8.64], R0 ;  /* 0x0000000008000986 */ /* 0x000fe8000c101118 */
[----:B------:R0:W-:Y:S04]  /*14ae40*/  @P3 STG.E.U8 desc[UR24][R20.64], R2 ;  /* 0x0000000214003986 */ /* 0x0001e8000c101118 */
[----:B0-----:R-:W2:Y:S04]  /*14ae50*/  LDL.LU.64 R20, [R1+0xa18] ;  /* 0x000a180001147983 */ /* 0x001ea80000300a00 */
[----:B------:R-:W2:Y:S01]  /*14ae60*/  LDL.LU.64 R10, [R1+0xa10] ;  /* 0x000a1000010a7983 */ /* 0x000ea20000300a00 */
[----:B------:R-:W-:-:S02]  /*14ae70*/  PRMT R0, R23, 0x7771, RZ ;  /* 0x0000777117007816 */ /* 0x000fc400000000ff */
[----:B------:R-:W-:Y:S01]  /*14ae80*/  PRMT R2, R23, 0x7772, RZ ;  /* 0x0000777217027816 */ /* 0x000fe200000000ff */
[----:B------:R-:W2:Y:S04]  /*14ae90*/  LDL.LU R8, [R1+0x284] ;  /* 0x0002840001087983 */ /* 0x000ea80000300800 */
[----:B----4-:R0:W-:Y:S04]  /*14aea0*/  @P6 STG.E.U8 desc[UR24][R6.64], R0 ;  /* 0x0000000006006986 */ /* 0x0101e8000c101118 */
[----:B------:R1:W-:Y:S04]  /*14aeb0*/  @P5 STG.E.U8 desc[UR24][R28.64], R2 ;  /* 0x000000021c005986 */ /* 0x0003e8000c101118 */
[----:B0-----:R-:W4:Y:S04]  /*14aec0*/  LDL.LU.64 R6, [R1+0xa30] ;  /* 0x000a300001067983 */ /* 0x001f280000300a00 */
[----:B-1----:R-:W4:Y:S01]  /*14aed0*/  LDL.LU.64 R28, [R1+0xa08] ;  /* 0x000a0800011c7983 */ /* 0x002f220000300a00 */
[----:B------:R-:W-:Y:S01]  /*14aee0*/  ISETP.LT.AND P0, PT, R13, UR4, !P4 ;  /* 0x000000040d007c0c */ /* 0x000fe2000e701270 */
[----:B------:R-:W-:-:S02]  /*14aef0*/  ULDC UR4, c[0x0][0x228] ;  /* 0x00008a0000047ab9 */ /* 0x000fc40000000800 */
[----:B------:R-:W-:Y:S01]  /*14af00*/  ISETP.LT.AND P3, PT, R12, UR4, !P4 ;  /* 0x000000040c007c0c */ /* 0x000fe2000e761270 */
[----:B------:R-:W-:Y:S01]  /*14af10*/  ULDC UR4, c[0x0][0x228] ;  /* 0x00008a0000047ab9 */ /* 0x000fe20000000800 */
[----:B------:R-:W-:Y:S02]  /*14af20*/  PRMT R2, R23, 0x7773, RZ ;  /* 0x0000777317027816 */ /* 0x000fe400000000ff */
[----:B------:R-:W-:Y:S02]  /*14af30*/  ISETP.LT.AND P5, PT, R22, UR4, !P4 ;  /* 0x0000000416007c0c */ /* 0x000fe4000e7a1270 */
[----:B------:R-:W-:Y:S01]  /*14af40*/  ISETP.LT.AND P6, PT, R19, UR5, !P4 ;  /* 0x0000000513007c0c */ /* 0x000fe2000e7c1270 */
[----:B------:R-:W-:Y:S01]  /*14af50*/  VIADD R0, R26, 0x7c ;  /* 0x0000007c1a007836 */ /* 0x000fe20000000000 */
[----:B------:R-:W-:Y:S01]  /*14af60*/  PRMT R3, R4, 0x7770, RZ ;  /* 0x0000777004037816 */ /* 0x000fe200000000ff */
[----:B------:R-:W-:Y:S01]  /*14af70*/  ULDC UR4, c[0x0][0x228] ;  /* 0x00008a0000047ab9 */ /* 0x000fe20000000800 */
[----:B------:R-:W-:Y:S01]  /*14af80*/  ULDC UR5, c[0x0][0x228] ;  /* 0x00008a0000057ab9 */ /* 0x000fe20000000800 */
[----:B---3--:R0:W-:Y:S01]  /*14af90*/  @P0 STG.E.U8 desc[UR24][R14.64], R2 ;  /* 0x000000020e000986 */ /* 0x0081e2000c101118 */
[----:B------:R-:W-:-:S02]  /*14afa0*/  ISETP.GE.AND P0, PT, R0, UR39, PT ;  /* 0x0000002700007c0c */ /* 0x000fc4000bf06270 */
[C---:B------:R-:W-:Y:S01]  /*14afb0*/  PRMT R0, R4.reuse, 0x7771, RZ ;  /* 0x0000777104007816 */ /* 0x040fe200000000ff */
[----:B------:R1:W-:Y:S01]  /*14afc0*/  @P3 STG.E.U8 desc[UR24][R24.64], R3 ;  /* 0x0000000318003986 */ /* 0x0003e2000c101118 */
[----:B0-----:R-:W-:-:S03]  /*14afd0*/  PRMT R2, R4, 0x7772, RZ ;  /* 0x0000777204027816 */ /* 0x001fc600000000ff */
[----:B------:R-:W3:Y:S04]  /*14afe0*/  LDL.LU.64 R14, [R1+0xa40] ;  /* 0x000a4000010e7983 */ /* 0x000ee80000300a00 */
[----:B-1----:R-:W3:Y:S04]  /*14aff0*/  LDL.LU.64 R24, [R1+0xa38] ;  /* 0x000a380001187983 */ /* 0x002ee80000300a00 */
[----:B------:R-:W3:Y:S01]  /*14b000*/  LDL.LU R27, [R1+0x274] ;  /* 0x00027400011b7983 */ /* 0x000ee20000300800 */
[----:B------:R-:W-:Y:S02]  /*14b010*/  ISETP.LT.AND P4, PT, R17, UR4, !P4 ;  /* 0x0000000411007c0c */ /* 0x000fe4000e781270 */
[----:B------:R-:W-:-:S02]  /*14b020*/  ISETP.LT.AND P3, PT, R18, UR5, !P1 ;  /* 0x0000000512007c0c */ /* 0x000fc4000cf61270 */
[----:B------:R-:W-:Y:S01]  /*14b030*/  PRMT R4, R4, 0x7773, RZ ;  /* 0x0000777304047816 */ /* 0x000fe200000000ff */
[----:B------:R-:W-:Y:S01]  /*14b040*/  ULDC UR4, c[0x0][0x228] ;  /* 0x00008a0000047ab9 */ /* 0x000fe20000000800 */
[----:B------:R-:W-:Y:S01]  /*14b050*/  ULDC UR5, c[0x0][0x228] ;  /* 0x00008a0000057ab9 */ /* 0x000fe20000000800 */
[----:B--2---:R0:W-:Y:S04]  /*14b060*/  @P5 STG.E.U8 desc[UR24][R20.64], R0 ;  /* 0x0000000014005986 */ /* 0x0041e8000c101118 */
[----:B------:R1:W-:Y:S04]  /*14b070*/  @P6 STG.E.U8 desc[UR24][R10.64], R2 ;  /* 0x000000020a006986 */ /* 0x0003e8000c101118 */
[----:B0-----:R-:W2:Y:S04]  /*14b080*/  LDL.LU.64 R20, [R1+0xa78] ;  /* 0x000a780001147983 */ /* 0x001ea80000300a00 */
[----:B-1----:R-:W2:Y:S01]  /*14b090*/  LDL.LU R10, [R1+0x5100] ;  /* 0x00510000010a7983 */ /* 0x002ea20000300800 */
[----:B------:R-:W-:-:S02]  /*14b0a0*/  PRMT R0, R8, 0x7770, RZ ;  /* 0x0000777008007816 */ /* 0x000fc400000000ff */
[----:B------:R-:W-:Y:S01]  /*14b0b0*/  ISETP.LT.AND P6, PT, R16, UR4, !P1 ;  /* 0x0000000410007c0c */ /* 0x000fe2000cfc1270 */
[----:B------:R0:W-:Y:S04]  /*14b0c0*/  STL.64 [R1+0x50f8], R16 ;  /* 0x0050f81001007387 */ /* 0x0001e80000100a00 */
[----:B----4-:R-:W-:Y:S04]  /*14b0d0*/  @P4 STG.E.U8 desc[UR24][R6.64], R4 ;  /* 0x0000000406004986 */ /* 0x010fe8000c101118 */
[----:B------:R1:W-:Y:S01]  /*14b0e0*/  @P3 STG.E.U8 desc[UR24][R28.64], R0 ;  /* 0x000000001c003986 */ /* 0x0003e2000c101118 */
[----:B------:R-:W-:-:S03]  /*14b0f0*/  ULDC UR4, c[0x0][0x228] ;  /* 0x00008a0000047ab9 */ /* 0x000fc60000000800 */
[----:B0-----:R-:W4:Y:S04]  /*14b100*/  LDL.LU.64 R16, [R1+0xa70] ;  /* 0x000a700001107983 */ /* 0x001f280000300a00 */
[----:B-1----:R-:W4:Y:S01]  /*14b110*/  LDL.LU.64 R28, [R1+0xaa8] ;  /* 0x000aa800011c7983 */ /* 0x002f220000300a00 */
[C---:B------:R-:W-:Y:S02]  /*14b120*/  PRMT R0, R8.reuse, 0x7771, RZ ;  /* 0x0000777108007816 */ /* 0x040fe400000000ff */
[----:B------:R-:W-:Y:S01]  /*14b130*/  PRMT R2, R8, 0x7772, RZ ;  /* 0x0000777208027816 */ /* 0x000fe200000000ff */
[----:B------:R-:W4:Y:S04]  /*14b140*/  LDL.LU.64 R6, [R1+0xaa0] ;  /* 0x000aa00001067983 */ /* 0x000f280000300a00 */
[----:B------:R-:W4:Y:S04]  /*14b150*/  LDL.LU R23, [R1+0x2c4] ;  /* 0x0002c40001177983 */ /* 0x000f280000300800 */
[----:B---3--:R0:W-:Y:S01]  /*14b160*/  @P6 STG.E.U8 desc[UR24][R14.64], R0 ;  /* 0x000000000e006986 */ /* 0x0081e2000c101118 */
[----:B------:R-:W-:Y:S01]  /*14b170*/  PRMT R3, R27, 0x7770, RZ ;  /* 0x000077701b037816 */ /* 0x000fe200000000ff */
[----:B0-----:R-:W-:-:S02]  /*14b180*/  VIADD R0, R26, 0x7d ;  /* 0x0000007d1a007836 */ /* 0x001fc40000000000 */
[----:B------:R-:W3:Y:S01]  /*14b190*/  LDL.LU.64 R14, [R1+0xab0] ;  /* 0x000ab000010e7983 */ /* 0x000ee20000300a00 */
[----:B--2---:R-:W-:Y:S01]  /*14b1a0*/  ISETP.LT.AND P5, PT, R10, UR4, !P1 ;  /* 0x000000040a007c0c */ /* 0x004fe2000cfa1270 */
[----:B------:R-:W-:Y:S02]  /*14b1b0*/  ULDC UR4, c[0x0][0x228] ;  /* 0x00008a0000047ab9 */ /* 0x000fe40000000800 */
[----:B------:R-:W-:Y:S01]  /*14b1c0*/  ISETP.LT.AND P3, PT, R13, UR4, !P1 ;  /* 0x000000040d007c0c */ /* 0x000fe2000cf61270 */
[----:B------:R-:W-:Y:S02]  /*14b1d0*/  ULDC UR4, c[0x0][0x228] ;  /* 0x00008a0000047ab9 */ /* 0x000fe40000000800 */
[----:B------:R-:W-:Y:S01]  /*14b1e0*/  ISETP.LT.AND P4, PT, R12, UR4, !P1 ;  /* 0x000000040c007c0c */ /* 0x000fe2000cf81270 */
[----:B------:R-:W-:-:S06]  /*14b1f0*/  ULDC UR4, c[0x0][0x228] ;  /* 0x00008a0000047ab9 */ /* 0x000fcc0000000800 */
[----:B------:R0:W-:Y:S01]  /*14b200*/  @P5 STG.E.U8 desc[UR24][R24.64], R2 ;  /* 0x0000000218005986 */ /* 0x0001e2000c101118 */
[----:B------:R-:W-:Y:S02]  /*14b210*/  ISETP.LT.AND P5, PT, R22, UR4, !P1 ;  /* 0x0000000416007c0c */ /* 0x000fe4000cfa1270 */
[----:B------:R-:W-:Y:S01]  /*14b220*/  ISETP.LT.AND P6, PT, R19, UR5, !P1 ;  /* 0x0000000513007c0c */ /* 0x000fe2000cfc1270 */
[----:B------:R-:W-:Y:S01]  /*14b230*/  ULDC UR4, c[0x0][0x228] ;  /* 0x00008a0000047ab9 */ /* 0x000fe20000000800 */
[----:B------:R-:W-:Y:S01]  /*14b240*/  ULDC UR5, c[0x0][0x228] ;  /* 0x00008a0000057ab9 */ /* 0x000fe20000000800 */
[----:B0-----:R-:W-:Y:S01]  /*14b250*/  PRMT R2, R8, 0x7773, RZ ;  /* 0x0000777308027816 */ /* 0x001fe200000000ff */
[----:B------:R-:W2:Y:S04]  /*14b260*/  LDL.LU.64 R24, [R1+0xa98] ;  /* 0x000a980001187983 */ /* 0x000ea80000300a00 */
[----:B------:R-:W2:Y:S04]  /*14b270*/  LDL.LU.64 R8, [R1+0xad0] ;  /* 0x000ad00001087983 */ /* 0x000ea80000300a00 */
[----:B------:R0:W-:Y:S01]  /*14b280*/  @P3 STG.E.U8 desc[UR24][R20.64], R2 ;  /* 0x0000000214003986 */ /* 0x0001e2000c101118 */
[----:B------:R-:W-:-:S02]  /*14b290*/  ISETP.GE.AND P3, PT, R0, UR37, PT ;  /* 0x0000002500007c0c */ /* 0x000fc4000bf66270 */
[C---:B------:R-:W-:Y:S01]  /*14b2a0*/  PRMT R0, R27.reuse, 0x7771, RZ ;  /* 0x000077711b007816 */ /* 0x040fe200000000ff */
[----:B----4-:R1:W-:Y:S04]  /*14b2b0*/  @P4 STG.E.U8 desc[UR24][R16.64], R3 ;  /* 0x0000000310004986 */ /* 0x0103e8000c101118 */
[----:B------:R4:W-:Y:S04]  /*14b2c0*/  @P5 STG.E.U8 desc[UR24][R28.64], R0 ;  /* 0x000000001c005986 */ /* 0x0009e8000c101118 */
[----:B0-----:R-:W2:Y:S04]  /*14b2d0*/  LDL.LU.64 R20, [R1+0xab8] ;  /* 0x000ab80001147983 */ /* 0x001ea80000300a00 */
[----:B-1----:R-:W3:Y:S04]  /*14b2e0*/  LDL.LU.64 R16, [R1+0x50f8] ;  /* 0x0050f80001107983 */ /* 0x002ee80000300a00 */
[----:B----4-:R-:W4:Y:S01]  /*14b2f0*/  LDL.LU.64 R28, [R1+0xb08] ;  /* 0x000b0800011c7983 */ /* 0x010f220000300a00 */
[----:B------:R-:W-:-:S02]  /*14b300*/  PRMT R2, R27, 0x7772, RZ ;  /* 0x000077721b027816 */ /* 0x000fc400000000ff */
[----:B------:R-:W-:Y:S02]  /*14b310*/  ISETP.LT.AND P4, PT, R18, UR5, !P2 ;  /* 0x0000000512007c0c */ /* 0x000fe4000d781270 */
[----:B------:R-:W-:Y:S01]  /*14b320*/  PRMT R0, R27, 0x7773, RZ ;  /* 0x000077731b007816 */ /* 0x000fe200000000ff */
[----:B------:R-:W-:Y:S01]  /*14b330*/  ULDC UR5, c[0x0][0x228] ;  /* 0x00008a0000057ab9 */ /* 0x000fe20000000800 */
[----:B------:R-:W-:Y:S04]  /*14b340*/  @P6 STG.E.U8 desc[UR24][R6.64], R2 ;  /* 0x0000000206006986 */ /* 0x000fe8000c101118 */
[----:B----4-:R0:W-:Y:S04]  /*14b350*/  STL.64 [R1+0x50f0], R28 ;  /* 0x0050f01c01007387 */ /* 0x0101e80000100a00 */
[----:B0-----:R-:W4:Y:S01]  /*14b360*/  LDL.LU.64 R28, [R1+0xb10] ;  /* 0x000b1000011c7983 */ /* 0x001f220000300a00 */
[----:B---3--:R-:W-:Y:S01]  /*14b370*/  ISETP.LT.AND P1, PT, R17, UR4, !P1 ;  /* 0x0000000411007c0c */ /* 0x008fe2000cf21270 */
[----:B------:R-:W-:-:S02]  /*14b380*/  ULDC UR4, c[0x0][0x228] ;  /* 0x00008a0000047ab9 */ /* 0x000fc40000000800 */
[----:B------:R-:W-:Y:S01]  /*14b390*/  ISETP.LT.AND P6, PT, R16, UR4, !P2 ;  /* 0x0000000410007c0c */ /* 0x000fe2000d7c1270 */
[----:B------:R-:W-:Y:S02]  /*14b3a0*/  ULDC UR4, c[0x0][0x228] ;  /* 0x00008a0000047ab9 */ /* 0x000fe40000000800 */
[----:B------:R-:W-:Y:S02]  /*14b3b0*/  ISETP.LT.AND P5, PT, R10, UR4, !P2 ;  /* 0x000000040a007c0c */ /* 0x000fe4000d7a1270 */
[----:B------:R-:W-:Y:S01]  /*14b3c0*/  PRMT R2, R23, 0x7770, RZ ;  /* 0x0000777017027816 */ /* 0x000fe200000000ff */
[----:B------:R-:W-:-:S04]  /*14b3d0*/  ULDC UR4, c[0x0][0x228] ;  /* 0x00008a0000047ab9 */ /* 0x000fc80000000800 */
[----:B------:R0:W-:Y:S01]  /*14b3e0*/  @P1 STG.E.U8 desc[UR24][R14.64], R0 ;  /* 0x000000000e001986 */ /* 0x0001e2000c101118 */
[----:B------:R-:W-:-:S03]  /*14b3f0*/  ISETP.LT.AND P1, PT, R13, UR4, !P2 ;  /* 0x000000040d007c0c */ /* 0x000fc6000d721270 */
[----:B--2---:R1:W-:Y:S01]  /*14b400*/  @P4 STG.E.U8 desc[UR24][R24.64], R2 ;  /* 0x0000000218004986 */ /* 0x0043e2000c101118 */
[----:B------:R-:W-:Y:S01]  /*14b410*/  PRMT R3, R5, 0x7770, RZ ;  /* 0x0000777005037816 */ /* 0x000fe200000000ff */
[----:B------:R-:W-:Y:S01]  /*14b420*/  ULDC UR4, c[0x0][0x228] ;  /* 0x00008a0000047ab9 */ /* 0x000fe20000000800 */
[C---:B0-----:R-:W-:Y:S02]  /*14b430*/  PRMT R0, R23.reuse, 0x7771, RZ ;  /* 0x0000777117007816 */ /* 0x041fe400000000ff */
[C---:B-1----:R-:W-:Y:S01]  /*14b440*/  PRMT R2, R23.reuse, 0x7772, RZ ;  /* 0x0000777217027816 */ /* 0x042fe200000000ff */
[----:B------:R-:W2:Y:S04]  /*14b450*/  LDL.LU.64 R24, [R1+0xb30] ;  /* 0x000b300001187983 */ /* 0x000ea80000300a00 */
[----:B------:R-:W-:Y:S04]  /*14b460*/  @P6 STG.E.U8 desc[UR24][R8.64], R0 ;  /* 0x0000000008006986 */ /* 0x000fe8000c101118 */
[----:B------:R0:W-:Y:S04]  /*14b470*/  @P5 STG.E.U8 desc[UR24][R20.64], R2 ;  /* 0x0000000214005986 */ /* 0x0001e8000c101118 */
[----:B------:R-:W3:Y:S04]  /*14b480*/  LDL.LU.64 R6, [R1+0xb28] ;  /* 0x000b280001067983 */ /* 0x000ee80000300a00 */
[----:B------:R-:W3:Y:S01]  /*14b490*/  LDL.LU R14, [R1+0x288] ;  /* 0x00028800010e7983 */ /* 0x000ee20000300800 */
[----:B0-----:R-:W-:-:S03]  /*14b4a0*/  PRMT R2, R23, 0x7773, RZ ;  /* 0x0000777317027816 */ /* 0x001fc600000000ff */
[----:B------:R-:W3:Y:S04]  /*14b4b0*/  LDL.LU.64 R20, [R1+0xb40] ;  /* 0x000b400001147983 */ /* 0x000ee80000300a00 */
[----:B------:R-:W3:Y:S04]  /*14b4c0*/  LDL.LU.64 R8, [R1+0xb20] ;  /* 0x000b200001087983 */ /* 0x000ee80000300a00 */
[----:B----4-:R0:W-:Y:S04]  /*14b4d0*/  @P1 STG.E.U8 desc[UR24][R28.64], R2 ;  /* 0x000000021c001986 */ /* 0x0101e8000c101118 */
[----:B0-----:R-:W4:Y:S01]  /*14b4e0*/  LDL.LU.64 R28, [R1+0x50f0] ;  /* 0x0050f000011c7983 */ /* 0x001f220000300a00 */
[----:B------:R-:W-:Y:S01]  /*14b4f0*/  ISETP.LT.AND P4, PT, R12, UR5, !P2 ;  /* 0x000000050c007c0c */ /* 0x000fe2000d781270 */
[----:B------:R-:W-:-:S12]  /*14b500*/  ULDC UR5, c[0x0][0x228] ;  /* 0x00008a0000057ab9 */ /* 0x000fd80000000800 */
[----:B----4-:R0:W-:Y:S04]  /*14b510*/  @P4 STG.E.U8 desc[UR24][R28.64], R3 ;  /* 0x000000031c004986 */ /* 0x0101e8000c101118 */
[----:B0-----:R-:W4:Y:S04]  /*14b520*/  LDL.LU.64 R28, [R1+0xb78] ;  /* 0x000b7800011c7983 */ /* 0x001f280000300a00 */
[----:B----4-:R0:W-:Y:S04]  /*14b530*/  STL.64 [R1+0x50e0], R28 ;  /* 0x0050e01c01007387 */ /* 0x0101e80000100a00 */
[----:B0-----:R-:W4:Y:S01]  /*14b540*/  LDL.LU.64 R28, [R1+0xb48] ;  /* 0x000b4800011c7983 */ /* 0x001f220000300a00 */
[----:B------:R-:W-:-:S02]  /*14b550*/  ISETP.LT.AND P6, PT, R22, UR4, !P2 ;  /* 0x0000000416007c0c */ /* 0x000fc4000d7c1270 */
[----:B------:R-:W-:Y:S01]  /*14b560*/  ISETP.LT.AND P5, PT, R19, UR5, !P2 ;  /* 0x0000000513007c0c */ /* 0x000fe2000d7a1270 */
[----:B------:R-:W-:Y:S01]  /*14b570*/  VIADD R0, R26, 0x7e ;  /* 0x0000007e1a007836 */ /* 0x000fe20000000000 */
[----:B------:R-:W-:Y:S01]  /*14b580*/  ULDC UR4, c[0x0][0x228] ;  /* 0x00008a0000047ab9 */ /* 0x000fe20000000800 */
[----:B------:R-:W-:Y:S01]  /*14b590*/  ULDC UR5, c[0x0][0x228] ;  /* 0x00008a0000057ab9 */ /* 0x000fe20000000800 */
[----:B------:R-:W-:Y:S02]  /*14b5a0*/  ISETP.LT.AND P2, PT, R17, UR4, !P2 ;  /* 0x0000000411007c0c */ /* 0x000fe4000d741270 */
[----:B------:R-:W-:Y:S02]  /*14b5b0*/  ISETP.GE.AND P1, PT, R0, UR13, PT ;  /* 0x0000000d00007c0c */ /* 0x000fe4000bf26270 */
[C---:B------:R-:W-:Y:S02]  /*14b5c0*/  PRMT R0, R5.reuse, 0x7771, RZ ;  /* 0x0000777105007816 */ /* 0x040fe400000000ff */
[----:B------:R-:W-:-:S02]  /*14b5d0*/  PRMT R2, R5, 0x7772, RZ ;  /* 0x0000777205027816 */ /* 0x000fc400000000ff */
[----:B------:R-:W-:Y:S01]  /*14b5e0*/  ISETP.LT.AND P4, PT, R18, UR5, !P0 ;  /* 0x0000000512007c0c */ /* 0x000fe2000c781270 */
[----:B------:R-:W-:Y:S01]  /*14b5f0*/  ULDC UR4, c[0x0][0x228] ;  /* 0x00008a0000047ab9 */ /* 0x000fe20000000800 */
[----:B--2---:R-:W-:Y:S04]  /*14b600*/  @P6 STG.E.U8 desc[UR24][R24.64], R0 ;  /* 0x0000000018006986 */ /* 0x004fe8000c101118 */
[----:B----4-:R0:W-:Y:S01]  /*14b610*/  STL.64 [R1+0x50e8], R28 ;  /* 0x0050e81c01007387 */ /* 0x0101e20000100a00 */
[----:B------:R-:W-:Y:S01]  /*14b620*/  PRMT R5, R5, 0x7773, RZ ;  /* 0x0000777305057816 */ /* 0x000fe200000000ff */
[----:B------:R-:W-:Y:S02]  /*14b630*/  ULDC UR5, c[0x0][0x228] ;  /* 0x00008a0000057ab9 */ /* 0x000fe40000000800 */
[----:B0-----:R-:W2:Y:S04]  /*14b640*/  LDL.LU.64 R28, [R1+0xb50] ;  /* 0x000b5000011c7983 */ /* 0x001ea80000300a00 */
[----:B---3--:R-:W-:Y:S01]  /*14b650*/  @P5 STG.E.U8 desc[UR24][R6.64], R2 ;  /* 0x0000000206005986 */ /* 0x008fe2000c101118 */
[----:B------:R-:W-:-:S02]  /*14b660*/  ISETP.LT.AND P5, PT, R16, UR4, !P0 ;  /* 0x0000000410007c0c */ /* 0x000fc4000c7a1270 */
[----:B------:R-:W-:Y:S01]  /*14b670*/  PRMT R0, R14, 0x7770, RZ ;  /* 0x000077700e007816 */ /* 0x000fe200000000ff */
[----:B------:R0:W-:Y:S04]  /*14b680*/  @P2 STG.E.U8 desc[UR24][R20.64], R5 ;  /* 0x0000000514002986 */ /* 0x0001e8000c101118 */
[----:B------:R-:W3:Y:S04]  /*14b690*/  LDL.LU R27, [R1+0x278] ;  /* 0x00027800011b7983 */ /* 0x000ee80000300800 */
[----:B------:R1:W-:Y:S04]  /*14b6a0*/  @P4 STG.E.U8 desc[UR24][R8.64], R0 ;  /* 0x0000000008004986 */ /* 0x0003e8000c101118 */
[----:B------:R-:W4:Y:S01]  /*14b6b0*/  LDL.LU.64 R24, [R1+0xb70] ;  /* 0x000b700001187983 */ /* 0x000f220000300a00 */
[----:B------:R-:W-:Y:S01]  /*14b6c0*/  ISETP.LT.AND P6, PT, R10, UR5, !P0 ;  /* 0x000000050a007c0c */ /* 0x000fe2000c7c1270 */
[----:B------:R-:W-:Y:S01]  /*14b6d0*/  ULDC UR4, c[0x0][0x228] ;  /* 0x00008a0000047ab9 */ /* 0x000fe20000000800 */
[----:B------:R-:W-:Y:S01]  /*14b6e0*/  ULDC UR5, c[0x0][0x228] ;  /* 0x00008a0000057ab9 */ /* 0x000fe20000000800 */
[----:B0-----:R-:W4:Y:S04]  /*14b6f0*/  LDL.LU.64 R20, [R1+0xbb8] ;  /* 0x000bb80001147983 */ /* 0x001f280000300a00 */
[----:B------:R-:W4:Y:S01]  /*14b700*/  LDL.LU.64 R6, [R1+0xbb0] ;  /* 0x000bb00001067983 */ /* 0x000f220000300a00 */
[----:B-1----:R-:W-:-:S03]  /*14b710*/  PRMT R0, R14, 0x7771, RZ ;  /* 0x000077710e007816 */ /* 0x002fc600000000ff */
[----:B------:R-:W4:Y:S04]  /*14b720*/  LDL.LU.64 R4, [R1+0xbd0] ;  /* 0x000bd00001047983 */ /* 0x000f280000300a00 */
[----:B------:R-:W4:Y:S04]  /*14b730*/  LDL.LU.64 R8, [R1+0xb98] ;  /* 0x000b980001087983 */ /* 0x000f280000300a00 */
[----:B------:R-:W4:Y:S04]  /*14b740*/  LDL.LU R23, [R1+0x2c8] ;  /* 0x0002c80001177983 */ /* 0x000f280000300800 */
[----:B--2---:R0:W-:Y:S04]  /*14b750*/  @P5 STG.E.U8 desc[UR24][R28.64], R0 ;  /* 0x000000001c005986 */ /* 0x0041e8000c101118 */
[----:B0-----:R-:W2:Y:S01]  /*14b760*/  LDL.LU.64 R28, [R1+0x50e8] ;  /* 0x0050e800011c7983 */ /* 0x001ea20000300a00 */
[----:B------:R-:W-:-:S02]  /*14b770*/  PRMT R2, R14, 0x7772, RZ ;  /* 0x000077720e027816 */ /* 0x000fc400000000ff */
[----:B------:R-:W-:Y:S01]  /*14b780*/  ISETP.LT.AND P2, PT, R13, UR4, !P0 ;  /* 0x000000040d007c0c */ /* 0x000fe2000c741270 */
[----:B------:R-:W-:Y:S01]  /*14b790*/  ULDC UR4, c[0x0][0x228] ;  /* 0x00008a0000047ab9 */ /* 0x000fe20000000800 */
[----:B------:R-:W-:Y:S02]  /*14b7a0*/  ISETP.LT.AND P4, PT, R12, UR5, !P0 ;  /* 0x000000050c007c0c */ /* 0x000fe4000c781270 */
[----:B------:R-:W-:Y:S02]  /*14b7b0*/  ISETP.LT.AND P5, PT, R22, UR4, !P0 ;  /* 0x0000000416007c0c */ /* 0x000fe4000c7a1270 */
[----:B------:R-:W-:Y:S01]  /*14b7c0*/  PRMT R0, R14, 0x7773, RZ ;  /* 0x000077730e007816 */ /* 0x000fe200000000ff */
[----:B------:R-:W-:Y:S01]  /*14b7d0*/  ULDC UR5, c[0x0][0x228] ;  /* 0x00008a0000057ab9 */ /* 0x000fe20000000800 */
[----:B------:R-:W-:Y:S01]  /*14b7e0*/  ULDC UR4, c[0x0][0x228] ;  /* 0x00008a0000047ab9 */ /* 0x000fe20000000800 */
[----:B--2---:R0:W-:Y:S04]  /*14b7f0*/  @P6 STG.E.U8 desc[UR24][R28.64], R2 ;  /* 0x000000021c006986 */ /* 0x0041e8000c101118 */
[----:B0-----:R-:W2:Y:S01]  /*14b800*/  LDL.LU.64 R28, [R1+0x50e0] ;  /* 0x0050e000011c7983 */ /* 0x001ea20000300a00 */
[----:B------:R-:W-:-:S02]  /*14b810*/  ISETP.LT.AND P6, PT, R19, UR5, !P0 ;  /* 0x0000000513007c0c */ /* 0x000fc4000c7c1270 */
[----:B------:R-:W-:Y:S02]  /*14b820*/  ISETP.LT.AND P0, PT, R17, UR4, !P0 ;  /* 0x0000000411007c0c */ /* 0x000fe4000c701270 */
[C---:B---3--:R-:W-:Y:S01]  /*14b830*/  PRMT R2, R27.reuse, 0x7770, RZ ;  /* 0x000077701b027816 */ /* 0x048fe200000000ff */
[----:B------:R-:W-:Y:S01]  /*14b840*/  ULDC UR4, c[0x0][0x228] ;  /* 0x00008a0000047ab9 */ /* 0x000fe20000000800 */
[----:B------:R-:W-:Y:S01]  /*14b850*/  ULDC UR5, c[0x0][0x228] ;  /* 0x00008a0000057ab9 */ /* 0x000fe20000000800 */
[----:B--2---:R0:W-:Y:S04]  /*14b860*/  @P2 STG.E.U8 desc[UR24][R28.64], R0 ;  /* 0x000000001c002986 */ /* 0x0041e8000c101118 */
[----:B----4-:R1:W-:Y:S01]  /*14b870*/  @P4 STG.E.U8 desc[UR24][R24.64], R2 ;  /* 0x0000000218004986 */ /* 0x0103e2000c101118 */
[----:B0-----:R-:W-:-:S02]  /*14b880*/  PRMT R0, R27, 0x7771, RZ ;  /* 0x000077711b007816 */ /* 0x001fc400000000ff */
[C---:B-1----:R-:W-:Y:S01]  /*14b890*/  PRMT R2, R27.reuse, 0x7772, RZ ;  /* 0x000077721b027816 */ /* 0x042fe200000000ff */
[----:B------:R-:W2:Y:S04]  /*14b8a0*/  LDL.LU.64 R24, [R1+0xc30] ;  /* 0x000c300001187983 */ /* 0x000ea80000300a00 */
[----:B------:R0:W-:Y:S04]  /*14b8b0*/  @P5 STG.E.U8 desc[UR24][R20.64], R0 ;  /* 0x0000000014005986 */ /* 0x0001e8000c101118 */
[----:B------:R-:W3:Y:S04]  /*14b8c0*/  LDL.LU.64 R14, [R1+0xc38] ;  /* 0x000c3800010e7983 */ /* 0x000ee80000300a00 */
[----:B------:R-:W4:Y:S04]  /*14b8d0*/  LDL.LU.64 R28, [R1+0xc70] ;  /* 0x000c7000011c7983 */ /* 0x000f280000300a00 */
[----:B------:R1:W-:Y:S01]  /*14b8e0*/  @P6 STG.E.U8 desc[UR24][R6.64], R2 ;  /* 0x0000000206006986 */ /* 0x0003e2000c101118 */
[----:B0-----:R-:W-:-:S03]  /*14b8f0*/  PRMT R0, R27, 0x7773, RZ ;  /* 0x000077731b007816 */ /* 0x001fc600000000ff */
[----:B------:R-:W4:Y:S04]  /*14b900*/  LDL.LU.64 R20, [R1+0xc68] ;  /* 0x000c680001147983 */ /* 0x000f280000300a00 */
[----:B-1----:R-:W4:Y:S04]  /*14b910*/  LDL.LU.64 R6, [R1+0x50d8] ;  /* 0x0050d80001067983 */ /* 0x002f280000300a00 */
[----:B------:R0:W-:Y:S02]  /*14b920*/  @P0 STG.E.U8 desc[UR24][R4.64], R0 ;  /* 0x0000000004000986 */ /* 0x0001e4000c101118 */
[----:B0-----:R-:W-:-:S02]  /*14b930*/  VIADD R0, R26, 0x7f ;  /* 0x0000007f1a007836 */ /* 0x001fc40000000000 */
[----:B------:R-:W2:Y:S01]  /*14b940*/  LDL.LU.64 R26, [R1+0xcc8] ;  /* 0x000cc800011a7983 */ /* 0x000ea20000300a00 */
[----:B------:R-:W-:Y:S01]  /*14b950*/  ISETP.LT.AND P2, PT, R18, UR4, !P3 ;  /* 0x0000000412007c0c */ /* 0x000fe2000df41270 */
[----:B------:R-:W-:Y:S01]  /*14b960*/  ULDC UR4, c[0x0][0x228] ;  /* 0x00008a0000047ab9 */ /* 0x000fe20000000800 */
[----:B------:R-:W-:Y:S02]  /*14b970*/  PRMT R2, R23, 0x7770, RZ ;  /* 0x0000777017027816 */ /* 0x000fe400000000ff */
[----:B------:R-:W-:Y:S01]  /*14b980*/  ISETP.LT.AND P4, PT, R16, UR4, !P3 ;  /* 0x0000000410007c0c */ /* 0x000fe2000df81270 */
[----:B------:R-:W-:Y:S01]  /*14b990*/  ULDC UR4, c[0x0][0x228] ;  /* 0x00008a0000047ab9 */ /* 0x000fe20000000800 */
[----:B------:R-:W-:Y:S02]  /*14b9a0*/  ISETP.LT.AND P5, PT, R10, UR5, !P3 ;  /* 0x000000050a007c0c */ /* 0x000fe4000dfa1270 */
[----:B------:R-:W-:-:S05]  /*14b9b0*/  ISETP.GE.AND P0, PT, R0, UR7, PT ;  /* 0x0000000700007c0c */ /* 0x000fca000bf06270 */
[----:B------:R-:W-:Y:S01]  /*14b9c0*/  @P2 STG.E.U8 desc[UR24][R8.64], R2 ;  /* 0x0000000208002986 */ /* 0x000fe2000c101118 */
[----:B------:R-:W-:Y:S01]  /*14b9d0*/  ISETP.LT.AND P2, PT, R13, UR4, !P3 ;  /* 0x000000040d007c0c */ /* 0x000fe2000df41270 */
[----:B------:R-:W-:Y:S01]  /*14b9e0*/  ULDC UR4, c[0x0][0x228] ;  /* 0x00008a0000047ab9 */ /* 0x000fe20000000800 */
[C---:B------:R-:W-:Y:S02]  /*14b9f0*/  PRMT R0, R23.reuse, 0x7772, RZ ;  /* 0x0000777217007816 */ /* 0x040fe400000000ff */
[----:B------:R-:W-:Y:S01]  /*14ba00*/  ISETP.LT.AND P6, PT, R12, UR4, !P3 ;  /* 0x000000040c007c0c */ /* 0x000fe2000dfc1270 */
[----:B------:R-:W-:Y:S01]  /*14ba10*/  ULDC UR4, c[0x0][0x228] ;  /* 0x00008a0000047ab9 */ /* 0x000fe20000000800 */
[----:B------:R-:W-:Y:S01]  /*14ba20*/  ULDC UR5, c[0x0][0x228] ;  /* 0x00008a0000057ab9 */ /* 0x000fe20000000800 */
[----:B--2---:R0:W-:Y:S04]  /*14ba30*/  STL.64 [R1+0x50d0], R26 ;  /* 0x0050d01a01007387 */ /* 0x0041e80000100a00 */
[----:B0-----:R-:W2:Y:S01]  /*14ba40*/  LDL.LU.64 R26, [R1+0xca0] ;  /* 0x000ca000011a7983 */ /* 0x001ea20000300a00 */
[----:B------:R-:W-:-:S03]  /*14ba50*/  PRMT R2, R23, 0x7771, RZ ;  /* 0x0000777117027816 */ /* 0x000fc600000000ff */
[----:B------:R-:W2:Y:S04]  /*14ba60*/  LDL.LU.64 R8, [R1+0xcc0] ;  /* 0x000cc00001087983 */ /* 0x000ea80000300a00 */
[----:B------:R-:W2:Y:S04]  /*14ba70*/  LDL.LU R11, [R1+0x28c] ;  /* 0x00028c00010b7983 */ /* 0x000ea80000300800 */
[----:B------:R0:W-:Y:S04]  /*14ba80*/  @P4 STG.E.U8 desc[UR24][R24.64], R2 ;  /* 0x0000000218004986 */ /* 0x0001e8000c101118 */
[----:B---3--:R4:W-:Y:S01]  /*14ba90*/  @P5 STG.E.U8 desc[UR24][R14.64], R0 ;  /* 0x000000000e005986 */ /* 0x0089e2000c101118 */
[----:B0-----:R-:W-:-:S02]  /*14baa0*/  PRMT R2, R23, 0x7773, RZ ;  /* 0x0000777317027816 */ /* 0x001fc400000000ff */
[----:B----4-:R-:W-:Y:S01]  /*14bab0*/  PRMT R0, R6, 0x7770, RZ ;  /* 0x0000777006007816 */ /* 0x010fe200000000ff */
[----:B------:R-:W3:Y:S04]  /*14bac0*/  LDL.LU.64 R24, [R1+0xc98] ;  /* 0x000c980001187983 */ /* 0x000ee80000300a00 */
[----:B------:R-:W-:Y:S01]  /*14bad0*/  @P2 STG.E.U8 desc[UR24][R28.64], R2 ;  /* 0x000000021c002986 */ /* 0x000fe2000c101118 */
[----:B------:R-:W-:-:S03]  /*14bae0*/  ISETP.LT.AND P2, PT, R22, UR4, !P3 ;  /* 0x0000000416007c0c */ /* 0x000fc6000df41270 */
[----:B------:R0:W-:Y:S01]  /*14baf0*/  @P6 STG.E.U8 desc[UR24][R20.64], R0 ;  /* 0x0000000014006986 */ /* 0x0001e2000c101118 */
[----:B------:R-:W-:Y:S01]  /*14bb00*/  ULDC UR4, c[0x0][0x228] ;  /* 0x00008a0000047ab9 */ /* 0x000fe20000000800 */
[----:B0-----:R-:W-:Y:S02]  /*14bb10*/  PRMT R0, R6, 0x7771, RZ ;  /* 0x0000777106007816 */ /* 0x001fe400000000ff */
[----:B------:R-:W4:Y:S04]  /*14bb20*/  LDL.LU.64 R20, [R1+0xc90] ;  /* 0x000c900001147983 */ /* 0x000f280000300a00 */
[----:B------:R-:W4:Y:S04]  /*14bb30*/  LDL.LU.64 R4, [R1+0xc88] ;  /* 0x000c880001047983 */ /* 0x000f280000300a00 */
[----:B------:R-:W4:Y:S04]  /*14bb40*/  LDL.LU R23, [R1+0x27c] ;  /* 0x00027c0001177983 */ /* 0x000f280000300800 */
[----:B------:R-:W4:Y:S04]  /*14bb50*/  LDL.LU.64 R14, [R1+0xc60] ;  /* 0x000c6000010e7983 */ /* 0x000f280000300a00 */
[----:B------:R-:W4:Y:S04]  /*14bb60*/  LDL.LU.64 R28, [R1+0xb58] ;  /* 0x000b5800011c7983 */ /* 0x000f280000300a00 */
[----:B--2---:R0:W-:Y:S04]  /*14bb70*/  @P2 STG.E.U8 desc[UR24][R26.64], R0 ;  /* 0x000000001a002986 */ /* 0x0041e8000c101118 */
[----:B0-----:R-:W2:Y:S01]  /*14bb80*/  LDL.LU.64 R26, [R1+0x50d0] ;  /* 0x0050d000011a7983 */ /* 0x001ea20000300a00 */
[----:B------:R-:W-:Y:S01]  /*14bb90*/  ISETP.LT.AND P4, PT, R19, UR4, !P3 ;  /* 0x0000000413007c0c */ /* 0x000fe2000df81270 */
[----:B------:R-:W-:Y:S01]  /*14bba0*/  ULDC UR4, c[0x0][0x228] ;  /* 0x00008a0000047ab9 */ /* 0x000fe20000000800 */
[----:B------:R-:W-:-:S02]  /*14bbb0*/  ISETP.LT.AND P3, PT, R17, UR5, !P3 ;  /* 0x0000000511007c0c */ /* 0x000fc4000df61270 */
[----:B------:R-:W-:Y:S01]  /*14bbc0*/  ISETP.LT.AND P6, PT, R18, UR4, !P1 ;  /* 0x0000000412007c0c */ /* 0x000fe2000cfc1270 */
[----:B------:R-:W-:Y:S01]  /*14bbd0*/  ULDC UR4, c[0x0][0x228] ;  /* 0x00008a0000047ab9 */ /* 0x000fe20000000800 */
[----:B------:R-:W-:Y:S02]  /*14bbe0*/  PRMT R2, R6, 0x7772, RZ ;  /* 0x0000777206027816 */ /* 0x000fe400000000ff */
[----:B------:R-:W-:Y:S02]  /*14bbf0*/  ISETP.LT.AND P2, PT, R16, UR4, !P1 ;  /* 0x0000000410007c0c */ /* 0x000fe4000cf41270 */
[----:B------:R-:W-:Y:S02]  /*14bc00*/  PRMT R6, R6, 0x7773, RZ ;  /* 0x0000777306067816 */ /* 0x000fe400000000ff */
[C---:B------:R-:W-:Y:S02]  /*14bc10*/  PRMT R0, R11.reuse, 0x7770, RZ ;  /* 0x000077700b007816 */ /* 0x040fe400000000ff */
[----:B------:R-:W-:Y:S01]  /*14bc20*/  ISETP.LT.AND P5, PT, R18, UR6, !P0 ;  /* 0x0000000612007c0c */ /* 0x000fe2000c7a1270 */
[----:B------:R-:W-:Y:S01]  /*14bc30*/  ULDC UR4, c[0x0][0x228] ;  /* 0x00008a0000047ab9 */ /* 0x000fe20000000800 */
[----:B------:R-:W-:Y:S01]  /*14bc40*/  ULDC UR5, c[0x0][0x228] ;  /* 0x00008a0000057ab9 */ /* 0x000fe20000000800 */
[----:B--2---:R0:W-:Y:S04]  /*14bc50*/  @P4 STG.E.U8 desc[UR24][R26.64], R2 ;  /* 0x000000021a004986 */ /* 0x0041e8000c101118 */
[----:B------:R1:W-:Y:S04]  /*14bc60*/  @P3 STG.E.U8 desc[UR24][R8.64], R6 ;  /* 0x0000000608003986 */ /* 0x0003e8000c101118 */
[----:B---3--:R2:W-:Y:S04]  /*14bc70*/  @P6 STG.E.U8 desc[UR24][R24.64], R0 ;  /* 0x0000000018006986 */ /* 0x0085e8000c101118 */
[----:B0-----:R-:W3:Y:S04]  /*14bc80*/  LDL.LU.64 R26, [R1+0xa80] ;  /* 0x000a8000011a7983 */ /* 0x001ee80000300a00 */
[----:B-1----:R-:W3:Y:S04]  /*14bc90*/  LDL.LU.64 R8, [R1+0x930] ;  /* 0x0009300001087983 */ /* 0x002ee80000300a00 */
[----:B--2---:R-:W2:Y:S01]  /*14bca0*/  LDL.LU.64 R24, [R1+0x3f0] ;  /* 0x0003f00001187983 */ /* 0x004ea20000300a00 */
[----:B------:R-:W-:-:S03]  /*14bcb0*/  PRMT R0, R11, 0x7771, RZ ;  /* 0x000077710b007816 */ /* 0x000fc600000000ff */
[----:B------:R-:W2:Y:S04]  /*14bcc0*/  LDL.LU R18, [R1+0x2cc] ;  /* 0x0002cc0001127983 */ /* 0x000ea80000300800 */
[----:B----4-:R0:W-:Y:S04]  /*14bcd0*/  @P2 STG.E.U8 desc[UR24][R20.64], R0 ;  /* 0x0000000014002986 */ /* 0x0101e8000c101118 */
[----:B0-----:R-:W4:Y:S01]  /*14bce0*/  LDL.LU.64 R20, [R1+0xce8] ;  /* 0x000ce80001147983 */ /* 0x001f220000300a00 */
[----:B------:R-:W-:Y:S01]  /*14bcf0*/  ISETP.LT.AND P3, PT, R10, UR4, !P1 ;  /* 0x000000040a007c0c */ /* 0x000fe2000cf61270 */
[----:B------:R-:W-:-:S02]  /*14bd00*/  ULDC UR4, c[0x0][0x228] ;  /* 0x00008a0000047ab9 */ /* 0x000fc40000000800 */
[----:B------:R-:W-:Y:S02]  /*14bd10*/  ISETP.LT.AND P4, PT, R13, UR4, !P1 ;  /* 0x000000040d007c0c */ /* 0x000fe4000cf81270 */
[----:B------:R-:W-:Y:S02]  /*14bd20*/  ISETP.LT.AND P6, PT, R12, UR5, !P1 ;  /* 0x000000050c007c0c */ /* 0x000fe4000cfc1270 */
[C---:B------:R-:W-:Y:S01]  /*14bd30*/  PRMT R0, R11.reuse, 0x7772, RZ ;  /* 0x000077720b007816 */ /* 0x040fe200000000ff */
[----:B------:R-:W-:Y:S01]  /*14bd40*/  ULDC UR4, c[0x0][0x228] ;  /* 0x00008a0000047ab9 */ /* 0x000fe20000000800 */
[----:B------:R-:W-:Y:S02]  /*14bd50*/  PRMT R2, R11, 0x7773, RZ ;  /* 0x000077730b027816 */ /* 0x000fe400000000ff */
[----:B------:R-:W-:Y:S01]  /*14bd60*/  ISETP.LT.AND P2, PT, R16, UR4, !P0 ;  /* 0x0000000410007c0c */ /* 0x000fe2000c741270 */
[----:B------:R-:W-:Y:S01]  /*14bd70*/  ULDC UR4, c[0x0][0x228] ;  /* 0x00008a0000047ab9 */ /* 0x000fe20000000800 */
[----:B------:R-:W-:Y:S01]  /*14bd80*/  PRMT R3, R23, 0x7773, RZ ;  /* 0x0000777317037816 */ /* 0x000fe200000000ff */
[----:B------:R-:W-:Y:S01]  /*14bd90*/  ULDC UR5, c[0x0][0x228] ;  /* 0x00008a0000057ab9 */ /* 0x000fe20000000800 */
[----:B------:R0:W-:Y:S01]  /*14bda0*/  @P3 STG.E.U8 desc[UR24][R4.64], R0 ;  /* 0x0000000004003986 */ /* 0x0001e2000c101118 */
[----:B------:R-:W-:Y:S01]  /*14bdb0*/  ISETP.LT.AND P3, PT, R22, UR4, !P1 ;  /* 0x0000000416007c0c */ /* 0x000fe2000cf61270 */
[----:B------:R-:W-:-:S02]  /*14bdc0*/  ULDC UR4, c[0x0][0x228] ;  /* 0x00008a0000047ab9 */ /* 0x000fc40000000800 */
[----:B------:R1:W-:Y:S01]  /*14bdd0*/  @P4 STG.E.U8 desc[UR24][R14.64], R2 ;  /* 0x000000020e004986 */ /* 0x0003e2000c101118 */
[----:B------:R-:W-:Y:S01]  /*14bde0*/  ISETP.LT.AND P4, PT, R19, UR4, !P1 ;  /* 0x0000000413007c0c */ /* 0x000fe2000cf81270 */
[----:B------:R-:W-:Y:S02]  /*14bdf0*/  ULDC UR4, c[0x0][0x228] ;  /* 0x00008a0000047ab9 */ /* 0x000fe40000000800 */
[----:B------:R-:W-:Y:S01]  /*14be00*/  ISETP.LT.AND P1, PT, R17, UR4, !P1 ;  /* 0x0000000411007c0c */ /* 0x000fe2000cf21270 */
[----:B------:R-:W-:Y:S01]  /*14be10*/  ULDC UR4, c[0x0][0x228] ;  /* 0x00008a0000047ab9 */ /* 0x000fe20000000800 */
[----:B0-----:R-:W-:-:S05]  /*14be20*/  PRMT R0, R23, 0x7770, RZ ;  /* 0x0000777017007816 */ /* 0x001fca00000000ff */
[----:B------:R0:W-:Y:S01]  /*14be30*/  @P6 STG.E.U8 desc[UR24][R28.64], R0 ;  /* 0x000000001c006986 */ /* 0x0001e2000c101118 */
[C---:B-1----:R-:W-:Y:S02]  /*14be40*/  PRMT R2, R23.reuse, 0x7772, RZ ;  /* 0x0000777217027816 */ /* 0x042fe400000000ff */
[----:B0-----:R-:W-:Y:S02]  /*14be50*/  PRMT R0, R23, 0x7771, RZ ;  /* 0x0000777117007816 */ /* 0x001fe400000000ff */
[----:B------:R-:W-:-:S03]  /*14be60*/  ISETP.LT.AND P6, PT, R10, UR5, !P0 ;  /* 0x000000050a007c0c */ /* 0x000fc6000c7c1270 */
[----:B---3--:R0:W-:Y:S01]  /*14be70*/  @P3 STG.E.U8 desc[UR24][R26.64], R0 ;  /* 0x000000001a003986 */ /* 0x0081e2000c101118 */
[----:B------:R-:W-:Y:S01]  /*14be80*/  ISETP.LT.AND P3, PT, R13, UR4, !P0 ;  /* 0x000000040d007c0c */ /* 0x000fe2000c761270 */
[----:B------:R-:W-:Y:S02]  /*14be90*/  ULDC UR4, c[0x0][0x228] ;  /* 0x00008a0000047ab9 */ /* 0x000fe40000000800 */
[----:B------:R1:W-:Y:S01]  /*14bea0*/  @P4 STG.E.U8 desc[UR24][R8.64], R2 ;  /* 0x0000000208004986 */ /* 0x0003e2000c101118 */
[----:B------:R-:W-:Y:S02]  /*14beb0*/  ISETP.LT.AND P4, PT, R12, UR4, !P0 ;  /* 0x000000040c007c0c */ /* 0x000fe4000c781270 */
[----:B--2---:R-:W-:Y:S01]  /*14bec0*/  PRMT R4, R18, 0x7770, RZ ;  /* 0x0000777012047816 */ /* 0x004fe200000000ff */
[----:B------:R-:W-:Y:S01]  /*14bed0*/  ULDC UR4, c[0x0][0x228] ;  /* 0x00008a0000047ab9 */ /* 0x000fe20000000800 */
[----:B------:R2:W-:Y:S01]  /*14bee0*/  @P1 STG.E.U8 desc[UR24][R24.64], R3 ;  /* 0x0000000318001986 */ /* 0x0005e2000c101118 */
[----:B------:R-:W-:Y:S01]  /*14bef0*/  ISETP.LT.AND P1, PT, R22, UR4, !P0 ;  /* 0x0000000416007c0c */ /* 0x000fe2000c721270 */
[----:B------:R-:W-:Y:S01]  /*14bf00*/  ULDC UR4, c[0x0][0x228] ;  /* 0x00008a0000047ab9 */ /* 0x000fe20000000800 */
[----:B------:R-:W-:-:S02]  /*14bf10*/  PRMT R5, R18, 0x7772, RZ ;  /* 0x0000777212057816 */ /* 0x000fc400000000ff */
[C---:B0-----:R-:W-:Y:S02]  /*14bf20*/  PRMT R0, R18.reuse, 0x7771, RZ ;  /* 0x0000777112007816 */ /* 0x041fe400000000ff */
[----:B-1----:R-:W-:Y:S01]  /*14bf30*/  PRMT R2, R18, 0x7773, RZ ;  /* 0x0000777312027816 */ /* 0x002fe200000000ff */
[----:B----4-:R0:W-:Y:S01]  /*14bf40*/  @P5 STG.E.U8 desc[UR24][R20.64], R4 ;  /* 0x0000000414005986 */ /* 0x0101e2000c101118 */
[----:B------:R-:W-:-:S03]  /*14bf50*/  ISETP.LT.AND P5, PT, R19, UR4, !P0 ;  /* 0x0000000413007c0c */ /* 0x000fc6000c7a1270 */
[----:B------:R-:W3:Y:S04]  /*14bf60*/  LDL.LU.64 R8, [R1+0xcd0] ;  /* 0x000cd00001087983 */ /* 0x000ee80000300a00 */
[----:B------:R-:W4:Y:S04]  /*14bf70*/  LDL.LU.64 R12, [R1+0xc80] ;  /* 0x000c8000010c7983 */ /* 0x000f280000300a00 */
[----:B--2---:R-:W2:Y:S04]  /*14bf80*/  LDL.LU.64 R24, [R1+0xc08] ;  /* 0x000c080001187983 */ /* 0x004ea80000300a00 */
[----:B------:R-:W2:Y:S04]  /*14bf90*/  LDL.LU.64 R22, [R1+0xb00] ;  /* 0x000b000001167983 */ /* 0x000ea80000300a00 */
[----:B0-----:R-:W2:Y:S04]  /*14bfa0*/  LDL.LU.64 R20, [R1+0x9b0] ;  /* 0x0009b00001147983 */ /* 0x001ea80000300a00 */
[----:B------:R-:W2:Y:S01]  /*14bfb0*/  LDL.LU.64 R18, [R1+0x848] ;  /* 0x0008480001127983 */ /* 0x000ea20000300a00 */
[----:B------:R-:W-:-:S02]  /*14bfc0*/  ISETP.LT.AND P0, PT, R17, UR4, !P0 ;  /* 0x0000000411007c0c */ /* 0x000fc4000c701270 */
[C---:B------:R-:W-:Y:S02]  /*14bfd0*/  PRMT R3, R7.reuse, 0x7770, RZ ;  /* 0x0000777007037816 */ /* 0x040fe400000000ff */
[C---:B------:R-:W-:Y:S02]  /*14bfe0*/  PRMT R4, R7.reuse, 0x7771, RZ ;  /* 0x0000777107047816 */ /* 0x040fe400000000ff */
[C---:B------:R-:W-:Y:S02]  /*14bff0*/  PRMT R6, R7.reuse, 0x7772, RZ ;  /* 0x0000777207067816 */ /* 0x040fe400000000ff */
[----:B------:R-:W-:Y:S01]  /*14c000*/  PRMT R7, R7, 0x7773, RZ ;  /* 0x0000777307077816 */ /* 0x000fe200000000ff */
[----:B---3--:R0:W-:Y:S04]  /*14c010*/  @P2 STG.E.U8 desc[UR24][R8.64], R0 ;  /* 0x0000000008002986 */ /* 0x0081e8000c101118 */
[----:B----4-:R0:W-:Y:S04]  /*14c020*/  @P6 STG.E.U8 desc[UR24][R12.64], R5 ;  /* 0x000000050c006986 */ /* 0x0101e8000c101118 */
[----:B--2---:R0:W-:Y:S04]  /*14c030*/  @P3 STG.E.U8 desc[UR24][R24.64], R2 ;  /* 0x0000000218003986 */ /* 0x0041e8000c101118 */
[----:B------:R0:W-:Y:S04]  /*14c040*/  @P4 STG.E.U8 desc[UR24][R22.64], R3 ;  /* 0x0000000316004986 */ /* 0x0001e8000c101118 */
[----:B------:R0:W-:Y:S04]  /*14c050*/  @P1 STG.E.U8 desc[UR24][R20.64], R4 ;  /* 0x0000000414001986 */ /* 0x0001e8000c101118 */
[----:B------:R0:W-:Y:S01]  /*14c060*/  @P5 STG.E.U8 desc[UR24][R18.64], R6 ;  /* 0x0000000612005986 */ /* 0x0001e2000c101118 */
[----:B------:R-:W-:Y:S05]  /*14c070*/  @!P0 EXIT ;  /* 0x000000000000894d */ /* 0x000fea0003800000 */
[----:B0-----:R-:W2:Y:S04]  /*14c080*/  LDL.LU.64 R18, [R1+0x500] ;  /* 0x0005000001127983 */ /* 0x001ea80000300a00 */
[----:B--2---:R-:W-:Y:S01]  /*14c090*/  STG.E.U8 desc[UR24][R18.64], R7 ;  /* 0x0000000712007986 */ /* 0x004fe2000c101118 */
[----:B------:R-:W-:Y:S05]  /*14c0a0*/  EXIT ;  /* 0x000000000000794d */ /* 0x000fea0003800000 */
.L_x_2:
[----:B------:R-:W-:-:S00]  /*14c0b0*/  BRA `(.L_x_2) ;  /* 0xfffffffc00fc7947 */ /* 0x000fc0000383ffff */
[----:B------:R-:W-:-:S00]  /*14c0c0*/  NOP ;  /* 0x0000000000007918 */ /* 0x000fc00000000000 */
        /* <DEDUP_REMOVED lines=11> */
.L_x_3:


//--------------------- .nv.shared.matmul_kernel  --------------------------
	.section	.nv.shared.matmul_kernel,"aw",@nobits
	.sectionflags	@""
	.align	16
	.zero		1024


//--------------------- .nv.shared.reserved.0     --------------------------
	.section	.nv.shared.reserved.0,"aw",@nobits
	.weak		__nv_reservedSMEM_offset_0_alias
	.size		__nv_reservedSMEM_offset_0_alias, 0, 0
	.other		__nv_reservedSMEM_offset_0_alias,@"STO_CUDA_RESERVED_SHARED STV_DEFAULT"
__nv_reservedSMEM_offset_0_alias:
	.zero		0


//--------------------- .nv.constant0.matmul_kernel --------------------------
	.section	.nv.constant0.matmul_kernel,"a",@progbits
	.sectionflags	@""
	.align	4
.nv.constant0.matmul_kernel:
	.zero		608


//--------------------- SYMBOLS --------------------------

	.type		.nv.reservedSmem.offset0,@object
	.size		.nv.reservedSmem.offset0,0x4
